//
// Generated by NVIDIA NVVM Compiler
//
// Compiler Build ID: CL-36424714
// Cuda compilation tools, release 13.0, V13.0.88
// Based on NVVM 20.0.0
//

.version 9.0
.target sm_100
.address_size 64

	// .globl	_Z24quark_bmw512_gpu_hash_64ijPmPj
.const .align 8 .b8 c_PaddedMessage80[128];
.const .align 8 .b8 d_constMem[128];
.const .align 8 .b8 d_x55[128];
.const .align 8 .b8 d_final[128];

.visible .entry _Z24quark_bmw512_gpu_hash_64ijPmPj(
	.param .u32 _Z24quark_bmw512_gpu_hash_64ijPmPj_param_0,
	.param .u32 _Z24quark_bmw512_gpu_hash_64ijPmPj_param_1,
	.param .u64 .ptr .align 1 _Z24quark_bmw512_gpu_hash_64ijPmPj_param_2,
	.param .u64 .ptr .align 1 _Z24quark_bmw512_gpu_hash_64ijPmPj_param_3
)
{
	.reg .pred 	%p<3>;
	.reg .b32 	%r<401>;
	.reg .b64 	%rd<2403>;

	ld.param.u32 	%r6, [_Z24quark_bmw512_gpu_hash_64ijPmPj_param_0];
	ld.param.u64 	%rd2, [_Z24quark_bmw512_gpu_hash_64ijPmPj_param_3];
	mov.u32 	%r7, %ntid.x;
	mov.u32 	%r8, %ctaid.x;
	mov.u32 	%r9, %tid.x;
	mad.lo.s32 	%r1, %r7, %r8, %r9;
	setp.ge.s32 	%p1, %r1, %r6;
	@%p1 bra 	$L__BB0_5;
	setp.eq.s64 	%p2, %rd2, 0;
	@%p2 bra 	$L__BB0_3;
	cvta.to.global.u64 	%rd3, %rd2;
	mul.wide.s32 	%rd4, %r1, 4;
	add.s64 	%rd5, %rd3, %rd4;
	ld.global.u32 	%r400, [%rd5];
	bra.uni 	$L__BB0_4;
$L__BB0_3:
	ld.param.u32 	%r398, [_Z24quark_bmw512_gpu_hash_64ijPmPj_param_1];
	add.s32 	%r400, %r398, %r1;
$L__BB0_4:
	ld.param.u64 	%rd2402, [_Z24quark_bmw512_gpu_hash_64ijPmPj_param_2];
	ld.param.u32 	%r399, [_Z24quark_bmw512_gpu_hash_64ijPmPj_param_1];
	sub.s32 	%r396, %r400, %r399;
	shl.b32 	%r397, %r396, 3;
	ld.const.u64 	%rd834, [d_constMem];
	ld.const.u64 	%rd835, [d_constMem+8];
	ld.const.u64 	%rd836, [d_constMem+16];
	ld.const.u64 	%rd837, [d_constMem+24];
	ld.const.u64 	%rd838, [d_constMem+32];
	ld.const.u64 	%rd839, [d_constMem+40];
	ld.const.u64 	%rd840, [d_constMem+48];
	ld.const.u64 	%rd841, [d_constMem+56];
	ld.const.u64 	%rd842, [d_constMem+64];
	ld.const.u64 	%rd843, [d_constMem+72];
	ld.const.u64 	%rd844, [d_constMem+80];
	ld.const.u64 	%rd845, [d_constMem+88];
	ld.const.u64 	%rd846, [d_constMem+96];
	ld.const.u64 	%rd847, [d_constMem+104];
	ld.const.u64 	%rd848, [d_constMem+112];
	ld.const.u64 	%rd849, [d_constMem+120];
	cvta.to.global.u64 	%rd850, %rd2402;
	mul.wide.s32 	%rd851, %r397, 8;
	add.s64 	%rd852, %rd850, %rd851;
	ld.global.u64 	%rd123, [%rd852];
	ld.global.u64 	%rd193, [%rd852+8];
	ld.global.u64 	%rd209, [%rd852+16];
	ld.global.u64 	%rd125, [%rd852+24];
	ld.global.u64 	%rd195, [%rd852+32];
	ld.global.u64 	%rd211, [%rd852+40];
	ld.global.u64 	%rd227, [%rd852+48];
	ld.global.u64 	%rd245, [%rd852+56];
	xor.b64  	%rd853, %rd839, %rd211;
	xor.b64  	%rd854, %rd841, %rd245;
	sub.s64 	%rd855, %rd853, %rd854;
	add.s64 	%rd856, %rd855, %rd844;
	add.s64 	%rd857, %rd856, %rd847;
	add.s64 	%rd9, %rd857, %rd848;
	xor.b64  	%rd858, %rd840, %rd227;
	xor.b64  	%rd859, %rd842, 128;
	sub.s64 	%rd860, %rd858, %rd859;
	add.s64 	%rd861, %rd845, %rd848;
	add.s64 	%rd862, %rd861, %rd860;
	xor.b64  	%rd863, %rd849, 512;
	sub.s64 	%rd13, %rd862, %rd863;
	xor.b64  	%rd864, %rd834, %rd123;
	add.s64 	%rd865, %rd854, %rd864;
	add.s64 	%rd866, %rd865, %rd843;
	sub.s64 	%rd867, %rd866, %rd846;
	add.s64 	%rd17, %rd867, %rd863;
	xor.b64  	%rd868, %rd835, %rd193;
	add.s64 	%rd869, %rd864, %rd859;
	add.s64 	%rd870, %rd868, %rd844;
	sub.s64 	%rd871, %rd869, %rd870;
	add.s64 	%rd21, %rd871, %rd847;
	xor.b64  	%rd872, %rd836, %rd209;
	add.s64 	%rd873, %rd872, %rd868;
	add.s64 	%rd874, %rd873, %rd843;
	sub.s64 	%rd875, %rd874, %rd861;
	xor.b64  	%rd876, %rd837, %rd125;
	add.s64 	%rd877, %rd876, %rd844;
	add.s64 	%rd878, %rd872, %rd846;
	sub.s64 	%rd879, %rd877, %rd878;
	add.s64 	%rd25, %rd879, %rd863;
	xor.b64  	%rd880, %rd838, %rd195;
	add.s64 	%rd881, %rd864, %rd876;
	add.s64 	%rd882, %rd881, %rd845;
	sub.s64 	%rd883, %rd880, %rd882;
	add.s64 	%rd29, %rd883, %rd847;
	add.s64 	%rd884, %rd880, %rd853;
	add.s64 	%rd885, %rd884, %rd846;
	add.s64 	%rd886, %rd885, %rd848;
	sub.s64 	%rd33, %rd868, %rd886;
	add.s64 	%rd887, %rd853, %rd858;
	add.s64 	%rd888, %rd872, %rd847;
	add.s64 	%rd889, %rd887, %rd863;
	sub.s64 	%rd37, %rd888, %rd889;
	add.s64 	%rd890, %rd864, %rd858;
	add.s64 	%rd891, %rd876, %rd854;
	sub.s64 	%rd892, %rd890, %rd891;
	add.s64 	%rd893, %rd892, %rd848;
	add.s64 	%rd894, %rd868, %rd880;
	add.s64 	%rd895, %rd894, %rd854;
	sub.s64 	%rd896, %rd859, %rd895;
	add.s64 	%rd41, %rd896, %rd863;
	add.s64 	%rd897, %rd864, %rd872;
	add.s64 	%rd898, %rd897, %rd853;
	sub.s64 	%rd899, %rd859, %rd898;
	add.s64 	%rd45, %rd899, %rd843;
	add.s64 	%rd900, %rd876, %rd868;
	add.s64 	%rd901, %rd858, %rd843;
	sub.s64 	%rd902, %rd900, %rd901;
	add.s64 	%rd49, %rd902, %rd844;
	add.s64 	%rd903, %rd880, %rd872;
	add.s64 	%rd904, %rd903, %rd854;
	add.s64 	%rd905, %rd904, %rd844;
	add.s64 	%rd53, %rd905, %rd845;
	add.s64 	%rd906, %rd876, %rd859;
	add.s64 	%rd907, %rd853, %rd845;
	add.s64 	%rd908, %rd907, %rd846;
	sub.s64 	%rd909, %rd906, %rd908;
	add.s64 	%rd910, %rd901, %rd880;
	sub.s64 	%rd911, %rd846, %rd910;
	add.s64 	%rd57, %rd911, %rd847;
	shr.u64 	%rd912, %rd9, 1;
	shl.b64 	%rd913, %rd9, 3;
	xor.b64  	%rd914, %rd912, %rd913;
	mov.b32 	%r294, 4;
	// begin inline asm
	{
	 .reg .u32 tl,th,vl,vh; 
	mov.b64 {tl,th},%rd9; 
	shf.l.wrap.b32 vh,tl,th,%r294; 
	shf.l.wrap.b32 vl,th,tl,%r294; 
	mov.b64 %rd6,{vl,vh}; 
	}
	// end inline asm
	xor.b64  	%rd915, %rd914, %rd6;
	mov.b32 	%r385, 37;
	// begin inline asm
	{
	 .reg .u32 tl,th,vl,vh; 
	mov.b64 {tl,th},%rd9; 
	shf.l.wrap.b32 vl,tl,th,%r385; 
	shf.l.wrap.b32 vh,th,tl,%r385; 
	mov.b64 %rd8,{vl,vh}; 
	}
	// end inline asm
	xor.b64  	%rd916, %rd915, %rd8;
	add.s64 	%rd61, %rd916, %rd835;
	shr.u64 	%rd917, %rd13, 1;
	shl.b64 	%rd918, %rd13, 2;
	xor.b64  	%rd919, %rd917, %rd918;
	mov.b32 	%r392, 13;
	// begin inline asm
	{
	 .reg .u32 tl,th,vl,vh; 
	mov.b64 {tl,th},%rd13; 
	shf.l.wrap.b32 vh,tl,th,%r392; 
	shf.l.wrap.b32 vl,th,tl,%r392; 
	mov.b64 %rd10,{vl,vh}; 
	}
	// end inline asm
	xor.b64  	%rd920, %rd919, %rd10;
	mov.b32 	%r386, 43;
	// begin inline asm
	{
	 .reg .u32 tl,th,vl,vh; 
	mov.b64 {tl,th},%rd13; 
	shf.l.wrap.b32 vl,tl,th,%r386; 
	shf.l.wrap.b32 vh,th,tl,%r386; 
	mov.b64 %rd12,{vl,vh}; 
	}
	// end inline asm
	xor.b64  	%rd921, %rd920, %rd12;
	add.s64 	%rd131, %rd921, %rd836;
	shr.u64 	%rd922, %rd17, 2;
	shl.b64 	%rd923, %rd17, 1;
	xor.b64  	%rd924, %rd922, %rd923;
	mov.b32 	%r290, 19;
	// begin inline asm
	{
	 .reg .u32 tl,th,vl,vh; 
	mov.b64 {tl,th},%rd17; 
	shf.l.wrap.b32 vh,tl,th,%r290; 
	shf.l.wrap.b32 vl,th,tl,%r290; 
	mov.b64 %rd14,{vl,vh}; 
	}
	// end inline asm
	xor.b64  	%rd925, %rd924, %rd14;
	mov.b32 	%r387, 53;
	// begin inline asm
	{
	 .reg .u32 tl,th,vl,vh; 
	mov.b64 {tl,th},%rd17; 
	shf.l.wrap.b32 vl,tl,th,%r387; 
	shf.l.wrap.b32 vh,th,tl,%r387; 
	mov.b64 %rd16,{vl,vh}; 
	}
	// end inline asm
	xor.b64  	%rd926, %rd925, %rd16;
	add.s64 	%rd135, %rd926, %rd837;
	shr.u64 	%rd927, %rd21, 2;
	shl.b64 	%rd928, %rd21, 2;
	xor.b64  	%rd929, %rd927, %rd928;
	mov.b32 	%r292, 28;
	// begin inline asm
	{
	 .reg .u32 tl,th,vl,vh; 
	mov.b64 {tl,th},%rd21; 
	shf.l.wrap.b32 vh,tl,th,%r292; 
	shf.l.wrap.b32 vl,th,tl,%r292; 
	mov.b64 %rd18,{vl,vh}; 
	}
	// end inline asm
	xor.b64  	%rd930, %rd929, %rd18;
	mov.b32 	%r293, 59;
	// begin inline asm
	{
	 .reg .u32 tl,th,vl,vh; 
	mov.b64 {tl,th},%rd21; 
	shf.l.wrap.b32 vl,tl,th,%r293; 
	shf.l.wrap.b32 vh,th,tl,%r293; 
	mov.b64 %rd20,{vl,vh}; 
	}
	// end inline asm
	xor.b64  	%rd931, %rd930, %rd20;
	add.s64 	%rd199, %rd931, %rd838;
	shr.u64 	%rd932, %rd875, 1;
	xor.b64  	%rd933, %rd932, %rd875;
	add.s64 	%rd215, %rd839, %rd933;
	shr.u64 	%rd934, %rd25, 1;
	shl.b64 	%rd935, %rd25, 3;
	xor.b64  	%rd936, %rd934, %rd935;
	// begin inline asm
	{
	 .reg .u32 tl,th,vl,vh; 
	mov.b64 {tl,th},%rd25; 
	shf.l.wrap.b32 vh,tl,th,%r294; 
	shf.l.wrap.b32 vl,th,tl,%r294; 
	mov.b64 %rd22,{vl,vh}; 
	}
	// end inline asm
	xor.b64  	%rd937, %rd936, %rd22;
	// begin inline asm
	{
	 .reg .u32 tl,th,vl,vh; 
	mov.b64 {tl,th},%rd25; 
	shf.l.wrap.b32 vl,tl,th,%r385; 
	shf.l.wrap.b32 vh,th,tl,%r385; 
	mov.b64 %rd24,{vl,vh}; 
	}
	// end inline asm
	xor.b64  	%rd938, %rd937, %rd24;
	add.s64 	%rd231, %rd938, %rd840;
	shr.u64 	%rd939, %rd29, 1;
	shl.b64 	%rd940, %rd29, 2;
	xor.b64  	%rd941, %rd939, %rd940;
	// begin inline asm
	{
	 .reg .u32 tl,th,vl,vh; 
	mov.b64 {tl,th},%rd29; 
	shf.l.wrap.b32 vh,tl,th,%r392; 
	shf.l.wrap.b32 vl,th,tl,%r392; 
	mov.b64 %rd26,{vl,vh}; 
	}
	// end inline asm
	xor.b64  	%rd942, %rd941, %rd26;
	// begin inline asm
	{
	 .reg .u32 tl,th,vl,vh; 
	mov.b64 {tl,th},%rd29; 
	shf.l.wrap.b32 vl,tl,th,%r386; 
	shf.l.wrap.b32 vh,th,tl,%r386; 
	mov.b64 %rd28,{vl,vh}; 
	}
	// end inline asm
	xor.b64  	%rd943, %rd942, %rd28;
	add.s64 	%rd249, %rd943, %rd841;
	shr.u64 	%rd944, %rd33, 2;
	shl.b64 	%rd945, %rd33, 1;
	xor.b64  	%rd946, %rd944, %rd945;
	// begin inline asm
	{
	 .reg .u32 tl,th,vl,vh; 
	mov.b64 {tl,th},%rd33; 
	shf.l.wrap.b32 vh,tl,th,%r290; 
	shf.l.wrap.b32 vl,th,tl,%r290; 
	mov.b64 %rd30,{vl,vh}; 
	}
	// end inline asm
	xor.b64  	%rd947, %rd946, %rd30;
	// begin inline asm
	{
	 .reg .u32 tl,th,vl,vh; 
	mov.b64 {tl,th},%rd33; 
	shf.l.wrap.b32 vl,tl,th,%r387; 
	shf.l.wrap.b32 vh,th,tl,%r387; 
	mov.b64 %rd32,{vl,vh}; 
	}
	// end inline asm
	xor.b64  	%rd948, %rd947, %rd32;
	add.s64 	%rd267, %rd948, %rd842;
	shr.u64 	%rd949, %rd37, 2;
	shl.b64 	%rd950, %rd37, 2;
	xor.b64  	%rd951, %rd949, %rd950;
	// begin inline asm
	{
	 .reg .u32 tl,th,vl,vh; 
	mov.b64 {tl,th},%rd37; 
	shf.l.wrap.b32 vh,tl,th,%r292; 
	shf.l.wrap.b32 vl,th,tl,%r292; 
	mov.b64 %rd34,{vl,vh}; 
	}
	// end inline asm
	xor.b64  	%rd952, %rd951, %rd34;
	// begin inline asm
	{
	 .reg .u32 tl,th,vl,vh; 
	mov.b64 {tl,th},%rd37; 
	shf.l.wrap.b32 vl,tl,th,%r293; 
	shf.l.wrap.b32 vh,th,tl,%r293; 
	mov.b64 %rd36,{vl,vh}; 
	}
	// end inline asm
	xor.b64  	%rd953, %rd952, %rd36;
	add.s64 	%rd281, %rd953, %rd843;
	shr.u64 	%rd954, %rd893, 1;
	xor.b64  	%rd955, %rd954, %rd893;
	add.s64 	%rd293, %rd844, %rd955;
	shr.u64 	%rd956, %rd41, 1;
	shl.b64 	%rd957, %rd41, 3;
	xor.b64  	%rd958, %rd956, %rd957;
	// begin inline asm
	{
	 .reg .u32 tl,th,vl,vh; 
	mov.b64 {tl,th},%rd41; 
	shf.l.wrap.b32 vh,tl,th,%r294; 
	shf.l.wrap.b32 vl,th,tl,%r294; 
	mov.b64 %rd38,{vl,vh}; 
	}
	// end inline asm
	xor.b64  	%rd959, %rd958, %rd38;
	// begin inline asm
	{
	 .reg .u32 tl,th,vl,vh; 
	mov.b64 {tl,th},%rd41; 
	shf.l.wrap.b32 vl,tl,th,%r385; 
	shf.l.wrap.b32 vh,th,tl,%r385; 
	mov.b64 %rd40,{vl,vh}; 
	}
	// end inline asm
	xor.b64  	%rd960, %rd959, %rd40;
	add.s64 	%rd307, %rd960, %rd845;
	shr.u64 	%rd961, %rd45, 1;
	shl.b64 	%rd962, %rd45, 2;
	xor.b64  	%rd963, %rd961, %rd962;
	// begin inline asm
	{
	 .reg .u32 tl,th,vl,vh; 
	mov.b64 {tl,th},%rd45; 
	shf.l.wrap.b32 vh,tl,th,%r392; 
	shf.l.wrap.b32 vl,th,tl,%r392; 
	mov.b64 %rd42,{vl,vh}; 
	}
	// end inline asm
	xor.b64  	%rd964, %rd963, %rd42;
	// begin inline asm
	{
	 .reg .u32 tl,th,vl,vh; 
	mov.b64 {tl,th},%rd45; 
	shf.l.wrap.b32 vl,tl,th,%r386; 
	shf.l.wrap.b32 vh,th,tl,%r386; 
	mov.b64 %rd44,{vl,vh}; 
	}
	// end inline asm
	xor.b64  	%rd965, %rd964, %rd44;
	add.s64 	%rd321, %rd965, %rd846;
	shr.u64 	%rd966, %rd49, 2;
	shl.b64 	%rd967, %rd49, 1;
	xor.b64  	%rd968, %rd966, %rd967;
	// begin inline asm
	{
	 .reg .u32 tl,th,vl,vh; 
	mov.b64 {tl,th},%rd49; 
	shf.l.wrap.b32 vh,tl,th,%r290; 
	shf.l.wrap.b32 vl,th,tl,%r290; 
	mov.b64 %rd46,{vl,vh}; 
	}
	// end inline asm
	xor.b64  	%rd969, %rd968, %rd46;
	// begin inline asm
	{
	 .reg .u32 tl,th,vl,vh; 
	mov.b64 {tl,th},%rd49; 
	shf.l.wrap.b32 vl,tl,th,%r387; 
	shf.l.wrap.b32 vh,th,tl,%r387; 
	mov.b64 %rd48,{vl,vh}; 
	}
	// end inline asm
	xor.b64  	%rd970, %rd969, %rd48;
	add.s64 	%rd335, %rd970, %rd847;
	shr.u64 	%rd971, %rd53, 2;
	shl.b64 	%rd972, %rd53, 2;
	xor.b64  	%rd973, %rd971, %rd972;
	// begin inline asm
	{
	 .reg .u32 tl,th,vl,vh; 
	mov.b64 {tl,th},%rd53; 
	shf.l.wrap.b32 vh,tl,th,%r292; 
	shf.l.wrap.b32 vl,th,tl,%r292; 
	mov.b64 %rd50,{vl,vh}; 
	}
	// end inline asm
	xor.b64  	%rd974, %rd973, %rd50;
	// begin inline asm
	{
	 .reg .u32 tl,th,vl,vh; 
	mov.b64 {tl,th},%rd53; 
	shf.l.wrap.b32 vl,tl,th,%r293; 
	shf.l.wrap.b32 vh,th,tl,%r293; 
	mov.b64 %rd52,{vl,vh}; 
	}
	// end inline asm
	xor.b64  	%rd975, %rd974, %rd52;
	add.s64 	%rd349, %rd975, %rd848;
	shr.u64 	%rd976, %rd909, 1;
	xor.b64  	%rd977, %rd976, %rd909;
	add.s64 	%rd363, %rd849, %rd977;
	shr.u64 	%rd978, %rd57, 1;
	shl.b64 	%rd979, %rd57, 3;
	xor.b64  	%rd980, %rd978, %rd979;
	// begin inline asm
	{
	 .reg .u32 tl,th,vl,vh; 
	mov.b64 {tl,th},%rd57; 
	shf.l.wrap.b32 vh,tl,th,%r294; 
	shf.l.wrap.b32 vl,th,tl,%r294; 
	mov.b64 %rd54,{vl,vh}; 
	}
	// end inline asm
	xor.b64  	%rd981, %rd980, %rd54;
	// begin inline asm
	{
	 .reg .u32 tl,th,vl,vh; 
	mov.b64 {tl,th},%rd57; 
	shf.l.wrap.b32 vl,tl,th,%r385; 
	shf.l.wrap.b32 vh,th,tl,%r385; 
	mov.b64 %rd56,{vl,vh}; 
	}
	// end inline asm
	xor.b64  	%rd982, %rd981, %rd56;
	add.s64 	%rd377, %rd982, %rd834;
	shr.u64 	%rd983, %rd61, 1;
	shl.b64 	%rd984, %rd61, 2;
	xor.b64  	%rd985, %rd983, %rd984;
	// begin inline asm
	{
	 .reg .u32 tl,th,vl,vh; 
	mov.b64 {tl,th},%rd61; 
	shf.l.wrap.b32 vh,tl,th,%r392; 
	shf.l.wrap.b32 vl,th,tl,%r392; 
	mov.b64 %rd58,{vl,vh}; 
	}
	// end inline asm
	xor.b64  	%rd986, %rd985, %rd58;
	// begin inline asm
	{
	 .reg .u32 tl,th,vl,vh; 
	mov.b64 {tl,th},%rd61; 
	shf.l.wrap.b32 vl,tl,th,%r386; 
	shf.l.wrap.b32 vh,th,tl,%r386; 
	mov.b64 %rd60,{vl,vh}; 
	}
	// end inline asm
	xor.b64  	%rd987, %rd986, %rd60;
	shr.u64 	%rd988, %rd131, 2;
	shl.b64 	%rd989, %rd131, 1;
	xor.b64  	%rd990, %rd988, %rd989;
	// begin inline asm
	{
	 .reg .u32 tl,th,vl,vh; 
	mov.b64 {tl,th},%rd131; 
	shf.l.wrap.b32 vh,tl,th,%r290; 
	shf.l.wrap.b32 vl,th,tl,%r290; 
	mov.b64 %rd62,{vl,vh}; 
	}
	// end inline asm
	xor.b64  	%rd991, %rd990, %rd62;
	// begin inline asm
	{
	 .reg .u32 tl,th,vl,vh; 
	mov.b64 {tl,th},%rd131; 
	shf.l.wrap.b32 vl,tl,th,%r387; 
	shf.l.wrap.b32 vh,th,tl,%r387; 
	mov.b64 %rd64,{vl,vh}; 
	}
	// end inline asm
	xor.b64  	%rd992, %rd991, %rd64;
	add.s64 	%rd993, %rd992, %rd987;
	shr.u64 	%rd994, %rd135, 2;
	shl.b64 	%rd995, %rd135, 2;
	// begin inline asm
	{
	 .reg .u32 tl,th,vl,vh; 
	mov.b64 {tl,th},%rd135; 
	shf.l.wrap.b32 vh,tl,th,%r292; 
	shf.l.wrap.b32 vl,th,tl,%r292; 
	mov.b64 %rd66,{vl,vh}; 
	}
	// end inline asm
	xor.b64  	%rd996, %rd995, %rd66;
	// begin inline asm
	{
	 .reg .u32 tl,th,vl,vh; 
	mov.b64 {tl,th},%rd135; 
	shf.l.wrap.b32 vl,tl,th,%r293; 
	shf.l.wrap.b32 vh,th,tl,%r293; 
	mov.b64 %rd68,{vl,vh}; 
	}
	// end inline asm
	xor.b64  	%rd997, %rd996, %rd68;
	xor.b64  	%rd998, %rd997, %rd994;
	add.s64 	%rd999, %rd993, %rd998;
	shr.u64 	%rd1000, %rd199, 1;
	shl.b64 	%rd1001, %rd199, 3;
	xor.b64  	%rd1002, %rd1000, %rd1001;
	// begin inline asm
	{
	 .reg .u32 tl,th,vl,vh; 
	mov.b64 {tl,th},%rd199; 
	shf.l.wrap.b32 vh,tl,th,%r294; 
	shf.l.wrap.b32 vl,th,tl,%r294; 
	mov.b64 %rd70,{vl,vh}; 
	}
	// end inline asm
	xor.b64  	%rd1003, %rd1002, %rd70;
	// begin inline asm
	{
	 .reg .u32 tl,th,vl,vh; 
	mov.b64 {tl,th},%rd199; 
	shf.l.wrap.b32 vl,tl,th,%r385; 
	shf.l.wrap.b32 vh,th,tl,%r385; 
	mov.b64 %rd72,{vl,vh}; 
	}
	// end inline asm
	xor.b64  	%rd1004, %rd1003, %rd72;
	add.s64 	%rd1005, %rd999, %rd1004;
	shr.u64 	%rd1006, %rd215, 1;
	shl.b64 	%rd1007, %rd215, 2;
	// begin inline asm
	{
	 .reg .u32 tl,th,vl,vh; 
	mov.b64 {tl,th},%rd215; 
	shf.l.wrap.b32 vh,tl,th,%r392; 
	shf.l.wrap.b32 vl,th,tl,%r392; 
	mov.b64 %rd74,{vl,vh}; 
	}
	// end inline asm
	xor.b64  	%rd1008, %rd1007, %rd74;
	// begin inline asm
	{
	 .reg .u32 tl,th,vl,vh; 
	mov.b64 {tl,th},%rd215; 
	shf.l.wrap.b32 vl,tl,th,%r386; 
	shf.l.wrap.b32 vh,th,tl,%r386; 
	mov.b64 %rd76,{vl,vh}; 
	}
	// end inline asm
	xor.b64  	%rd1009, %rd1008, %rd76;
	xor.b64  	%rd1010, %rd1009, %rd1006;
	add.s64 	%rd1011, %rd1005, %rd1010;
	shr.u64 	%rd1012, %rd231, 2;
	shl.b64 	%rd1013, %rd231, 1;
	xor.b64  	%rd1014, %rd1012, %rd1013;
	// begin inline asm
	{
	 .reg .u32 tl,th,vl,vh; 
	mov.b64 {tl,th},%rd231; 
	shf.l.wrap.b32 vh,tl,th,%r290; 
	shf.l.wrap.b32 vl,th,tl,%r290; 
	mov.b64 %rd78,{vl,vh}; 
	}
	// end inline asm
	xor.b64  	%rd1015, %rd1014, %rd78;
	// begin inline asm
	{
	 .reg .u32 tl,th,vl,vh; 
	mov.b64 {tl,th},%rd231; 
	shf.l.wrap.b32 vl,tl,th,%r387; 
	shf.l.wrap.b32 vh,th,tl,%r387; 
	mov.b64 %rd80,{vl,vh}; 
	}
	// end inline asm
	xor.b64  	%rd1016, %rd1015, %rd80;
	add.s64 	%rd1017, %rd1011, %rd1016;
	shr.u64 	%rd1018, %rd249, 2;
	shl.b64 	%rd1019, %rd249, 2;
	// begin inline asm
	{
	 .reg .u32 tl,th,vl,vh; 
	mov.b64 {tl,th},%rd249; 
	shf.l.wrap.b32 vh,tl,th,%r292; 
	shf.l.wrap.b32 vl,th,tl,%r292; 
	mov.b64 %rd82,{vl,vh}; 
	}
	// end inline asm
	xor.b64  	%rd1020, %rd1019, %rd82;
	// begin inline asm
	{
	 .reg .u32 tl,th,vl,vh; 
	mov.b64 {tl,th},%rd249; 
	shf.l.wrap.b32 vl,tl,th,%r293; 
	shf.l.wrap.b32 vh,th,tl,%r293; 
	mov.b64 %rd84,{vl,vh}; 
	}
	// end inline asm
	xor.b64  	%rd1021, %rd1020, %rd84;
	xor.b64  	%rd1022, %rd1021, %rd1018;
	add.s64 	%rd1023, %rd1017, %rd1022;
	shr.u64 	%rd1024, %rd267, 1;
	shl.b64 	%rd1025, %rd267, 3;
	xor.b64  	%rd1026, %rd1024, %rd1025;
	// begin inline asm
	{
	 .reg .u32 tl,th,vl,vh; 
	mov.b64 {tl,th},%rd267; 
	shf.l.wrap.b32 vh,tl,th,%r294; 
	shf.l.wrap.b32 vl,th,tl,%r294; 
	mov.b64 %rd86,{vl,vh}; 
	}
	// end inline asm
	xor.b64  	%rd1027, %rd1026, %rd86;
	// begin inline asm
	{
	 .reg .u32 tl,th,vl,vh; 
	mov.b64 {tl,th},%rd267; 
	shf.l.wrap.b32 vl,tl,th,%r385; 
	shf.l.wrap.b32 vh,th,tl,%r385; 
	mov.b64 %rd88,{vl,vh}; 
	}
	// end inline asm
	xor.b64  	%rd1028, %rd1027, %rd88;
	add.s64 	%rd1029, %rd1023, %rd1028;
	shr.u64 	%rd1030, %rd281, 1;
	shl.b64 	%rd1031, %rd281, 2;
	// begin inline asm
	{
	 .reg .u32 tl,th,vl,vh; 
	mov.b64 {tl,th},%rd281; 
	shf.l.wrap.b32 vh,tl,th,%r392; 
	shf.l.wrap.b32 vl,th,tl,%r392; 
	mov.b64 %rd90,{vl,vh}; 
	}
	// end inline asm
	xor.b64  	%rd1032, %rd1031, %rd90;
	// begin inline asm
	{
	 .reg .u32 tl,th,vl,vh; 
	mov.b64 {tl,th},%rd281; 
	shf.l.wrap.b32 vl,tl,th,%r386; 
	shf.l.wrap.b32 vh,th,tl,%r386; 
	mov.b64 %rd92,{vl,vh}; 
	}
	// end inline asm
	xor.b64  	%rd1033, %rd1032, %rd92;
	xor.b64  	%rd1034, %rd1033, %rd1030;
	add.s64 	%rd1035, %rd1029, %rd1034;
	shr.u64 	%rd1036, %rd293, 2;
	shl.b64 	%rd1037, %rd293, 1;
	xor.b64  	%rd1038, %rd1036, %rd1037;
	// begin inline asm
	{
	 .reg .u32 tl,th,vl,vh; 
	mov.b64 {tl,th},%rd293; 
	shf.l.wrap.b32 vh,tl,th,%r290; 
	shf.l.wrap.b32 vl,th,tl,%r290; 
	mov.b64 %rd94,{vl,vh}; 
	}
	// end inline asm
	xor.b64  	%rd1039, %rd1038, %rd94;
	// begin inline asm
	{
	 .reg .u32 tl,th,vl,vh; 
	mov.b64 {tl,th},%rd293; 
	shf.l.wrap.b32 vl,tl,th,%r387; 
	shf.l.wrap.b32 vh,th,tl,%r387; 
	mov.b64 %rd96,{vl,vh}; 
	}
	// end inline asm
	xor.b64  	%rd1040, %rd1039, %rd96;
	add.s64 	%rd1041, %rd1035, %rd1040;
	shr.u64 	%rd1042, %rd307, 2;
	shl.b64 	%rd1043, %rd307, 2;
	// begin inline asm
	{
	 .reg .u32 tl,th,vl,vh; 
	mov.b64 {tl,th},%rd307; 
	shf.l.wrap.b32 vh,tl,th,%r292; 
	shf.l.wrap.b32 vl,th,tl,%r292; 
	mov.b64 %rd98,{vl,vh}; 
	}
	// end inline asm
	xor.b64  	%rd1044, %rd1043, %rd98;
	// begin inline asm
	{
	 .reg .u32 tl,th,vl,vh; 
	mov.b64 {tl,th},%rd307; 
	shf.l.wrap.b32 vl,tl,th,%r293; 
	shf.l.wrap.b32 vh,th,tl,%r293; 
	mov.b64 %rd100,{vl,vh}; 
	}
	// end inline asm
	xor.b64  	%rd1045, %rd1044, %rd100;
	xor.b64  	%rd1046, %rd1045, %rd1042;
	add.s64 	%rd1047, %rd1041, %rd1046;
	shr.u64 	%rd1048, %rd321, 1;
	shl.b64 	%rd1049, %rd321, 3;
	xor.b64  	%rd1050, %rd1048, %rd1049;
	// begin inline asm
	{
	 .reg .u32 tl,th,vl,vh; 
	mov.b64 {tl,th},%rd321; 
	shf.l.wrap.b32 vh,tl,th,%r294; 
	shf.l.wrap.b32 vl,th,tl,%r294; 
	mov.b64 %rd102,{vl,vh}; 
	}
	// end inline asm
	xor.b64  	%rd1051, %rd1050, %rd102;
	// begin inline asm
	{
	 .reg .u32 tl,th,vl,vh; 
	mov.b64 {tl,th},%rd321; 
	shf.l.wrap.b32 vl,tl,th,%r385; 
	shf.l.wrap.b32 vh,th,tl,%r385; 
	mov.b64 %rd104,{vl,vh}; 
	}
	// end inline asm
	xor.b64  	%rd1052, %rd1051, %rd104;
	add.s64 	%rd1053, %rd1047, %rd1052;
	shr.u64 	%rd1054, %rd335, 1;
	shl.b64 	%rd1055, %rd335, 2;
	// begin inline asm
	{
	 .reg .u32 tl,th,vl,vh; 
	mov.b64 {tl,th},%rd335; 
	shf.l.wrap.b32 vh,tl,th,%r392; 
	shf.l.wrap.b32 vl,th,tl,%r392; 
	mov.b64 %rd106,{vl,vh}; 
	}
	// end inline asm
	xor.b64  	%rd1056, %rd1055, %rd106;
	// begin inline asm
	{
	 .reg .u32 tl,th,vl,vh; 
	mov.b64 {tl,th},%rd335; 
	shf.l.wrap.b32 vl,tl,th,%r386; 
	shf.l.wrap.b32 vh,th,tl,%r386; 
	mov.b64 %rd108,{vl,vh}; 
	}
	// end inline asm
	xor.b64  	%rd1057, %rd1056, %rd108;
	xor.b64  	%rd1058, %rd1057, %rd1054;
	add.s64 	%rd1059, %rd1053, %rd1058;
	shr.u64 	%rd1060, %rd349, 2;
	shl.b64 	%rd1061, %rd349, 1;
	xor.b64  	%rd1062, %rd1060, %rd1061;
	// begin inline asm
	{
	 .reg .u32 tl,th,vl,vh; 
	mov.b64 {tl,th},%rd349; 
	shf.l.wrap.b32 vh,tl,th,%r290; 
	shf.l.wrap.b32 vl,th,tl,%r290; 
	mov.b64 %rd110,{vl,vh}; 
	}
	// end inline asm
	xor.b64  	%rd1063, %rd1062, %rd110;
	// begin inline asm
	{
	 .reg .u32 tl,th,vl,vh; 
	mov.b64 {tl,th},%rd349; 
	shf.l.wrap.b32 vl,tl,th,%r387; 
	shf.l.wrap.b32 vh,th,tl,%r387; 
	mov.b64 %rd112,{vl,vh}; 
	}
	// end inline asm
	xor.b64  	%rd1064, %rd1063, %rd112;
	add.s64 	%rd1065, %rd1059, %rd1064;
	shr.u64 	%rd1066, %rd363, 2;
	shl.b64 	%rd1067, %rd363, 2;
	// begin inline asm
	{
	 .reg .u32 tl,th,vl,vh; 
	mov.b64 {tl,th},%rd363; 
	shf.l.wrap.b32 vh,tl,th,%r292; 
	shf.l.wrap.b32 vl,th,tl,%r292; 
	mov.b64 %rd114,{vl,vh}; 
	}
	// end inline asm
	xor.b64  	%rd1068, %rd1067, %rd114;
	// begin inline asm
	{
	 .reg .u32 tl,th,vl,vh; 
	mov.b64 {tl,th},%rd363; 
	shf.l.wrap.b32 vl,tl,th,%r293; 
	shf.l.wrap.b32 vh,th,tl,%r293; 
	mov.b64 %rd116,{vl,vh}; 
	}
	// end inline asm
	xor.b64  	%rd1069, %rd1068, %rd116;
	xor.b64  	%rd1070, %rd1069, %rd1066;
	add.s64 	%rd1071, %rd1065, %rd1070;
	shr.u64 	%rd1072, %rd377, 1;
	shl.b64 	%rd1073, %rd377, 3;
	xor.b64  	%rd1074, %rd1072, %rd1073;
	// begin inline asm
	{
	 .reg .u32 tl,th,vl,vh; 
	mov.b64 {tl,th},%rd377; 
	shf.l.wrap.b32 vh,tl,th,%r294; 
	shf.l.wrap.b32 vl,th,tl,%r294; 
	mov.b64 %rd118,{vl,vh}; 
	}
	// end inline asm
	xor.b64  	%rd1075, %rd1074, %rd118;
	// begin inline asm
	{
	 .reg .u32 tl,th,vl,vh; 
	mov.b64 {tl,th},%rd377; 
	shf.l.wrap.b32 vl,tl,th,%r385; 
	shf.l.wrap.b32 vh,th,tl,%r385; 
	mov.b64 %rd120,{vl,vh}; 
	}
	// end inline asm
	xor.b64  	%rd1076, %rd1075, %rd120;
	add.s64 	%rd1077, %rd1071, %rd1076;
	ld.const.u64 	%rd1078, [d_x55];
	mov.b32 	%r261, 1;
	// begin inline asm
	{
	 .reg .u32 tl,th,vl,vh; 
	mov.b64 {tl,th},%rd123; 
	shf.l.wrap.b32 vh,tl,th,%r261; 
	shf.l.wrap.b32 vl,th,tl,%r261; 
	mov.b64 %rd122,{vl,vh}; 
	}
	// end inline asm
	add.s64 	%rd1079, %rd122, %rd1078;
	// begin inline asm
	{
	 .reg .u32 tl,th,vl,vh; 
	mov.b64 {tl,th},%rd125; 
	shf.l.wrap.b32 vh,tl,th,%r294; 
	shf.l.wrap.b32 vl,th,tl,%r294; 
	mov.b64 %rd124,{vl,vh}; 
	}
	// end inline asm
	add.s64 	%rd1080, %rd1079, %rd124;
	mov.b64 	%rd279, 0;
	mov.b32 	%r390, 11;
	// begin inline asm
	{
	 .reg .u32 tl,th,vl,vh; 
	mov.b64 {tl,th},%rd279; 
	shf.l.wrap.b32 vh,tl,th,%r390; 
	shf.l.wrap.b32 vl,th,tl,%r390; 
	mov.b64 %rd126,{vl,vh}; 
	}
	// end inline asm
	sub.s64 	%rd1081, %rd1080, %rd126;
	xor.b64  	%rd1082, %rd1081, %rd841;
	add.s64 	%rd391, %rd1077, %rd1082;
	shr.u64 	%rd1083, %rd131, 1;
	shl.b64 	%rd1084, %rd131, 2;
	xor.b64  	%rd1085, %rd1083, %rd1084;
	// begin inline asm
	{
	 .reg .u32 tl,th,vl,vh; 
	mov.b64 {tl,th},%rd131; 
	shf.l.wrap.b32 vh,tl,th,%r392; 
	shf.l.wrap.b32 vl,th,tl,%r392; 
	mov.b64 %rd128,{vl,vh}; 
	}
	// end inline asm
	xor.b64  	%rd1086, %rd1085, %rd128;
	// begin inline asm
	{
	 .reg .u32 tl,th,vl,vh; 
	mov.b64 {tl,th},%rd131; 
	shf.l.wrap.b32 vl,tl,th,%r386; 
	shf.l.wrap.b32 vh,th,tl,%r386; 
	mov.b64 %rd130,{vl,vh}; 
	}
	// end inline asm
	xor.b64  	%rd1087, %rd1086, %rd130;
	shl.b64 	%rd1088, %rd135, 1;
	// begin inline asm
	{
	 .reg .u32 tl,th,vl,vh; 
	mov.b64 {tl,th},%rd135; 
	shf.l.wrap.b32 vh,tl,th,%r290; 
	shf.l.wrap.b32 vl,th,tl,%r290; 
	mov.b64 %rd132,{vl,vh}; 
	}
	// end inline asm
	xor.b64  	%rd1089, %rd1088, %rd132;
	// begin inline asm
	{
	 .reg .u32 tl,th,vl,vh; 
	mov.b64 {tl,th},%rd135; 
	shf.l.wrap.b32 vl,tl,th,%r387; 
	shf.l.wrap.b32 vh,th,tl,%r387; 
	mov.b64 %rd134,{vl,vh}; 
	}
	// end inline asm
	xor.b64  	%rd1090, %rd1089, %rd134;
	xor.b64  	%rd1091, %rd1090, %rd994;
	add.s64 	%rd1092, %rd1091, %rd1087;
	shr.u64 	%rd1093, %rd199, 2;
	shl.b64 	%rd1094, %rd199, 2;
	xor.b64  	%rd1095, %rd1093, %rd1094;
	// begin inline asm
	{
	 .reg .u32 tl,th,vl,vh; 
	mov.b64 {tl,th},%rd199; 
	shf.l.wrap.b32 vh,tl,th,%r292; 
	shf.l.wrap.b32 vl,th,tl,%r292; 
	mov.b64 %rd136,{vl,vh}; 
	}
	// end inline asm
	xor.b64  	%rd1096, %rd1095, %rd136;
	// begin inline asm
	{
	 .reg .u32 tl,th,vl,vh; 
	mov.b64 {tl,th},%rd199; 
	shf.l.wrap.b32 vl,tl,th,%r293; 
	shf.l.wrap.b32 vh,th,tl,%r293; 
	mov.b64 %rd138,{vl,vh}; 
	}
	// end inline asm
	xor.b64  	%rd1097, %rd1096, %rd138;
	add.s64 	%rd1098, %rd1092, %rd1097;
	shl.b64 	%rd1099, %rd215, 3;
	// begin inline asm
	{
	 .reg .u32 tl,th,vl,vh; 
	mov.b64 {tl,th},%rd215; 
	shf.l.wrap.b32 vh,tl,th,%r294; 
	shf.l.wrap.b32 vl,th,tl,%r294; 
	mov.b64 %rd140,{vl,vh}; 
	}
	// end inline asm
	xor.b64  	%rd1100, %rd1099, %rd140;
	// begin inline asm
	{
	 .reg .u32 tl,th,vl,vh; 
	mov.b64 {tl,th},%rd215; 
	shf.l.wrap.b32 vl,tl,th,%r385; 
	shf.l.wrap.b32 vh,th,tl,%r385; 
	mov.b64 %rd142,{vl,vh}; 
	}
	// end inline asm
	xor.b64  	%rd1101, %rd1100, %rd142;
	xor.b64  	%rd1102, %rd1101, %rd1006;
	add.s64 	%rd1103, %rd1098, %rd1102;
	shr.u64 	%rd1104, %rd231, 1;
	shl.b64 	%rd1105, %rd231, 2;
	xor.b64  	%rd1106, %rd1104, %rd1105;
	// begin inline asm
	{
	 .reg .u32 tl,th,vl,vh; 
	mov.b64 {tl,th},%rd231; 
	shf.l.wrap.b32 vh,tl,th,%r392; 
	shf.l.wrap.b32 vl,th,tl,%r392; 
	mov.b64 %rd144,{vl,vh}; 
	}
	// end inline asm
	xor.b64  	%rd1107, %rd1106, %rd144;
	// begin inline asm
	{
	 .reg .u32 tl,th,vl,vh; 
	mov.b64 {tl,th},%rd231; 
	shf.l.wrap.b32 vl,tl,th,%r386; 
	shf.l.wrap.b32 vh,th,tl,%r386; 
	mov.b64 %rd146,{vl,vh}; 
	}
	// end inline asm
	xor.b64  	%rd1108, %rd1107, %rd146;
	add.s64 	%rd1109, %rd1103, %rd1108;
	shl.b64 	%rd1110, %rd249, 1;
	// begin inline asm
	{
	 .reg .u32 tl,th,vl,vh; 
	mov.b64 {tl,th},%rd249; 
	shf.l.wrap.b32 vh,tl,th,%r290; 
	shf.l.wrap.b32 vl,th,tl,%r290; 
	mov.b64 %rd148,{vl,vh}; 
	}
	// end inline asm
	xor.b64  	%rd1111, %rd1110, %rd148;
	// begin inline asm
	{
	 .reg .u32 tl,th,vl,vh; 
	mov.b64 {tl,th},%rd249; 
	shf.l.wrap.b32 vl,tl,th,%r387; 
	shf.l.wrap.b32 vh,th,tl,%r387; 
	mov.b64 %rd150,{vl,vh}; 
	}
	// end inline asm
	xor.b64  	%rd1112, %rd1111, %rd150;
	xor.b64  	%rd1113, %rd1112, %rd1018;
	add.s64 	%rd1114, %rd1109, %rd1113;
	shr.u64 	%rd1115, %rd267, 2;
	shl.b64 	%rd1116, %rd267, 2;
	xor.b64  	%rd1117, %rd1115, %rd1116;
	// begin inline asm
	{
	 .reg .u32 tl,th,vl,vh; 
	mov.b64 {tl,th},%rd267; 
	shf.l.wrap.b32 vh,tl,th,%r292; 
	shf.l.wrap.b32 vl,th,tl,%r292; 
	mov.b64 %rd152,{vl,vh}; 
	}
	// end inline asm
	xor.b64  	%rd1118, %rd1117, %rd152;
	// begin inline asm
	{
	 .reg .u32 tl,th,vl,vh; 
	mov.b64 {tl,th},%rd267; 
	shf.l.wrap.b32 vl,tl,th,%r293; 
	shf.l.wrap.b32 vh,th,tl,%r293; 
	mov.b64 %rd154,{vl,vh}; 
	}
	// end inline asm
	xor.b64  	%rd1119, %rd1118, %rd154;
	add.s64 	%rd1120, %rd1114, %rd1119;
	shl.b64 	%rd1121, %rd281, 3;
	// begin inline asm
	{
	 .reg .u32 tl,th,vl,vh; 
	mov.b64 {tl,th},%rd281; 
	shf.l.wrap.b32 vh,tl,th,%r294; 
	shf.l.wrap.b32 vl,th,tl,%r294; 
	mov.b64 %rd156,{vl,vh}; 
	}
	// end inline asm
	xor.b64  	%rd1122, %rd1121, %rd156;
	// begin inline asm
	{
	 .reg .u32 tl,th,vl,vh; 
	mov.b64 {tl,th},%rd281; 
	shf.l.wrap.b32 vl,tl,th,%r385; 
	shf.l.wrap.b32 vh,th,tl,%r385; 
	mov.b64 %rd158,{vl,vh}; 
	}
	// end inline asm
	xor.b64  	%rd1123, %rd1122, %rd158;
	xor.b64  	%rd1124, %rd1123, %rd1030;
	add.s64 	%rd1125, %rd1120, %rd1124;
	shr.u64 	%rd1126, %rd293, 1;
	shl.b64 	%rd1127, %rd293, 2;
	xor.b64  	%rd1128, %rd1126, %rd1127;
	// begin inline asm
	{
	 .reg .u32 tl,th,vl,vh; 
	mov.b64 {tl,th},%rd293; 
	shf.l.wrap.b32 vh,tl,th,%r392; 
	shf.l.wrap.b32 vl,th,tl,%r392; 
	mov.b64 %rd160,{vl,vh}; 
	}
	// end inline asm
	xor.b64  	%rd1129, %rd1128, %rd160;
	// begin inline asm
	{
	 .reg .u32 tl,th,vl,vh; 
	mov.b64 {tl,th},%rd293; 
	shf.l.wrap.b32 vl,tl,th,%r386; 
	shf.l.wrap.b32 vh,th,tl,%r386; 
	mov.b64 %rd162,{vl,vh}; 
	}
	// end inline asm
	xor.b64  	%rd1130, %rd1129, %rd162;
	add.s64 	%rd1131, %rd1125, %rd1130;
	shl.b64 	%rd1132, %rd307, 1;
	// begin inline asm
	{
	 .reg .u32 tl,th,vl,vh; 
	mov.b64 {tl,th},%rd307; 
	shf.l.wrap.b32 vh,tl,th,%r290; 
	shf.l.wrap.b32 vl,th,tl,%r290; 
	mov.b64 %rd164,{vl,vh}; 
	}
	// end inline asm
	xor.b64  	%rd1133, %rd1132, %rd164;
	// begin inline asm
	{
	 .reg .u32 tl,th,vl,vh; 
	mov.b64 {tl,th},%rd307; 
	shf.l.wrap.b32 vl,tl,th,%r387; 
	shf.l.wrap.b32 vh,th,tl,%r387; 
	mov.b64 %rd166,{vl,vh}; 
	}
	// end inline asm
	xor.b64  	%rd1134, %rd1133, %rd166;
	xor.b64  	%rd1135, %rd1134, %rd1042;
	add.s64 	%rd1136, %rd1131, %rd1135;
	shr.u64 	%rd1137, %rd321, 2;
	shl.b64 	%rd1138, %rd321, 2;
	xor.b64  	%rd1139, %rd1137, %rd1138;
	// begin inline asm
	{
	 .reg .u32 tl,th,vl,vh; 
	mov.b64 {tl,th},%rd321; 
	shf.l.wrap.b32 vh,tl,th,%r292; 
	shf.l.wrap.b32 vl,th,tl,%r292; 
	mov.b64 %rd168,{vl,vh}; 
	}
	// end inline asm
	xor.b64  	%rd1140, %rd1139, %rd168;
	// begin inline asm
	{
	 .reg .u32 tl,th,vl,vh; 
	mov.b64 {tl,th},%rd321; 
	shf.l.wrap.b32 vl,tl,th,%r293; 
	shf.l.wrap.b32 vh,th,tl,%r293; 
	mov.b64 %rd170,{vl,vh}; 
	}
	// end inline asm
	xor.b64  	%rd1141, %rd1140, %rd170;
	add.s64 	%rd1142, %rd1136, %rd1141;
	shl.b64 	%rd1143, %rd335, 3;
	// begin inline asm
	{
	 .reg .u32 tl,th,vl,vh; 
	mov.b64 {tl,th},%rd335; 
	shf.l.wrap.b32 vh,tl,th,%r294; 
	shf.l.wrap.b32 vl,th,tl,%r294; 
	mov.b64 %rd172,{vl,vh}; 
	}
	// end inline asm
	xor.b64  	%rd1144, %rd1143, %rd172;
	xor.b64  	%rd1145, %rd1144, %rd1054;
	// begin inline asm
	{
	 .reg .u32 tl,th,vl,vh; 
	mov.b64 {tl,th},%rd335; 
	shf.l.wrap.b32 vl,tl,th,%r385; 
	shf.l.wrap.b32 vh,th,tl,%r385; 
	mov.b64 %rd174,{vl,vh}; 
	}
	// end inline asm
	xor.b64  	%rd1146, %rd1145, %rd174;
	add.s64 	%rd1147, %rd1142, %rd1146;
	shr.u64 	%rd1148, %rd349, 1;
	shl.b64 	%rd1149, %rd349, 2;
	xor.b64  	%rd1150, %rd1148, %rd1149;
	// begin inline asm
	{
	 .reg .u32 tl,th,vl,vh; 
	mov.b64 {tl,th},%rd349; 
	shf.l.wrap.b32 vh,tl,th,%r392; 
	shf.l.wrap.b32 vl,th,tl,%r392; 
	mov.b64 %rd176,{vl,vh}; 
	}
	// end inline asm
	xor.b64  	%rd1151, %rd1150, %rd176;
	// begin inline asm
	{
	 .reg .u32 tl,th,vl,vh; 
	mov.b64 {tl,th},%rd349; 
	shf.l.wrap.b32 vl,tl,th,%r386; 
	shf.l.wrap.b32 vh,th,tl,%r386; 
	mov.b64 %rd178,{vl,vh}; 
	}
	// end inline asm
	xor.b64  	%rd1152, %rd1151, %rd178;
	add.s64 	%rd1153, %rd1147, %rd1152;
	shl.b64 	%rd1154, %rd363, 1;
	// begin inline asm
	{
	 .reg .u32 tl,th,vl,vh; 
	mov.b64 {tl,th},%rd363; 
	shf.l.wrap.b32 vh,tl,th,%r290; 
	shf.l.wrap.b32 vl,th,tl,%r290; 
	mov.b64 %rd180,{vl,vh}; 
	}
	// end inline asm
	xor.b64  	%rd1155, %rd1154, %rd180;
	// begin inline asm
	{
	 .reg .u32 tl,th,vl,vh; 
	mov.b64 {tl,th},%rd363; 
	shf.l.wrap.b32 vl,tl,th,%r387; 
	shf.l.wrap.b32 vh,th,tl,%r387; 
	mov.b64 %rd182,{vl,vh}; 
	}
	// end inline asm
	xor.b64  	%rd1156, %rd1155, %rd182;
	xor.b64  	%rd1157, %rd1156, %rd1066;
	add.s64 	%rd1158, %rd1153, %rd1157;
	shr.u64 	%rd1159, %rd377, 2;
	shl.b64 	%rd1160, %rd377, 2;
	xor.b64  	%rd1161, %rd1159, %rd1160;
	// begin inline asm
	{
	 .reg .u32 tl,th,vl,vh; 
	mov.b64 {tl,th},%rd377; 
	shf.l.wrap.b32 vh,tl,th,%r292; 
	shf.l.wrap.b32 vl,th,tl,%r292; 
	mov.b64 %rd184,{vl,vh}; 
	}
	// end inline asm
	xor.b64  	%rd1162, %rd1161, %rd184;
	// begin inline asm
	{
	 .reg .u32 tl,th,vl,vh; 
	mov.b64 {tl,th},%rd377; 
	shf.l.wrap.b32 vl,tl,th,%r293; 
	shf.l.wrap.b32 vh,th,tl,%r293; 
	mov.b64 %rd186,{vl,vh}; 
	}
	// end inline asm
	xor.b64  	%rd1163, %rd1162, %rd186;
	add.s64 	%rd1164, %rd1158, %rd1163;
	shr.u64 	%rd1165, %rd391, 1;
	shl.b64 	%rd1166, %rd391, 3;
	// begin inline asm
	{
	 .reg .u32 tl,th,vl,vh; 
	mov.b64 {tl,th},%rd391; 
	shf.l.wrap.b32 vh,tl,th,%r294; 
	shf.l.wrap.b32 vl,th,tl,%r294; 
	mov.b64 %rd188,{vl,vh}; 
	}
	// end inline asm
	xor.b64  	%rd1167, %rd1166, %rd188;
	xor.b64  	%rd1168, %rd1167, %rd1165;
	// begin inline asm
	{
	 .reg .u32 tl,th,vl,vh; 
	mov.b64 {tl,th},%rd391; 
	shf.l.wrap.b32 vl,tl,th,%r385; 
	shf.l.wrap.b32 vh,th,tl,%r385; 
	mov.b64 %rd190,{vl,vh}; 
	}
	// end inline asm
	xor.b64  	%rd1169, %rd1168, %rd190;
	add.s64 	%rd1170, %rd1164, %rd1169;
	ld.const.u64 	%rd1171, [d_x55+8];
	mov.b32 	%r296, 2;
	// begin inline asm
	{
	 .reg .u32 tl,th,vl,vh; 
	mov.b64 {tl,th},%rd193; 
	shf.l.wrap.b32 vh,tl,th,%r296; 
	shf.l.wrap.b32 vl,th,tl,%r296; 
	mov.b64 %rd192,{vl,vh}; 
	}
	// end inline asm
	add.s64 	%rd1172, %rd192, %rd1171;
	mov.b32 	%r382, 5;
	// begin inline asm
	{
	 .reg .u32 tl,th,vl,vh; 
	mov.b64 {tl,th},%rd195; 
	shf.l.wrap.b32 vh,tl,th,%r382; 
	shf.l.wrap.b32 vl,th,tl,%r382; 
	mov.b64 %rd194,{vl,vh}; 
	}
	// end inline asm
	add.s64 	%rd1173, %rd1172, %rd194;
	mov.b32 	%r391, 12;
	// begin inline asm
	{
	 .reg .u32 tl,th,vl,vh; 
	mov.b64 {tl,th},%rd279; 
	shf.l.wrap.b32 vh,tl,th,%r391; 
	shf.l.wrap.b32 vl,th,tl,%r391; 
	mov.b64 %rd196,{vl,vh}; 
	}
	// end inline asm
	sub.s64 	%rd1174, %rd1173, %rd196;
	xor.b64  	%rd1175, %rd1174, %rd842;
	add.s64 	%rd379, %rd1170, %rd1175;
	// begin inline asm
	{
	 .reg .u32 tl,th,vl,vh; 
	mov.b64 {tl,th},%rd199; 
	shf.l.wrap.b32 vh,tl,th,%r382; 
	shf.l.wrap.b32 vl,th,tl,%r382; 
	mov.b64 %rd198,{vl,vh}; 
	}
	// end inline asm
	add.s64 	%rd1176, %rd198, %rd135;
	add.s64 	%rd1177, %rd1176, %rd215;
	// begin inline asm
	{
	 .reg .u32 tl,th,vl,vh; 
	mov.b64 {tl,th},%rd231; 
	shf.l.wrap.b32 vh,tl,th,%r390; 
	shf.l.wrap.b32 vl,th,tl,%r390; 
	mov.b64 %rd200,{vl,vh}; 
	}
	// end inline asm
	add.s64 	%rd1178, %rd1177, %rd200;
	add.s64 	%rd1179, %rd1178, %rd249;
	mov.b32 	%r384, 27;
	// begin inline asm
	{
	 .reg .u32 tl,th,vl,vh; 
	mov.b64 {tl,th},%rd267; 
	shf.l.wrap.b32 vh,tl,th,%r384; 
	shf.l.wrap.b32 vl,th,tl,%r384; 
	mov.b64 %rd202,{vl,vh}; 
	}
	// end inline asm
	add.s64 	%rd1180, %rd1179, %rd202;
	add.s64 	%rd1181, %rd1180, %rd281;
	// begin inline asm
	{
	 .reg .u32 tl,th; 
	mov.b64 {tl,th},%rd293; 
	mov.b64 %rd204,{th,tl}; 
	}
	// end inline asm
	add.s64 	%rd1182, %rd1181, %rd204;
	add.s64 	%rd1183, %rd1182, %rd307;
	add.s64 	%rd1184, %rd1183, %rd104;
	add.s64 	%rd1185, %rd1184, %rd335;
	add.s64 	%rd1186, %rd1185, %rd178;
	add.s64 	%rd1187, %rd1186, %rd363;
	// begin inline asm
	{
	 .reg .u32 tl,th,vl,vh; 
	mov.b64 {tl,th},%rd377; 
	shf.l.wrap.b32 vl,tl,th,%r387; 
	shf.l.wrap.b32 vh,th,tl,%r387; 
	mov.b64 %rd206,{vl,vh}; 
	}
	// end inline asm
	add.s64 	%rd1188, %rd1187, %rd206;
	xor.b64  	%rd1189, %rd1165, %rd391;
	add.s64 	%rd1190, %rd1188, %rd1189;
	shr.u64 	%rd1191, %rd379, 2;
	xor.b64  	%rd1192, %rd1191, %rd379;
	add.s64 	%rd1193, %rd1190, %rd1192;
	ld.const.u64 	%rd1194, [d_x55+16];
	mov.b32 	%r303, 3;
	// begin inline asm
	{
	 .reg .u32 tl,th,vl,vh; 
	mov.b64 {tl,th},%rd209; 
	shf.l.wrap.b32 vh,tl,th,%r303; 
	shf.l.wrap.b32 vl,th,tl,%r303; 
	mov.b64 %rd208,{vl,vh}; 
	}
	// end inline asm
	add.s64 	%rd1195, %rd208, %rd1194;
	mov.b32 	%r304, 6;
	// begin inline asm
	{
	 .reg .u32 tl,th,vl,vh; 
	mov.b64 {tl,th},%rd211; 
	shf.l.wrap.b32 vh,tl,th,%r304; 
	shf.l.wrap.b32 vl,th,tl,%r304; 
	mov.b64 %rd210,{vl,vh}; 
	}
	// end inline asm
	add.s64 	%rd1196, %rd1195, %rd210;
	// begin inline asm
	{
	 .reg .u32 tl,th,vl,vh; 
	mov.b64 {tl,th},%rd279; 
	shf.l.wrap.b32 vh,tl,th,%r392; 
	shf.l.wrap.b32 vl,th,tl,%r392; 
	mov.b64 %rd212,{vl,vh}; 
	}
	// end inline asm
	sub.s64 	%rd1197, %rd1196, %rd212;
	xor.b64  	%rd1198, %rd1197, %rd843;
	add.s64 	%rd393, %rd1193, %rd1198;
	// begin inline asm
	{
	 .reg .u32 tl,th,vl,vh; 
	mov.b64 {tl,th},%rd215; 
	shf.l.wrap.b32 vh,tl,th,%r382; 
	shf.l.wrap.b32 vl,th,tl,%r382; 
	mov.b64 %rd214,{vl,vh}; 
	}
	// end inline asm
	add.s64 	%rd1199, %rd214, %rd199;
	add.s64 	%rd1200, %rd1199, %rd231;
	// begin inline asm
	{
	 .reg .u32 tl,th,vl,vh; 
	mov.b64 {tl,th},%rd249; 
	shf.l.wrap.b32 vh,tl,th,%r390; 
	shf.l.wrap.b32 vl,th,tl,%r390; 
	mov.b64 %rd216,{vl,vh}; 
	}
	// end inline asm
	add.s64 	%rd1201, %rd1200, %rd216;
	add.s64 	%rd1202, %rd1201, %rd267;
	// begin inline asm
	{
	 .reg .u32 tl,th,vl,vh; 
	mov.b64 {tl,th},%rd281; 
	shf.l.wrap.b32 vh,tl,th,%r384; 
	shf.l.wrap.b32 vl,th,tl,%r384; 
	mov.b64 %rd218,{vl,vh}; 
	}
	// end inline asm
	add.s64 	%rd1203, %rd1202, %rd218;
	add.s64 	%rd1204, %rd1203, %rd293;
	// begin inline asm
	{
	 .reg .u32 tl,th; 
	mov.b64 {tl,th},%rd307; 
	mov.b64 %rd220,{th,tl}; 
	}
	// end inline asm
	add.s64 	%rd1205, %rd1204, %rd220;
	add.s64 	%rd1206, %rd1205, %rd321;
	add.s64 	%rd1207, %rd1206, %rd174;
	add.s64 	%rd1208, %rd1207, %rd349;
	// begin inline asm
	{
	 .reg .u32 tl,th,vl,vh; 
	mov.b64 {tl,th},%rd363; 
	shf.l.wrap.b32 vl,tl,th,%r386; 
	shf.l.wrap.b32 vh,th,tl,%r386; 
	mov.b64 %rd222,{vl,vh}; 
	}
	// end inline asm
	add.s64 	%rd1209, %rd1208, %rd222;
	add.s64 	%rd1210, %rd1209, %rd377;
	// begin inline asm
	{
	 .reg .u32 tl,th,vl,vh; 
	mov.b64 {tl,th},%rd391; 
	shf.l.wrap.b32 vl,tl,th,%r387; 
	shf.l.wrap.b32 vh,th,tl,%r387; 
	mov.b64 %rd224,{vl,vh}; 
	}
	// end inline asm
	add.s64 	%rd1211, %rd1210, %rd224;
	shr.u64 	%rd1212, %rd379, 1;
	xor.b64  	%rd1213, %rd1212, %rd379;
	add.s64 	%rd1214, %rd1211, %rd1213;
	shr.u64 	%rd1215, %rd393, 2;
	xor.b64  	%rd1216, %rd1215, %rd393;
	add.s64 	%rd1217, %rd1214, %rd1216;
	ld.const.u64 	%rd1218, [d_x55+24];
	add.s64 	%rd1219, %rd124, %rd1218;
	mov.b32 	%r311, 7;
	// begin inline asm
	{
	 .reg .u32 tl,th,vl,vh; 
	mov.b64 {tl,th},%rd227; 
	shf.l.wrap.b32 vh,tl,th,%r311; 
	shf.l.wrap.b32 vl,th,tl,%r311; 
	mov.b64 %rd226,{vl,vh}; 
	}
	// end inline asm
	add.s64 	%rd1220, %rd1219, %rd226;
	mov.b32 	%r393, 14;
	// begin inline asm
	{
	 .reg .u32 tl,th,vl,vh; 
	mov.b64 {tl,th},%rd279; 
	shf.l.wrap.b32 vh,tl,th,%r393; 
	shf.l.wrap.b32 vl,th,tl,%r393; 
	mov.b64 %rd228,{vl,vh}; 
	}
	// end inline asm
	sub.s64 	%rd1221, %rd1220, %rd228;
	xor.b64  	%rd1222, %rd1221, %rd844;
	add.s64 	%rd381, %rd1217, %rd1222;
	// begin inline asm
	{
	 .reg .u32 tl,th,vl,vh; 
	mov.b64 {tl,th},%rd231; 
	shf.l.wrap.b32 vh,tl,th,%r382; 
	shf.l.wrap.b32 vl,th,tl,%r382; 
	mov.b64 %rd230,{vl,vh}; 
	}
	// end inline asm
	add.s64 	%rd1223, %rd230, %rd215;
	add.s64 	%rd1224, %rd1223, %rd249;
	// begin inline asm
	{
	 .reg .u32 tl,th,vl,vh; 
	mov.b64 {tl,th},%rd267; 
	shf.l.wrap.b32 vh,tl,th,%r390; 
	shf.l.wrap.b32 vl,th,tl,%r390; 
	mov.b64 %rd232,{vl,vh}; 
	}
	// end inline asm
	add.s64 	%rd1225, %rd1224, %rd232;
	add.s64 	%rd1226, %rd1225, %rd281;
	// begin inline asm
	{
	 .reg .u32 tl,th,vl,vh; 
	mov.b64 {tl,th},%rd293; 
	shf.l.wrap.b32 vh,tl,th,%r384; 
	shf.l.wrap.b32 vl,th,tl,%r384; 
	mov.b64 %rd234,{vl,vh}; 
	}
	// end inline asm
	add.s64 	%rd1227, %rd1226, %rd234;
	add.s64 	%rd1228, %rd1227, %rd307;
	// begin inline asm
	{
	 .reg .u32 tl,th; 
	mov.b64 {tl,th},%rd321; 
	mov.b64 %rd236,{th,tl}; 
	}
	// end inline asm
	add.s64 	%rd1229, %rd1228, %rd236;
	add.s64 	%rd1230, %rd1229, %rd335;
	// begin inline asm
	{
	 .reg .u32 tl,th,vl,vh; 
	mov.b64 {tl,th},%rd349; 
	shf.l.wrap.b32 vl,tl,th,%r385; 
	shf.l.wrap.b32 vh,th,tl,%r385; 
	mov.b64 %rd238,{vl,vh}; 
	}
	// end inline asm
	add.s64 	%rd1231, %rd1230, %rd238;
	add.s64 	%rd1232, %rd1231, %rd363;
	// begin inline asm
	{
	 .reg .u32 tl,th,vl,vh; 
	mov.b64 {tl,th},%rd377; 
	shf.l.wrap.b32 vl,tl,th,%r386; 
	shf.l.wrap.b32 vh,th,tl,%r386; 
	mov.b64 %rd240,{vl,vh}; 
	}
	// end inline asm
	add.s64 	%rd1233, %rd1232, %rd240;
	add.s64 	%rd1234, %rd1233, %rd391;
	// begin inline asm
	{
	 .reg .u32 tl,th,vl,vh; 
	mov.b64 {tl,th},%rd379; 
	shf.l.wrap.b32 vl,tl,th,%r387; 
	shf.l.wrap.b32 vh,th,tl,%r387; 
	mov.b64 %rd242,{vl,vh}; 
	}
	// end inline asm
	add.s64 	%rd1235, %rd1234, %rd242;
	shr.u64 	%rd1236, %rd393, 1;
	xor.b64  	%rd1237, %rd1236, %rd393;
	add.s64 	%rd1238, %rd1235, %rd1237;
	shr.u64 	%rd1239, %rd381, 2;
	xor.b64  	%rd1240, %rd1239, %rd381;
	add.s64 	%rd1241, %rd1238, %rd1240;
	ld.const.u64 	%rd1242, [d_x55+32];
	add.s64 	%rd1243, %rd194, %rd1242;
	mov.b32 	%r319, 8;
	// begin inline asm
	{
	 .reg .u32 tl,th,vl,vh; 
	mov.b64 {tl,th},%rd245; 
	shf.l.wrap.b32 vh,tl,th,%r319; 
	shf.l.wrap.b32 vl,th,tl,%r319; 
	mov.b64 %rd244,{vl,vh}; 
	}
	// end inline asm
	add.s64 	%rd1244, %rd1243, %rd244;
	mov.b32 	%r394, 15;
	// begin inline asm
	{
	 .reg .u32 tl,th,vl,vh; 
	mov.b64 {tl,th},%rd279; 
	shf.l.wrap.b32 vh,tl,th,%r394; 
	shf.l.wrap.b32 vl,th,tl,%r394; 
	mov.b64 %rd246,{vl,vh}; 
	}
	// end inline asm
	sub.s64 	%rd1245, %rd1244, %rd246;
	xor.b64  	%rd1246, %rd1245, %rd845;
	add.s64 	%rd395, %rd1241, %rd1246;
	// begin inline asm
	{
	 .reg .u32 tl,th,vl,vh; 
	mov.b64 {tl,th},%rd249; 
	shf.l.wrap.b32 vh,tl,th,%r382; 
	shf.l.wrap.b32 vl,th,tl,%r382; 
	mov.b64 %rd248,{vl,vh}; 
	}
	// end inline asm
	add.s64 	%rd1247, %rd248, %rd231;
	add.s64 	%rd1248, %rd1247, %rd267;
	// begin inline asm
	{
	 .reg .u32 tl,th,vl,vh; 
	mov.b64 {tl,th},%rd281; 
	shf.l.wrap.b32 vh,tl,th,%r390; 
	shf.l.wrap.b32 vl,th,tl,%r390; 
	mov.b64 %rd250,{vl,vh}; 
	}
	// end inline asm
	add.s64 	%rd1249, %rd1248, %rd250;
	add.s64 	%rd1250, %rd1249, %rd293;
	// begin inline asm
	{
	 .reg .u32 tl,th,vl,vh; 
	mov.b64 {tl,th},%rd307; 
	shf.l.wrap.b32 vh,tl,th,%r384; 
	shf.l.wrap.b32 vl,th,tl,%r384; 
	mov.b64 %rd252,{vl,vh}; 
	}
	// end inline asm
	add.s64 	%rd1251, %rd1250, %rd252;
	add.s64 	%rd1252, %rd1251, %rd321;
	// begin inline asm
	{
	 .reg .u32 tl,th; 
	mov.b64 {tl,th},%rd335; 
	mov.b64 %rd254,{th,tl}; 
	}
	// end inline asm
	add.s64 	%rd1253, %rd1252, %rd254;
	add.s64 	%rd1254, %rd1253, %rd349;
	// begin inline asm
	{
	 .reg .u32 tl,th,vl,vh; 
	mov.b64 {tl,th},%rd363; 
	shf.l.wrap.b32 vl,tl,th,%r385; 
	shf.l.wrap.b32 vh,th,tl,%r385; 
	mov.b64 %rd256,{vl,vh}; 
	}
	// end inline asm
	add.s64 	%rd1255, %rd1254, %rd256;
	add.s64 	%rd1256, %rd1255, %rd377;
	// begin inline asm
	{
	 .reg .u32 tl,th,vl,vh; 
	mov.b64 {tl,th},%rd391; 
	shf.l.wrap.b32 vl,tl,th,%r386; 
	shf.l.wrap.b32 vh,th,tl,%r386; 
	mov.b64 %rd258,{vl,vh}; 
	}
	// end inline asm
	add.s64 	%rd1257, %rd1256, %rd258;
	add.s64 	%rd1258, %rd1257, %rd379;
	// begin inline asm
	{
	 .reg .u32 tl,th,vl,vh; 
	mov.b64 {tl,th},%rd393; 
	shf.l.wrap.b32 vl,tl,th,%r387; 
	shf.l.wrap.b32 vh,th,tl,%r387; 
	mov.b64 %rd260,{vl,vh}; 
	}
	// end inline asm
	add.s64 	%rd1259, %rd1258, %rd260;
	shr.u64 	%rd1260, %rd381, 1;
	xor.b64  	%rd1261, %rd1260, %rd381;
	add.s64 	%rd1262, %rd1259, %rd1261;
	shr.u64 	%rd1263, %rd395, 2;
	xor.b64  	%rd1264, %rd1263, %rd395;
	add.s64 	%rd1265, %rd1262, %rd1264;
	ld.const.u64 	%rd1266, [d_x55+40];
	add.s64 	%rd1267, %rd210, %rd1266;
	mov.b64 	%rd263, 128;
	mov.b32 	%r388, 9;
	// begin inline asm
	{
	 .reg .u32 tl,th,vl,vh; 
	mov.b64 {tl,th},%rd263; 
	shf.l.wrap.b32 vh,tl,th,%r388; 
	shf.l.wrap.b32 vl,th,tl,%r388; 
	mov.b64 %rd262,{vl,vh}; 
	}
	// end inline asm
	add.s64 	%rd1268, %rd1267, %rd262;
	mov.b64 	%rd265, 512;
	mov.b32 	%r395, 16;
	// begin inline asm
	{
	 .reg .u32 tl,th,vl,vh; 
	mov.b64 {tl,th},%rd265; 
	shf.l.wrap.b32 vh,tl,th,%r395; 
	shf.l.wrap.b32 vl,th,tl,%r395; 
	mov.b64 %rd264,{vl,vh}; 
	}
	// end inline asm
	sub.s64 	%rd1269, %rd1268, %rd264;
	xor.b64  	%rd1270, %rd1269, %rd846;
	add.s64 	%rd383, %rd1265, %rd1270;
	// begin inline asm
	{
	 .reg .u32 tl,th,vl,vh; 
	mov.b64 {tl,th},%rd267; 
	shf.l.wrap.b32 vh,tl,th,%r382; 
	shf.l.wrap.b32 vl,th,tl,%r382; 
	mov.b64 %rd266,{vl,vh}; 
	}
	// end inline asm
	add.s64 	%rd1271, %rd266, %rd249;
	add.s64 	%rd1272, %rd1271, %rd281;
	// begin inline asm
	{
	 .reg .u32 tl,th,vl,vh; 
	mov.b64 {tl,th},%rd293; 
	shf.l.wrap.b32 vh,tl,th,%r390; 
	shf.l.wrap.b32 vl,th,tl,%r390; 
	mov.b64 %rd268,{vl,vh}; 
	}
	// end inline asm
	add.s64 	%rd1273, %rd1272, %rd268;
	add.s64 	%rd1274, %rd1273, %rd307;
	// begin inline asm
	{
	 .reg .u32 tl,th,vl,vh; 
	mov.b64 {tl,th},%rd321; 
	shf.l.wrap.b32 vh,tl,th,%r384; 
	shf.l.wrap.b32 vl,th,tl,%r384; 
	mov.b64 %rd270,{vl,vh}; 
	}
	// end inline asm
	add.s64 	%rd1275, %rd1274, %rd270;
	add.s64 	%rd1276, %rd1275, %rd335;
	// begin inline asm
	{
	 .reg .u32 tl,th; 
	mov.b64 {tl,th},%rd349; 
	mov.b64 %rd272,{th,tl}; 
	}
	// end inline asm
	add.s64 	%rd1277, %rd1276, %rd272;
	add.s64 	%rd1278, %rd1277, %rd363;
	add.s64 	%rd1279, %rd1278, %rd120;
	add.s64 	%rd1280, %rd1279, %rd391;
	// begin inline asm
	{
	 .reg .u32 tl,th,vl,vh; 
	mov.b64 {tl,th},%rd379; 
	shf.l.wrap.b32 vl,tl,th,%r386; 
	shf.l.wrap.b32 vh,th,tl,%r386; 
	mov.b64 %rd274,{vl,vh}; 
	}
	// end inline asm
	add.s64 	%rd1281, %rd1280, %rd274;
	add.s64 	%rd1282, %rd1281, %rd393;
	// begin inline asm
	{
	 .reg .u32 tl,th,vl,vh; 
	mov.b64 {tl,th},%rd381; 
	shf.l.wrap.b32 vl,tl,th,%r387; 
	shf.l.wrap.b32 vh,th,tl,%r387; 
	mov.b64 %rd276,{vl,vh}; 
	}
	// end inline asm
	add.s64 	%rd1283, %rd1282, %rd276;
	shr.u64 	%rd1284, %rd395, 1;
	xor.b64  	%rd1285, %rd1284, %rd395;
	add.s64 	%rd1286, %rd1283, %rd1285;
	shr.u64 	%rd1287, %rd383, 2;
	xor.b64  	%rd1288, %rd1287, %rd383;
	add.s64 	%rd1289, %rd1286, %rd1288;
	ld.const.u64 	%rd1290, [d_x55+48];
	add.s64 	%rd1291, %rd226, %rd1290;
	mov.b32 	%r389, 10;
	// begin inline asm
	{
	 .reg .u32 tl,th,vl,vh; 
	mov.b64 {tl,th},%rd279; 
	shf.l.wrap.b32 vh,tl,th,%r389; 
	shf.l.wrap.b32 vl,th,tl,%r389; 
	mov.b64 %rd278,{vl,vh}; 
	}
	// end inline asm
	add.s64 	%rd1292, %rd1291, %rd278;
	sub.s64 	%rd1293, %rd1292, %rd122;
	xor.b64  	%rd1294, %rd1293, %rd847;
	add.s64 	%rd397, %rd1289, %rd1294;
	// begin inline asm
	{
	 .reg .u32 tl,th,vl,vh; 
	mov.b64 {tl,th},%rd281; 
	shf.l.wrap.b32 vh,tl,th,%r382; 
	shf.l.wrap.b32 vl,th,tl,%r382; 
	mov.b64 %rd280,{vl,vh}; 
	}
	// end inline asm
	add.s64 	%rd1295, %rd280, %rd267;
	add.s64 	%rd1296, %rd1295, %rd293;
	// begin inline asm
	{
	 .reg .u32 tl,th,vl,vh; 
	mov.b64 {tl,th},%rd307; 
	shf.l.wrap.b32 vh,tl,th,%r390; 
	shf.l.wrap.b32 vl,th,tl,%r390; 
	mov.b64 %rd282,{vl,vh}; 
	}
	// end inline asm
	add.s64 	%rd1297, %rd1296, %rd282;
	add.s64 	%rd1298, %rd1297, %rd321;
	// begin inline asm
	{
	 .reg .u32 tl,th,vl,vh; 
	mov.b64 {tl,th},%rd335; 
	shf.l.wrap.b32 vh,tl,th,%r384; 
	shf.l.wrap.b32 vl,th,tl,%r384; 
	mov.b64 %rd284,{vl,vh}; 
	}
	// end inline asm
	add.s64 	%rd1299, %rd1298, %rd284;
	add.s64 	%rd1300, %rd1299, %rd349;
	// begin inline asm
	{
	 .reg .u32 tl,th; 
	mov.b64 {tl,th},%rd363; 
	mov.b64 %rd286,{th,tl}; 
	}
	// end inline asm
	add.s64 	%rd1301, %rd1300, %rd286;
	add.s64 	%rd1302, %rd1301, %rd377;
	add.s64 	%rd1303, %rd1302, %rd190;
	add.s64 	%rd1304, %rd1303, %rd379;
	// begin inline asm
	{
	 .reg .u32 tl,th,vl,vh; 
	mov.b64 {tl,th},%rd393; 
	shf.l.wrap.b32 vl,tl,th,%r386; 
	shf.l.wrap.b32 vh,th,tl,%r386; 
	mov.b64 %rd288,{vl,vh}; 
	}
	// end inline asm
	add.s64 	%rd1305, %rd1304, %rd288;
	add.s64 	%rd1306, %rd1305, %rd381;
	// begin inline asm
	{
	 .reg .u32 tl,th,vl,vh; 
	mov.b64 {tl,th},%rd395; 
	shf.l.wrap.b32 vl,tl,th,%r387; 
	shf.l.wrap.b32 vh,th,tl,%r387; 
	mov.b64 %rd290,{vl,vh}; 
	}
	// end inline asm
	add.s64 	%rd1307, %rd1306, %rd290;
	shr.u64 	%rd1308, %rd383, 1;
	xor.b64  	%rd1309, %rd1308, %rd383;
	add.s64 	%rd1310, %rd1307, %rd1309;
	shr.u64 	%rd1311, %rd397, 2;
	xor.b64  	%rd1312, %rd1311, %rd397;
	add.s64 	%rd1313, %rd1310, %rd1312;
	ld.const.u64 	%rd1314, [d_x55+56];
	add.s64 	%rd1315, %rd244, %rd1314;
	add.s64 	%rd1316, %rd1315, %rd126;
	sub.s64 	%rd1317, %rd1316, %rd192;
	xor.b64  	%rd1318, %rd1317, %rd848;
	add.s64 	%rd385, %rd1313, %rd1318;
	// begin inline asm
	{
	 .reg .u32 tl,th,vl,vh; 
	mov.b64 {tl,th},%rd293; 
	shf.l.wrap.b32 vh,tl,th,%r382; 
	shf.l.wrap.b32 vl,th,tl,%r382; 
	mov.b64 %rd292,{vl,vh}; 
	}
	// end inline asm
	add.s64 	%rd1319, %rd292, %rd281;
	add.s64 	%rd1320, %rd1319, %rd307;
	// begin inline asm
	{
	 .reg .u32 tl,th,vl,vh; 
	mov.b64 {tl,th},%rd321; 
	shf.l.wrap.b32 vh,tl,th,%r390; 
	shf.l.wrap.b32 vl,th,tl,%r390; 
	mov.b64 %rd294,{vl,vh}; 
	}
	// end inline asm
	add.s64 	%rd1321, %rd1320, %rd294;
	add.s64 	%rd1322, %rd1321, %rd335;
	// begin inline asm
	{
	 .reg .u32 tl,th,vl,vh; 
	mov.b64 {tl,th},%rd349; 
	shf.l.wrap.b32 vh,tl,th,%r384; 
	shf.l.wrap.b32 vl,th,tl,%r384; 
	mov.b64 %rd296,{vl,vh}; 
	}
	// end inline asm
	add.s64 	%rd1323, %rd1322, %rd296;
	add.s64 	%rd1324, %rd1323, %rd363;
	// begin inline asm
	{
	 .reg .u32 tl,th; 
	mov.b64 {tl,th},%rd377; 
	mov.b64 %rd298,{th,tl}; 
	}
	// end inline asm
	add.s64 	%rd1325, %rd1324, %rd298;
	add.s64 	%rd1326, %rd1325, %rd391;
	// begin inline asm
	{
	 .reg .u32 tl,th,vl,vh; 
	mov.b64 {tl,th},%rd379; 
	shf.l.wrap.b32 vl,tl,th,%r385; 
	shf.l.wrap.b32 vh,th,tl,%r385; 
	mov.b64 %rd300,{vl,vh}; 
	}
	// end inline asm
	add.s64 	%rd1327, %rd1326, %rd300;
	add.s64 	%rd1328, %rd1327, %rd393;
	// begin inline asm
	{
	 .reg .u32 tl,th,vl,vh; 
	mov.b64 {tl,th},%rd381; 
	shf.l.wrap.b32 vl,tl,th,%r386; 
	shf.l.wrap.b32 vh,th,tl,%r386; 
	mov.b64 %rd302,{vl,vh}; 
	}
	// end inline asm
	add.s64 	%rd1329, %rd1328, %rd302;
	add.s64 	%rd1330, %rd1329, %rd395;
	// begin inline asm
	{
	 .reg .u32 tl,th,vl,vh; 
	mov.b64 {tl,th},%rd383; 
	shf.l.wrap.b32 vl,tl,th,%r387; 
	shf.l.wrap.b32 vh,th,tl,%r387; 
	mov.b64 %rd304,{vl,vh}; 
	}
	// end inline asm
	add.s64 	%rd1331, %rd1330, %rd304;
	shr.u64 	%rd1332, %rd397, 1;
	xor.b64  	%rd1333, %rd1332, %rd397;
	add.s64 	%rd1334, %rd1331, %rd1333;
	shr.u64 	%rd1335, %rd385, 2;
	xor.b64  	%rd1336, %rd1335, %rd385;
	add.s64 	%rd1337, %rd1334, %rd1336;
	ld.const.u64 	%rd1338, [d_x55+64];
	add.s64 	%rd1339, %rd262, %rd1338;
	add.s64 	%rd1340, %rd1339, %rd196;
	sub.s64 	%rd1341, %rd1340, %rd208;
	xor.b64  	%rd1342, %rd1341, %rd849;
	add.s64 	%rd399, %rd1337, %rd1342;
	// begin inline asm
	{
	 .reg .u32 tl,th,vl,vh; 
	mov.b64 {tl,th},%rd307; 
	shf.l.wrap.b32 vh,tl,th,%r382; 
	shf.l.wrap.b32 vl,th,tl,%r382; 
	mov.b64 %rd306,{vl,vh}; 
	}
	// end inline asm
	add.s64 	%rd1343, %rd306, %rd293;
	add.s64 	%rd1344, %rd1343, %rd321;
	// begin inline asm
	{
	 .reg .u32 tl,th,vl,vh; 
	mov.b64 {tl,th},%rd335; 
	shf.l.wrap.b32 vh,tl,th,%r390; 
	shf.l.wrap.b32 vl,th,tl,%r390; 
	mov.b64 %rd308,{vl,vh}; 
	}
	// end inline asm
	add.s64 	%rd1345, %rd1344, %rd308;
	add.s64 	%rd1346, %rd1345, %rd349;
	// begin inline asm
	{
	 .reg .u32 tl,th,vl,vh; 
	mov.b64 {tl,th},%rd363; 
	shf.l.wrap.b32 vh,tl,th,%r384; 
	shf.l.wrap.b32 vl,th,tl,%r384; 
	mov.b64 %rd310,{vl,vh}; 
	}
	// end inline asm
	add.s64 	%rd1347, %rd1346, %rd310;
	add.s64 	%rd1348, %rd1347, %rd377;
	// begin inline asm
	{
	 .reg .u32 tl,th; 
	mov.b64 {tl,th},%rd391; 
	mov.b64 %rd312,{th,tl}; 
	}
	// end inline asm
	add.s64 	%rd1349, %rd1348, %rd312;
	add.s64 	%rd1350, %rd1349, %rd379;
	// begin inline asm
	{
	 .reg .u32 tl,th,vl,vh; 
	mov.b64 {tl,th},%rd393; 
	shf.l.wrap.b32 vl,tl,th,%r385; 
	shf.l.wrap.b32 vh,th,tl,%r385; 
	mov.b64 %rd314,{vl,vh}; 
	}
	// end inline asm
	add.s64 	%rd1351, %rd1350, %rd314;
	add.s64 	%rd1352, %rd1351, %rd381;
	// begin inline asm
	{
	 .reg .u32 tl,th,vl,vh; 
	mov.b64 {tl,th},%rd395; 
	shf.l.wrap.b32 vl,tl,th,%r386; 
	shf.l.wrap.b32 vh,th,tl,%r386; 
	mov.b64 %rd316,{vl,vh}; 
	}
	// end inline asm
	add.s64 	%rd1353, %rd1352, %rd316;
	add.s64 	%rd1354, %rd1353, %rd383;
	// begin inline asm
	{
	 .reg .u32 tl,th,vl,vh; 
	mov.b64 {tl,th},%rd397; 
	shf.l.wrap.b32 vl,tl,th,%r387; 
	shf.l.wrap.b32 vh,th,tl,%r387; 
	mov.b64 %rd318,{vl,vh}; 
	}
	// end inline asm
	add.s64 	%rd1355, %rd1354, %rd318;
	shr.u64 	%rd1356, %rd385, 1;
	xor.b64  	%rd1357, %rd1356, %rd385;
	add.s64 	%rd1358, %rd1355, %rd1357;
	shr.u64 	%rd1359, %rd399, 2;
	xor.b64  	%rd1360, %rd1359, %rd399;
	add.s64 	%rd1361, %rd1358, %rd1360;
	ld.const.u64 	%rd1362, [d_x55+72];
	add.s64 	%rd1363, %rd278, %rd1362;
	add.s64 	%rd1364, %rd1363, %rd212;
	sub.s64 	%rd1365, %rd1364, %rd124;
	xor.b64  	%rd1366, %rd1365, %rd834;
	add.s64 	%rd387, %rd1361, %rd1366;
	// begin inline asm
	{
	 .reg .u32 tl,th,vl,vh; 
	mov.b64 {tl,th},%rd321; 
	shf.l.wrap.b32 vh,tl,th,%r382; 
	shf.l.wrap.b32 vl,th,tl,%r382; 
	mov.b64 %rd320,{vl,vh}; 
	}
	// end inline asm
	add.s64 	%rd1367, %rd320, %rd307;
	add.s64 	%rd1368, %rd1367, %rd335;
	// begin inline asm
	{
	 .reg .u32 tl,th,vl,vh; 
	mov.b64 {tl,th},%rd349; 
	shf.l.wrap.b32 vh,tl,th,%r390; 
	shf.l.wrap.b32 vl,th,tl,%r390; 
	mov.b64 %rd322,{vl,vh}; 
	}
	// end inline asm
	add.s64 	%rd1369, %rd1368, %rd322;
	add.s64 	%rd1370, %rd1369, %rd363;
	// begin inline asm
	{
	 .reg .u32 tl,th,vl,vh; 
	mov.b64 {tl,th},%rd377; 
	shf.l.wrap.b32 vh,tl,th,%r384; 
	shf.l.wrap.b32 vl,th,tl,%r384; 
	mov.b64 %rd324,{vl,vh}; 
	}
	// end inline asm
	add.s64 	%rd1371, %rd1370, %rd324;
	add.s64 	%rd1372, %rd1371, %rd391;
	// begin inline asm
	{
	 .reg .u32 tl,th; 
	mov.b64 {tl,th},%rd379; 
	mov.b64 %rd326,{th,tl}; 
	}
	// end inline asm
	add.s64 	%rd1373, %rd1372, %rd326;
	add.s64 	%rd1374, %rd1373, %rd393;
	// begin inline asm
	{
	 .reg .u32 tl,th,vl,vh; 
	mov.b64 {tl,th},%rd381; 
	shf.l.wrap.b32 vl,tl,th,%r385; 
	shf.l.wrap.b32 vh,th,tl,%r385; 
	mov.b64 %rd328,{vl,vh}; 
	}
	// end inline asm
	add.s64 	%rd1375, %rd1374, %rd328;
	add.s64 	%rd1376, %rd1375, %rd395;
	// begin inline asm
	{
	 .reg .u32 tl,th,vl,vh; 
	mov.b64 {tl,th},%rd383; 
	shf.l.wrap.b32 vl,tl,th,%r386; 
	shf.l.wrap.b32 vh,th,tl,%r386; 
	mov.b64 %rd330,{vl,vh}; 
	}
	// end inline asm
	add.s64 	%rd1377, %rd1376, %rd330;
	add.s64 	%rd1378, %rd1377, %rd397;
	// begin inline asm
	{
	 .reg .u32 tl,th,vl,vh; 
	mov.b64 {tl,th},%rd385; 
	shf.l.wrap.b32 vl,tl,th,%r387; 
	shf.l.wrap.b32 vh,th,tl,%r387; 
	mov.b64 %rd332,{vl,vh}; 
	}
	// end inline asm
	add.s64 	%rd1379, %rd1378, %rd332;
	shr.u64 	%rd1380, %rd399, 1;
	xor.b64  	%rd1381, %rd1380, %rd399;
	add.s64 	%rd1382, %rd1379, %rd1381;
	shr.u64 	%rd1383, %rd387, 2;
	xor.b64  	%rd1384, %rd1383, %rd387;
	add.s64 	%rd1385, %rd1382, %rd1384;
	ld.const.u64 	%rd1386, [d_x55+80];
	add.s64 	%rd1387, %rd126, %rd1386;
	add.s64 	%rd1388, %rd1387, %rd228;
	sub.s64 	%rd1389, %rd1388, %rd194;
	xor.b64  	%rd1390, %rd1389, %rd835;
	add.s64 	%rd401, %rd1385, %rd1390;
	// begin inline asm
	{
	 .reg .u32 tl,th,vl,vh; 
	mov.b64 {tl,th},%rd335; 
	shf.l.wrap.b32 vh,tl,th,%r382; 
	shf.l.wrap.b32 vl,th,tl,%r382; 
	mov.b64 %rd334,{vl,vh}; 
	}
	// end inline asm
	add.s64 	%rd1391, %rd334, %rd321;
	add.s64 	%rd1392, %rd1391, %rd349;
	// begin inline asm
	{
	 .reg .u32 tl,th,vl,vh; 
	mov.b64 {tl,th},%rd363; 
	shf.l.wrap.b32 vh,tl,th,%r390; 
	shf.l.wrap.b32 vl,th,tl,%r390; 
	mov.b64 %rd336,{vl,vh}; 
	}
	// end inline asm
	add.s64 	%rd1393, %rd1392, %rd336;
	add.s64 	%rd1394, %rd1393, %rd377;
	// begin inline asm
	{
	 .reg .u32 tl,th,vl,vh; 
	mov.b64 {tl,th},%rd391; 
	shf.l.wrap.b32 vh,tl,th,%r384; 
	shf.l.wrap.b32 vl,th,tl,%r384; 
	mov.b64 %rd338,{vl,vh}; 
	}
	// end inline asm
	add.s64 	%rd1395, %rd1394, %rd338;
	add.s64 	%rd1396, %rd1395, %rd379;
	// begin inline asm
	{
	 .reg .u32 tl,th; 
	mov.b64 {tl,th},%rd393; 
	mov.b64 %rd340,{th,tl}; 
	}
	// end inline asm
	add.s64 	%rd1397, %rd1396, %rd340;
	add.s64 	%rd1398, %rd1397, %rd381;
	// begin inline asm
	{
	 .reg .u32 tl,th,vl,vh; 
	mov.b64 {tl,th},%rd395; 
	shf.l.wrap.b32 vl,tl,th,%r385; 
	shf.l.wrap.b32 vh,th,tl,%r385; 
	mov.b64 %rd342,{vl,vh}; 
	}
	// end inline asm
	add.s64 	%rd1399, %rd1398, %rd342;
	add.s64 	%rd1400, %rd1399, %rd383;
	// begin inline asm
	{
	 .reg .u32 tl,th,vl,vh; 
	mov.b64 {tl,th},%rd397; 
	shf.l.wrap.b32 vl,tl,th,%r386; 
	shf.l.wrap.b32 vh,th,tl,%r386; 
	mov.b64 %rd344,{vl,vh}; 
	}
	// end inline asm
	add.s64 	%rd1401, %rd1400, %rd344;
	add.s64 	%rd1402, %rd1401, %rd385;
	// begin inline asm
	{
	 .reg .u32 tl,th,vl,vh; 
	mov.b64 {tl,th},%rd399; 
	shf.l.wrap.b32 vl,tl,th,%r387; 
	shf.l.wrap.b32 vh,th,tl,%r387; 
	mov.b64 %rd346,{vl,vh}; 
	}
	// end inline asm
	add.s64 	%rd1403, %rd1402, %rd346;
	shr.u64 	%rd1404, %rd387, 1;
	xor.b64  	%rd1405, %rd1404, %rd387;
	add.s64 	%rd1406, %rd1403, %rd1405;
	shr.u64 	%rd1407, %rd401, 2;
	xor.b64  	%rd1408, %rd1407, %rd401;
	add.s64 	%rd1409, %rd1406, %rd1408;
	ld.const.u64 	%rd1410, [d_x55+88];
	add.s64 	%rd1411, %rd196, %rd1410;
	add.s64 	%rd1412, %rd1411, %rd246;
	sub.s64 	%rd1413, %rd1412, %rd210;
	xor.b64  	%rd1414, %rd1413, %rd836;
	add.s64 	%rd389, %rd1409, %rd1414;
	// begin inline asm
	{
	 .reg .u32 tl,th,vl,vh; 
	mov.b64 {tl,th},%rd349; 
	shf.l.wrap.b32 vh,tl,th,%r382; 
	shf.l.wrap.b32 vl,th,tl,%r382; 
	mov.b64 %rd348,{vl,vh}; 
	}
	// end inline asm
	add.s64 	%rd1415, %rd348, %rd335;
	add.s64 	%rd1416, %rd1415, %rd363;
	// begin inline asm
	{
	 .reg .u32 tl,th,vl,vh; 
	mov.b64 {tl,th},%rd377; 
	shf.l.wrap.b32 vh,tl,th,%r390; 
	shf.l.wrap.b32 vl,th,tl,%r390; 
	mov.b64 %rd350,{vl,vh}; 
	}
	// end inline asm
	add.s64 	%rd1417, %rd1416, %rd350;
	add.s64 	%rd1418, %rd1417, %rd391;
	// begin inline asm
	{
	 .reg .u32 tl,th,vl,vh; 
	mov.b64 {tl,th},%rd379; 
	shf.l.wrap.b32 vh,tl,th,%r384; 
	shf.l.wrap.b32 vl,th,tl,%r384; 
	mov.b64 %rd352,{vl,vh}; 
	}
	// end inline asm
	add.s64 	%rd1419, %rd1418, %rd352;
	add.s64 	%rd1420, %rd1419, %rd393;
	// begin inline asm
	{
	 .reg .u32 tl,th; 
	mov.b64 {tl,th},%rd381; 
	mov.b64 %rd354,{th,tl}; 
	}
	// end inline asm
	add.s64 	%rd1421, %rd1420, %rd354;
	add.s64 	%rd1422, %rd1421, %rd395;
	// begin inline asm
	{
	 .reg .u32 tl,th,vl,vh; 
	mov.b64 {tl,th},%rd383; 
	shf.l.wrap.b32 vl,tl,th,%r385; 
	shf.l.wrap.b32 vh,th,tl,%r385; 
	mov.b64 %rd356,{vl,vh}; 
	}
	// end inline asm
	add.s64 	%rd1423, %rd1422, %rd356;
	add.s64 	%rd1424, %rd1423, %rd397;
	// begin inline asm
	{
	 .reg .u32 tl,th,vl,vh; 
	mov.b64 {tl,th},%rd385; 
	shf.l.wrap.b32 vl,tl,th,%r386; 
	shf.l.wrap.b32 vh,th,tl,%r386; 
	mov.b64 %rd358,{vl,vh}; 
	}
	// end inline asm
	add.s64 	%rd1425, %rd1424, %rd358;
	add.s64 	%rd1426, %rd1425, %rd399;
	// begin inline asm
	{
	 .reg .u32 tl,th,vl,vh; 
	mov.b64 {tl,th},%rd387; 
	shf.l.wrap.b32 vl,tl,th,%r387; 
	shf.l.wrap.b32 vh,th,tl,%r387; 
	mov.b64 %rd360,{vl,vh}; 
	}
	// end inline asm
	add.s64 	%rd1427, %rd1426, %rd360;
	shr.u64 	%rd1428, %rd401, 1;
	xor.b64  	%rd1429, %rd1428, %rd401;
	add.s64 	%rd1430, %rd1427, %rd1429;
	shr.u64 	%rd1431, %rd389, 2;
	xor.b64  	%rd1432, %rd1431, %rd389;
	add.s64 	%rd1433, %rd1430, %rd1432;
	ld.const.u64 	%rd1434, [d_x55+96];
	add.s64 	%rd1435, %rd212, %rd1434;
	add.s64 	%rd1436, %rd1435, %rd264;
	sub.s64 	%rd1437, %rd1436, %rd226;
	xor.b64  	%rd1438, %rd1437, %rd837;
	add.s64 	%rd403, %rd1433, %rd1438;
	// begin inline asm
	{
	 .reg .u32 tl,th,vl,vh; 
	mov.b64 {tl,th},%rd363; 
	shf.l.wrap.b32 vh,tl,th,%r382; 
	shf.l.wrap.b32 vl,th,tl,%r382; 
	mov.b64 %rd362,{vl,vh}; 
	}
	// end inline asm
	add.s64 	%rd1439, %rd362, %rd349;
	add.s64 	%rd1440, %rd1439, %rd377;
	// begin inline asm
	{
	 .reg .u32 tl,th,vl,vh; 
	mov.b64 {tl,th},%rd391; 
	shf.l.wrap.b32 vh,tl,th,%r390; 
	shf.l.wrap.b32 vl,th,tl,%r390; 
	mov.b64 %rd364,{vl,vh}; 
	}
	// end inline asm
	add.s64 	%rd1441, %rd1440, %rd364;
	add.s64 	%rd1442, %rd1441, %rd379;
	// begin inline asm
	{
	 .reg .u32 tl,th,vl,vh; 
	mov.b64 {tl,th},%rd393; 
	shf.l.wrap.b32 vh,tl,th,%r384; 
	shf.l.wrap.b32 vl,th,tl,%r384; 
	mov.b64 %rd366,{vl,vh}; 
	}
	// end inline asm
	add.s64 	%rd1443, %rd1442, %rd366;
	add.s64 	%rd1444, %rd1443, %rd381;
	// begin inline asm
	{
	 .reg .u32 tl,th; 
	mov.b64 {tl,th},%rd395; 
	mov.b64 %rd368,{th,tl}; 
	}
	// end inline asm
	add.s64 	%rd1445, %rd1444, %rd368;
	add.s64 	%rd1446, %rd1445, %rd383;
	// begin inline asm
	{
	 .reg .u32 tl,th,vl,vh; 
	mov.b64 {tl,th},%rd397; 
	shf.l.wrap.b32 vl,tl,th,%r385; 
	shf.l.wrap.b32 vh,th,tl,%r385; 
	mov.b64 %rd370,{vl,vh}; 
	}
	// end inline asm
	add.s64 	%rd1447, %rd1446, %rd370;
	add.s64 	%rd1448, %rd1447, %rd385;
	// begin inline asm
	{
	 .reg .u32 tl,th,vl,vh; 
	mov.b64 {tl,th},%rd399; 
	shf.l.wrap.b32 vl,tl,th,%r386; 
	shf.l.wrap.b32 vh,th,tl,%r386; 
	mov.b64 %rd372,{vl,vh}; 
	}
	// end inline asm
	add.s64 	%rd1449, %rd1448, %rd372;
	add.s64 	%rd1450, %rd1449, %rd387;
	// begin inline asm
	{
	 .reg .u32 tl,th,vl,vh; 
	mov.b64 {tl,th},%rd401; 
	shf.l.wrap.b32 vl,tl,th,%r387; 
	shf.l.wrap.b32 vh,th,tl,%r387; 
	mov.b64 %rd374,{vl,vh}; 
	}
	// end inline asm
	add.s64 	%rd1451, %rd1450, %rd374;
	shr.u64 	%rd1452, %rd389, 1;
	xor.b64  	%rd1453, %rd1452, %rd389;
	add.s64 	%rd1454, %rd1451, %rd1453;
	shr.u64 	%rd1455, %rd403, 2;
	xor.b64  	%rd1456, %rd1455, %rd403;
	add.s64 	%rd1457, %rd1454, %rd1456;
	ld.const.u64 	%rd1458, [d_x55+104];
	add.s64 	%rd1459, %rd228, %rd1458;
	add.s64 	%rd1460, %rd1459, %rd122;
	sub.s64 	%rd1461, %rd1460, %rd244;
	xor.b64  	%rd1462, %rd1461, %rd838;
	add.s64 	%rd1463, %rd1457, %rd1462;
	// begin inline asm
	{
	 .reg .u32 tl,th,vl,vh; 
	mov.b64 {tl,th},%rd377; 
	shf.l.wrap.b32 vh,tl,th,%r382; 
	shf.l.wrap.b32 vl,th,tl,%r382; 
	mov.b64 %rd376,{vl,vh}; 
	}
	// end inline asm
	add.s64 	%rd1464, %rd376, %rd363;
	add.s64 	%rd1465, %rd1464, %rd391;
	// begin inline asm
	{
	 .reg .u32 tl,th,vl,vh; 
	mov.b64 {tl,th},%rd379; 
	shf.l.wrap.b32 vh,tl,th,%r390; 
	shf.l.wrap.b32 vl,th,tl,%r390; 
	mov.b64 %rd378,{vl,vh}; 
	}
	// end inline asm
	add.s64 	%rd1466, %rd1465, %rd378;
	add.s64 	%rd1467, %rd1466, %rd393;
	// begin inline asm
	{
	 .reg .u32 tl,th,vl,vh; 
	mov.b64 {tl,th},%rd381; 
	shf.l.wrap.b32 vh,tl,th,%r384; 
	shf.l.wrap.b32 vl,th,tl,%r384; 
	mov.b64 %rd380,{vl,vh}; 
	}
	// end inline asm
	add.s64 	%rd1468, %rd1467, %rd380;
	add.s64 	%rd1469, %rd1468, %rd395;
	// begin inline asm
	{
	 .reg .u32 tl,th; 
	mov.b64 {tl,th},%rd383; 
	mov.b64 %rd382,{th,tl}; 
	}
	// end inline asm
	add.s64 	%rd1470, %rd1469, %rd382;
	add.s64 	%rd1471, %rd1470, %rd397;
	// begin inline asm
	{
	 .reg .u32 tl,th,vl,vh; 
	mov.b64 {tl,th},%rd385; 
	shf.l.wrap.b32 vl,tl,th,%r385; 
	shf.l.wrap.b32 vh,th,tl,%r385; 
	mov.b64 %rd384,{vl,vh}; 
	}
	// end inline asm
	add.s64 	%rd1472, %rd1471, %rd384;
	add.s64 	%rd1473, %rd1472, %rd399;
	// begin inline asm
	{
	 .reg .u32 tl,th,vl,vh; 
	mov.b64 {tl,th},%rd387; 
	shf.l.wrap.b32 vl,tl,th,%r386; 
	shf.l.wrap.b32 vh,th,tl,%r386; 
	mov.b64 %rd386,{vl,vh}; 
	}
	// end inline asm
	add.s64 	%rd1474, %rd1473, %rd386;
	add.s64 	%rd1475, %rd1474, %rd401;
	// begin inline asm
	{
	 .reg .u32 tl,th,vl,vh; 
	mov.b64 {tl,th},%rd389; 
	shf.l.wrap.b32 vl,tl,th,%r387; 
	shf.l.wrap.b32 vh,th,tl,%r387; 
	mov.b64 %rd388,{vl,vh}; 
	}
	// end inline asm
	add.s64 	%rd1476, %rd1475, %rd388;
	shr.u64 	%rd1477, %rd403, 1;
	xor.b64  	%rd1478, %rd1477, %rd403;
	add.s64 	%rd1479, %rd1476, %rd1478;
	shr.u64 	%rd1480, %rd1463, 2;
	xor.b64  	%rd1481, %rd1480, %rd1463;
	add.s64 	%rd1482, %rd1479, %rd1481;
	ld.const.u64 	%rd1483, [d_x55+112];
	add.s64 	%rd1484, %rd246, %rd1483;
	add.s64 	%rd1485, %rd1484, %rd192;
	sub.s64 	%rd1486, %rd1485, %rd262;
	xor.b64  	%rd1487, %rd1486, %rd839;
	add.s64 	%rd1488, %rd1482, %rd1487;
	// begin inline asm
	{
	 .reg .u32 tl,th,vl,vh; 
	mov.b64 {tl,th},%rd391; 
	shf.l.wrap.b32 vh,tl,th,%r382; 
	shf.l.wrap.b32 vl,th,tl,%r382; 
	mov.b64 %rd390,{vl,vh}; 
	}
	// end inline asm
	add.s64 	%rd1489, %rd390, %rd377;
	add.s64 	%rd1490, %rd1489, %rd379;
	// begin inline asm
	{
	 .reg .u32 tl,th,vl,vh; 
	mov.b64 {tl,th},%rd393; 
	shf.l.wrap.b32 vh,tl,th,%r390; 
	shf.l.wrap.b32 vl,th,tl,%r390; 
	mov.b64 %rd392,{vl,vh}; 
	}
	// end inline asm
	add.s64 	%rd1491, %rd1490, %rd392;
	add.s64 	%rd1492, %rd1491, %rd381;
	// begin inline asm
	{
	 .reg .u32 tl,th,vl,vh; 
	mov.b64 {tl,th},%rd395; 
	shf.l.wrap.b32 vh,tl,th,%r384; 
	shf.l.wrap.b32 vl,th,tl,%r384; 
	mov.b64 %rd394,{vl,vh}; 
	}
	// end inline asm
	add.s64 	%rd1493, %rd1492, %rd394;
	add.s64 	%rd1494, %rd1493, %rd383;
	// begin inline asm
	{
	 .reg .u32 tl,th; 
	mov.b64 {tl,th},%rd397; 
	mov.b64 %rd396,{th,tl}; 
	}
	// end inline asm
	add.s64 	%rd1495, %rd1494, %rd396;
	add.s64 	%rd1496, %rd1495, %rd385;
	// begin inline asm
	{
	 .reg .u32 tl,th,vl,vh; 
	mov.b64 {tl,th},%rd399; 
	shf.l.wrap.b32 vl,tl,th,%r385; 
	shf.l.wrap.b32 vh,th,tl,%r385; 
	mov.b64 %rd398,{vl,vh}; 
	}
	// end inline asm
	add.s64 	%rd1497, %rd1496, %rd398;
	add.s64 	%rd1498, %rd1497, %rd387;
	// begin inline asm
	{
	 .reg .u32 tl,th,vl,vh; 
	mov.b64 {tl,th},%rd401; 
	shf.l.wrap.b32 vl,tl,th,%r386; 
	shf.l.wrap.b32 vh,th,tl,%r386; 
	mov.b64 %rd400,{vl,vh}; 
	}
	// end inline asm
	add.s64 	%rd1499, %rd1498, %rd400;
	add.s64 	%rd1500, %rd1499, %rd389;
	// begin inline asm
	{
	 .reg .u32 tl,th,vl,vh; 
	mov.b64 {tl,th},%rd403; 
	shf.l.wrap.b32 vl,tl,th,%r387; 
	shf.l.wrap.b32 vh,th,tl,%r387; 
	mov.b64 %rd402,{vl,vh}; 
	}
	// end inline asm
	add.s64 	%rd1501, %rd1500, %rd402;
	shr.u64 	%rd1502, %rd1463, 1;
	xor.b64  	%rd1503, %rd1502, %rd1463;
	add.s64 	%rd1504, %rd1501, %rd1503;
	shr.u64 	%rd1505, %rd1488, 2;
	xor.b64  	%rd1506, %rd1505, %rd1488;
	add.s64 	%rd1507, %rd1504, %rd1506;
	ld.const.u64 	%rd1508, [d_x55+120];
	add.s64 	%rd1509, %rd264, %rd1508;
	add.s64 	%rd1510, %rd1509, %rd208;
	sub.s64 	%rd1511, %rd1510, %rd278;
	xor.b64  	%rd1512, %rd1511, %rd840;
	add.s64 	%rd1513, %rd1507, %rd1512;
	xor.b64  	%rd1514, %rd379, %rd391;
	xor.b64  	%rd1515, %rd1514, %rd393;
	xor.b64  	%rd1516, %rd1515, %rd381;
	xor.b64  	%rd1517, %rd1516, %rd395;
	xor.b64  	%rd1518, %rd1517, %rd383;
	xor.b64  	%rd1519, %rd1518, %rd397;
	xor.b64  	%rd1520, %rd1519, %rd385;
	xor.b64  	%rd1521, %rd399, %rd387;
	xor.b64  	%rd1522, %rd1521, %rd401;
	xor.b64  	%rd1523, %rd1522, %rd389;
	xor.b64  	%rd1524, %rd1523, %rd403;
	xor.b64  	%rd1525, %rd1524, %rd1463;
	xor.b64  	%rd1526, %rd1525, %rd1488;
	xor.b64  	%rd1527, %rd1526, %rd1520;
	xor.b64  	%rd1528, %rd1527, %rd1513;
	shl.b64 	%rd1529, %rd1528, 5;
	shr.u64 	%rd1530, %rd391, 5;
	xor.b64  	%rd1531, %rd1530, %rd1529;
	xor.b64  	%rd1532, %rd1531, %rd123;
	xor.b64  	%rd1533, %rd399, %rd61;
	xor.b64  	%rd1534, %rd1533, %rd1520;
	add.s64 	%rd537, %rd1534, %rd1532;
	shr.u64 	%rd1535, %rd1528, 7;
	shl.b64 	%rd1536, %rd379, 8;
	xor.b64  	%rd1537, %rd1536, %rd1535;
	xor.b64  	%rd1538, %rd1537, %rd193;
	xor.b64  	%rd1539, %rd387, %rd131;
	xor.b64  	%rd1540, %rd1539, %rd1520;
	add.s64 	%rd607, %rd1540, %rd1538;
	shr.u64 	%rd1541, %rd1528, 5;
	shl.b64 	%rd1542, %rd393, 5;
	xor.b64  	%rd1543, %rd1542, %rd1541;
	xor.b64  	%rd1544, %rd1543, %rd209;
	xor.b64  	%rd1545, %rd401, %rd135;
	xor.b64  	%rd1546, %rd1545, %rd1520;
	add.s64 	%rd623, %rd1546, %rd1544;
	shr.u64 	%rd1547, %rd1528, 1;
	shl.b64 	%rd1548, %rd381, 5;
	xor.b64  	%rd1549, %rd1548, %rd1547;
	xor.b64  	%rd1550, %rd1549, %rd125;
	xor.b64  	%rd1551, %rd389, %rd199;
	xor.b64  	%rd1552, %rd1551, %rd1520;
	add.s64 	%rd539, %rd1552, %rd1550;
	shr.u64 	%rd1553, %rd1528, 3;
	xor.b64  	%rd1554, %rd395, %rd1553;
	xor.b64  	%rd1555, %rd1554, %rd195;
	xor.b64  	%rd1556, %rd403, %rd215;
	xor.b64  	%rd1557, %rd1556, %rd1520;
	add.s64 	%rd609, %rd1557, %rd1555;
	shl.b64 	%rd1558, %rd1528, 6;
	shr.u64 	%rd1559, %rd383, 6;
	xor.b64  	%rd1560, %rd1559, %rd1558;
	xor.b64  	%rd1561, %rd1560, %rd211;
	xor.b64  	%rd1562, %rd1463, %rd231;
	xor.b64  	%rd1563, %rd1562, %rd1520;
	add.s64 	%rd625, %rd1563, %rd1561;
	shr.u64 	%rd1564, %rd1528, 4;
	shl.b64 	%rd1565, %rd397, 6;
	xor.b64  	%rd1566, %rd1565, %rd1564;
	xor.b64  	%rd1567, %rd1566, %rd227;
	xor.b64  	%rd1568, %rd1488, %rd249;
	xor.b64  	%rd1569, %rd1568, %rd1520;
	add.s64 	%rd641, %rd1569, %rd1567;
	shr.u64 	%rd1570, %rd1528, 11;
	shl.b64 	%rd1571, %rd385, 2;
	xor.b64  	%rd1572, %rd1571, %rd1570;
	xor.b64  	%rd1573, %rd1572, %rd245;
	xor.b64  	%rd1574, %rd1513, %rd267;
	xor.b64  	%rd1575, %rd1574, %rd1520;
	add.s64 	%rd659, %rd1575, %rd1573;
	// begin inline asm
	{
	 .reg .u32 tl,th,vl,vh; 
	mov.b64 {tl,th},%rd609; 
	shf.l.wrap.b32 vh,tl,th,%r388; 
	shf.l.wrap.b32 vl,th,tl,%r388; 
	mov.b64 %rd404,{vl,vh}; 
	}
	// end inline asm
	xor.b64  	%rd1576, %rd399, %rd1528;
	xor.b64  	%rd1577, %rd1576, 128;
	add.s64 	%rd1578, %rd1577, %rd404;
	shl.b64 	%rd1579, %rd1520, 8;
	xor.b64  	%rd1580, %rd385, %rd1579;
	xor.b64  	%rd1581, %rd1580, %rd281;
	add.s64 	%rd677, %rd1578, %rd1581;
	// begin inline asm
	{
	 .reg .u32 tl,th,vl,vh; 
	mov.b64 {tl,th},%rd625; 
	shf.l.wrap.b32 vh,tl,th,%r389; 
	shf.l.wrap.b32 vl,th,tl,%r389; 
	mov.b64 %rd406,{vl,vh}; 
	}
	// end inline asm
	xor.b64  	%rd1582, %rd387, %rd1528;
	add.s64 	%rd1583, %rd1582, %rd406;
	shr.u64 	%rd1584, %rd1520, 6;
	xor.b64  	%rd1585, %rd391, %rd1584;
	xor.b64  	%rd1586, %rd1585, %rd293;
	add.s64 	%rd693, %rd1583, %rd1586;
	// begin inline asm
	{
	 .reg .u32 tl,th,vl,vh; 
	mov.b64 {tl,th},%rd641; 
	shf.l.wrap.b32 vh,tl,th,%r390; 
	shf.l.wrap.b32 vl,th,tl,%r390; 
	mov.b64 %rd408,{vl,vh}; 
	}
	// end inline asm
	xor.b64  	%rd1587, %rd401, %rd1528;
	add.s64 	%rd1588, %rd1587, %rd408;
	shl.b64 	%rd1589, %rd1520, 6;
	xor.b64  	%rd1590, %rd379, %rd1589;
	xor.b64  	%rd1591, %rd1590, %rd307;
	add.s64 	%rd541, %rd1588, %rd1591;
	// begin inline asm
	{
	 .reg .u32 tl,th,vl,vh; 
	mov.b64 {tl,th},%rd659; 
	shf.l.wrap.b32 vh,tl,th,%r391; 
	shf.l.wrap.b32 vl,th,tl,%r391; 
	mov.b64 %rd410,{vl,vh}; 
	}
	// end inline asm
	xor.b64  	%rd1592, %rd389, %rd1528;
	add.s64 	%rd1593, %rd1592, %rd410;
	shl.b64 	%rd1594, %rd1520, 4;
	xor.b64  	%rd1595, %rd393, %rd1594;
	xor.b64  	%rd1596, %rd1595, %rd321;
	add.s64 	%rd611, %rd1593, %rd1596;
	// begin inline asm
	{
	 .reg .u32 tl,th,vl,vh; 
	mov.b64 {tl,th},%rd537; 
	shf.l.wrap.b32 vh,tl,th,%r392; 
	shf.l.wrap.b32 vl,th,tl,%r392; 
	mov.b64 %rd412,{vl,vh}; 
	}
	// end inline asm
	xor.b64  	%rd1597, %rd403, %rd1528;
	add.s64 	%rd1598, %rd1597, %rd412;
	shr.u64 	%rd1599, %rd1520, 3;
	xor.b64  	%rd1600, %rd381, %rd1599;
	xor.b64  	%rd1601, %rd1600, %rd335;
	add.s64 	%rd627, %rd1598, %rd1601;
	// begin inline asm
	{
	 .reg .u32 tl,th,vl,vh; 
	mov.b64 {tl,th},%rd607; 
	shf.l.wrap.b32 vh,tl,th,%r393; 
	shf.l.wrap.b32 vl,th,tl,%r393; 
	mov.b64 %rd414,{vl,vh}; 
	}
	// end inline asm
	xor.b64  	%rd1602, %rd1463, %rd1528;
	add.s64 	%rd1603, %rd1602, %rd414;
	shr.u64 	%rd1604, %rd1520, 4;
	xor.b64  	%rd1605, %rd395, %rd1604;
	xor.b64  	%rd1606, %rd1605, %rd349;
	add.s64 	%rd643, %rd1603, %rd1606;
	// begin inline asm
	{
	 .reg .u32 tl,th,vl,vh; 
	mov.b64 {tl,th},%rd623; 
	shf.l.wrap.b32 vh,tl,th,%r394; 
	shf.l.wrap.b32 vl,th,tl,%r394; 
	mov.b64 %rd416,{vl,vh}; 
	}
	// end inline asm
	xor.b64  	%rd1607, %rd1488, %rd1528;
	add.s64 	%rd1608, %rd1607, %rd416;
	shr.u64 	%rd1609, %rd1520, 7;
	xor.b64  	%rd1610, %rd383, %rd1609;
	xor.b64  	%rd1611, %rd1610, %rd363;
	add.s64 	%rd661, %rd1608, %rd1611;
	// begin inline asm
	{
	 .reg .u32 tl,th,vl,vh; 
	mov.b64 {tl,th},%rd539; 
	shf.l.wrap.b32 vh,tl,th,%r395; 
	shf.l.wrap.b32 vl,th,tl,%r395; 
	mov.b64 %rd418,{vl,vh}; 
	}
	// end inline asm
	xor.b64  	%rd1612, %rd1527, 512;
	add.s64 	%rd1613, %rd1612, %rd418;
	shr.u64 	%rd1614, %rd1520, 2;
	xor.b64  	%rd1615, %rd397, %rd1614;
	xor.b64  	%rd1616, %rd1615, %rd377;
	add.s64 	%rd679, %rd1613, %rd1616;
	ld.const.u64 	%rd1617, [d_final];
	ld.const.u64 	%rd1618, [d_final+8];
	ld.const.u64 	%rd1619, [d_final+16];
	ld.const.u64 	%rd1620, [d_final+24];
	ld.const.u64 	%rd1621, [d_final+32];
	ld.const.u64 	%rd1622, [d_final+40];
	ld.const.u64 	%rd1623, [d_final+48];
	ld.const.u64 	%rd1624, [d_final+56];
	ld.const.u64 	%rd1625, [d_final+64];
	ld.const.u64 	%rd1626, [d_final+72];
	ld.const.u64 	%rd1627, [d_final+80];
	ld.const.u64 	%rd1628, [d_final+88];
	ld.const.u64 	%rd1629, [d_final+96];
	ld.const.u64 	%rd1630, [d_final+104];
	ld.const.u64 	%rd1631, [d_final+112];
	ld.const.u64 	%rd1632, [d_final+120];
	xor.b64  	%rd1633, %rd1622, %rd625;
	xor.b64  	%rd1634, %rd1624, %rd659;
	sub.s64 	%rd1635, %rd1633, %rd1634;
	xor.b64  	%rd1636, %rd1627, %rd541;
	add.s64 	%rd1637, %rd1635, %rd1636;
	xor.b64  	%rd1638, %rd1630, %rd643;
	add.s64 	%rd1639, %rd1637, %rd1638;
	xor.b64  	%rd1640, %rd1631, %rd661;
	add.s64 	%rd423, %rd1639, %rd1640;
	xor.b64  	%rd1641, %rd1623, %rd641;
	xor.b64  	%rd1642, %rd1625, %rd677;
	sub.s64 	%rd1643, %rd1641, %rd1642;
	xor.b64  	%rd1644, %rd1628, %rd611;
	add.s64 	%rd1645, %rd1644, %rd1640;
	add.s64 	%rd1646, %rd1645, %rd1643;
	xor.b64  	%rd1647, %rd1632, %rd679;
	sub.s64 	%rd427, %rd1646, %rd1647;
	xor.b64  	%rd1648, %rd1617, %rd537;
	add.s64 	%rd1649, %rd1634, %rd1648;
	xor.b64  	%rd1650, %rd1626, %rd693;
	add.s64 	%rd1651, %rd1649, %rd1650;
	xor.b64  	%rd1652, %rd1629, %rd627;
	sub.s64 	%rd1653, %rd1651, %rd1652;
	add.s64 	%rd431, %rd1653, %rd1647;
	xor.b64  	%rd1654, %rd1618, %rd607;
	add.s64 	%rd1655, %rd1648, %rd1642;
	add.s64 	%rd1656, %rd1654, %rd1636;
	sub.s64 	%rd1657, %rd1655, %rd1656;
	add.s64 	%rd435, %rd1657, %rd1638;
	xor.b64  	%rd1658, %rd1619, %rd623;
	add.s64 	%rd1659, %rd1658, %rd1654;
	add.s64 	%rd1660, %rd1659, %rd1650;
	sub.s64 	%rd1661, %rd1660, %rd1645;
	xor.b64  	%rd1662, %rd1620, %rd539;
	add.s64 	%rd1663, %rd1662, %rd1636;
	add.s64 	%rd1664, %rd1658, %rd1652;
	sub.s64 	%rd1665, %rd1663, %rd1664;
	add.s64 	%rd439, %rd1665, %rd1647;
	xor.b64  	%rd1666, %rd1621, %rd609;
	add.s64 	%rd1667, %rd1648, %rd1662;
	add.s64 	%rd1668, %rd1667, %rd1644;
	sub.s64 	%rd1669, %rd1666, %rd1668;
	add.s64 	%rd443, %rd1669, %rd1638;
	add.s64 	%rd1670, %rd1666, %rd1633;
	add.s64 	%rd1671, %rd1670, %rd1652;
	add.s64 	%rd1672, %rd1671, %rd1640;
	sub.s64 	%rd447, %rd1654, %rd1672;
	add.s64 	%rd1673, %rd1633, %rd1641;
	add.s64 	%rd1674, %rd1658, %rd1638;
	add.s64 	%rd1675, %rd1673, %rd1647;
	sub.s64 	%rd451, %rd1674, %rd1675;
	add.s64 	%rd1676, %rd1648, %rd1641;
	add.s64 	%rd1677, %rd1662, %rd1634;
	sub.s64 	%rd1678, %rd1676, %rd1677;
	add.s64 	%rd1679, %rd1678, %rd1640;
	add.s64 	%rd1680, %rd1654, %rd1666;
	add.s64 	%rd1681, %rd1680, %rd1634;
	sub.s64 	%rd1682, %rd1642, %rd1681;
	add.s64 	%rd455, %rd1682, %rd1647;
	add.s64 	%rd1683, %rd1648, %rd1658;
	add.s64 	%rd1684, %rd1683, %rd1633;
	sub.s64 	%rd1685, %rd1642, %rd1684;
	add.s64 	%rd459, %rd1685, %rd1650;
	add.s64 	%rd1686, %rd1662, %rd1654;
	add.s64 	%rd1687, %rd1641, %rd1650;
	sub.s64 	%rd1688, %rd1686, %rd1687;
	add.s64 	%rd463, %rd1688, %rd1636;
	add.s64 	%rd1689, %rd1666, %rd1658;
	add.s64 	%rd1690, %rd1689, %rd1634;
	add.s64 	%rd1691, %rd1690, %rd1636;
	add.s64 	%rd467, %rd1691, %rd1644;
	add.s64 	%rd1692, %rd1662, %rd1642;
	add.s64 	%rd1693, %rd1633, %rd1644;
	add.s64 	%rd1694, %rd1693, %rd1652;
	sub.s64 	%rd1695, %rd1692, %rd1694;
	add.s64 	%rd1696, %rd1687, %rd1666;
	sub.s64 	%rd1697, %rd1652, %rd1696;
	add.s64 	%rd471, %rd1697, %rd1638;
	shr.u64 	%rd1698, %rd423, 1;
	shl.b64 	%rd1699, %rd423, 3;
	xor.b64  	%rd1700, %rd1698, %rd1699;
	// begin inline asm
	{
	 .reg .u32 tl,th,vl,vh; 
	mov.b64 {tl,th},%rd423; 
	shf.l.wrap.b32 vh,tl,th,%r294; 
	shf.l.wrap.b32 vl,th,tl,%r294; 
	mov.b64 %rd420,{vl,vh}; 
	}
	// end inline asm
	xor.b64  	%rd1701, %rd1700, %rd420;
	// begin inline asm
	{
	 .reg .u32 tl,th,vl,vh; 
	mov.b64 {tl,th},%rd423; 
	shf.l.wrap.b32 vl,tl,th,%r385; 
	shf.l.wrap.b32 vh,th,tl,%r385; 
	mov.b64 %rd422,{vl,vh}; 
	}
	// end inline asm
	xor.b64  	%rd1702, %rd1701, %rd422;
	add.s64 	%rd475, %rd1702, %rd1618;
	shr.u64 	%rd1703, %rd427, 1;
	shl.b64 	%rd1704, %rd427, 2;
	xor.b64  	%rd1705, %rd1703, %rd1704;
	// begin inline asm
	{
	 .reg .u32 tl,th,vl,vh; 
	mov.b64 {tl,th},%rd427; 
	shf.l.wrap.b32 vh,tl,th,%r392; 
	shf.l.wrap.b32 vl,th,tl,%r392; 
	mov.b64 %rd424,{vl,vh}; 
	}
	// end inline asm
	xor.b64  	%rd1706, %rd1705, %rd424;
	// begin inline asm
	{
	 .reg .u32 tl,th,vl,vh; 
	mov.b64 {tl,th},%rd427; 
	shf.l.wrap.b32 vl,tl,th,%r386; 
	shf.l.wrap.b32 vh,th,tl,%r386; 
	mov.b64 %rd426,{vl,vh}; 
	}
	// end inline asm
	xor.b64  	%rd1707, %rd1706, %rd426;
	add.s64 	%rd545, %rd1707, %rd1619;
	shr.u64 	%rd1708, %rd431, 2;
	shl.b64 	%rd1709, %rd431, 1;
	xor.b64  	%rd1710, %rd1708, %rd1709;
	// begin inline asm
	{
	 .reg .u32 tl,th,vl,vh; 
	mov.b64 {tl,th},%rd431; 
	shf.l.wrap.b32 vh,tl,th,%r290; 
	shf.l.wrap.b32 vl,th,tl,%r290; 
	mov.b64 %rd428,{vl,vh}; 
	}
	// end inline asm
	xor.b64  	%rd1711, %rd1710, %rd428;
	// begin inline asm
	{
	 .reg .u32 tl,th,vl,vh; 
	mov.b64 {tl,th},%rd431; 
	shf.l.wrap.b32 vl,tl,th,%r387; 
	shf.l.wrap.b32 vh,th,tl,%r387; 
	mov.b64 %rd430,{vl,vh}; 
	}
	// end inline asm
	xor.b64  	%rd1712, %rd1711, %rd430;
	add.s64 	%rd549, %rd1712, %rd1620;
	shr.u64 	%rd1713, %rd435, 2;
	shl.b64 	%rd1714, %rd435, 2;
	xor.b64  	%rd1715, %rd1713, %rd1714;
	// begin inline asm
	{
	 .reg .u32 tl,th,vl,vh; 
	mov.b64 {tl,th},%rd435; 
	shf.l.wrap.b32 vh,tl,th,%r292; 
	shf.l.wrap.b32 vl,th,tl,%r292; 
	mov.b64 %rd432,{vl,vh}; 
	}
	// end inline asm
	xor.b64  	%rd1716, %rd1715, %rd432;
	// begin inline asm
	{
	 .reg .u32 tl,th,vl,vh; 
	mov.b64 {tl,th},%rd435; 
	shf.l.wrap.b32 vl,tl,th,%r293; 
	shf.l.wrap.b32 vh,th,tl,%r293; 
	mov.b64 %rd434,{vl,vh}; 
	}
	// end inline asm
	xor.b64  	%rd1717, %rd1716, %rd434;
	add.s64 	%rd613, %rd1717, %rd1621;
	shr.u64 	%rd1718, %rd1661, 1;
	xor.b64  	%rd1719, %rd1718, %rd1661;
	add.s64 	%rd629, %rd1622, %rd1719;
	shr.u64 	%rd1720, %rd439, 1;
	shl.b64 	%rd1721, %rd439, 3;
	xor.b64  	%rd1722, %rd1720, %rd1721;
	// begin inline asm
	{
	 .reg .u32 tl,th,vl,vh; 
	mov.b64 {tl,th},%rd439; 
	shf.l.wrap.b32 vh,tl,th,%r294; 
	shf.l.wrap.b32 vl,th,tl,%r294; 
	mov.b64 %rd436,{vl,vh}; 
	}
	// end inline asm
	xor.b64  	%rd1723, %rd1722, %rd436;
	// begin inline asm
	{
	 .reg .u32 tl,th,vl,vh; 
	mov.b64 {tl,th},%rd439; 
	shf.l.wrap.b32 vl,tl,th,%r385; 
	shf.l.wrap.b32 vh,th,tl,%r385; 
	mov.b64 %rd438,{vl,vh}; 
	}
	// end inline asm
	xor.b64  	%rd1724, %rd1723, %rd438;
	add.s64 	%rd645, %rd1724, %rd1623;
	shr.u64 	%rd1725, %rd443, 1;
	shl.b64 	%rd1726, %rd443, 2;
	xor.b64  	%rd1727, %rd1725, %rd1726;
	// begin inline asm
	{
	 .reg .u32 tl,th,vl,vh; 
	mov.b64 {tl,th},%rd443; 
	shf.l.wrap.b32 vh,tl,th,%r392; 
	shf.l.wrap.b32 vl,th,tl,%r392; 
	mov.b64 %rd440,{vl,vh}; 
	}
	// end inline asm
	xor.b64  	%rd1728, %rd1727, %rd440;
	// begin inline asm
	{
	 .reg .u32 tl,th,vl,vh; 
	mov.b64 {tl,th},%rd443; 
	shf.l.wrap.b32 vl,tl,th,%r386; 
	shf.l.wrap.b32 vh,th,tl,%r386; 
	mov.b64 %rd442,{vl,vh}; 
	}
	// end inline asm
	xor.b64  	%rd1729, %rd1728, %rd442;
	add.s64 	%rd663, %rd1729, %rd1624;
	shr.u64 	%rd1730, %rd447, 2;
	shl.b64 	%rd1731, %rd447, 1;
	xor.b64  	%rd1732, %rd1730, %rd1731;
	// begin inline asm
	{
	 .reg .u32 tl,th,vl,vh; 
	mov.b64 {tl,th},%rd447; 
	shf.l.wrap.b32 vh,tl,th,%r290; 
	shf.l.wrap.b32 vl,th,tl,%r290; 
	mov.b64 %rd444,{vl,vh}; 
	}
	// end inline asm
	xor.b64  	%rd1733, %rd1732, %rd444;
	// begin inline asm
	{
	 .reg .u32 tl,th,vl,vh; 
	mov.b64 {tl,th},%rd447; 
	shf.l.wrap.b32 vl,tl,th,%r387; 
	shf.l.wrap.b32 vh,th,tl,%r387; 
	mov.b64 %rd446,{vl,vh}; 
	}
	// end inline asm
	xor.b64  	%rd1734, %rd1733, %rd446;
	add.s64 	%rd681, %rd1734, %rd1625;
	shr.u64 	%rd1735, %rd451, 2;
	shl.b64 	%rd1736, %rd451, 2;
	xor.b64  	%rd1737, %rd1735, %rd1736;
	// begin inline asm
	{
	 .reg .u32 tl,th,vl,vh; 
	mov.b64 {tl,th},%rd451; 
	shf.l.wrap.b32 vh,tl,th,%r292; 
	shf.l.wrap.b32 vl,th,tl,%r292; 
	mov.b64 %rd448,{vl,vh}; 
	}
	// end inline asm
	xor.b64  	%rd1738, %rd1737, %rd448;
	// begin inline asm
	{
	 .reg .u32 tl,th,vl,vh; 
	mov.b64 {tl,th},%rd451; 
	shf.l.wrap.b32 vl,tl,th,%r293; 
	shf.l.wrap.b32 vh,th,tl,%r293; 
	mov.b64 %rd450,{vl,vh}; 
	}
	// end inline asm
	xor.b64  	%rd1739, %rd1738, %rd450;
	add.s64 	%rd695, %rd1739, %rd1626;
	shr.u64 	%rd1740, %rd1679, 1;
	xor.b64  	%rd1741, %rd1740, %rd1679;
	add.s64 	%rd707, %rd1627, %rd1741;
	shr.u64 	%rd1742, %rd455, 1;
	shl.b64 	%rd1743, %rd455, 3;
	xor.b64  	%rd1744, %rd1742, %rd1743;
	// begin inline asm
	{
	 .reg .u32 tl,th,vl,vh; 
	mov.b64 {tl,th},%rd455; 
	shf.l.wrap.b32 vh,tl,th,%r294; 
	shf.l.wrap.b32 vl,th,tl,%r294; 
	mov.b64 %rd452,{vl,vh}; 
	}
	// end inline asm
	xor.b64  	%rd1745, %rd1744, %rd452;
	// begin inline asm
	{
	 .reg .u32 tl,th,vl,vh; 
	mov.b64 {tl,th},%rd455; 
	shf.l.wrap.b32 vl,tl,th,%r385; 
	shf.l.wrap.b32 vh,th,tl,%r385; 
	mov.b64 %rd454,{vl,vh}; 
	}
	// end inline asm
	xor.b64  	%rd1746, %rd1745, %rd454;
	add.s64 	%rd721, %rd1746, %rd1628;
	shr.u64 	%rd1747, %rd459, 1;
	shl.b64 	%rd1748, %rd459, 2;
	xor.b64  	%rd1749, %rd1747, %rd1748;
	// begin inline asm
	{
	 .reg .u32 tl,th,vl,vh; 
	mov.b64 {tl,th},%rd459; 
	shf.l.wrap.b32 vh,tl,th,%r392; 
	shf.l.wrap.b32 vl,th,tl,%r392; 
	mov.b64 %rd456,{vl,vh}; 
	}
	// end inline asm
	xor.b64  	%rd1750, %rd1749, %rd456;
	// begin inline asm
	{
	 .reg .u32 tl,th,vl,vh; 
	mov.b64 {tl,th},%rd459; 
	shf.l.wrap.b32 vl,tl,th,%r386; 
	shf.l.wrap.b32 vh,th,tl,%r386; 
	mov.b64 %rd458,{vl,vh}; 
	}
	// end inline asm
	xor.b64  	%rd1751, %rd1750, %rd458;
	add.s64 	%rd735, %rd1751, %rd1629;
	shr.u64 	%rd1752, %rd463, 2;
	shl.b64 	%rd1753, %rd463, 1;
	xor.b64  	%rd1754, %rd1752, %rd1753;
	// begin inline asm
	{
	 .reg .u32 tl,th,vl,vh; 
	mov.b64 {tl,th},%rd463; 
	shf.l.wrap.b32 vh,tl,th,%r290; 
	shf.l.wrap.b32 vl,th,tl,%r290; 
	mov.b64 %rd460,{vl,vh}; 
	}
	// end inline asm
	xor.b64  	%rd1755, %rd1754, %rd460;
	// begin inline asm
	{
	 .reg .u32 tl,th,vl,vh; 
	mov.b64 {tl,th},%rd463; 
	shf.l.wrap.b32 vl,tl,th,%r387; 
	shf.l.wrap.b32 vh,th,tl,%r387; 
	mov.b64 %rd462,{vl,vh}; 
	}
	// end inline asm
	xor.b64  	%rd1756, %rd1755, %rd462;
	add.s64 	%rd749, %rd1756, %rd1630;
	shr.u64 	%rd1757, %rd467, 2;
	shl.b64 	%rd1758, %rd467, 2;
	xor.b64  	%rd1759, %rd1757, %rd1758;
	// begin inline asm
	{
	 .reg .u32 tl,th,vl,vh; 
	mov.b64 {tl,th},%rd467; 
	shf.l.wrap.b32 vh,tl,th,%r292; 
	shf.l.wrap.b32 vl,th,tl,%r292; 
	mov.b64 %rd464,{vl,vh}; 
	}
	// end inline asm
	xor.b64  	%rd1760, %rd1759, %rd464;
	// begin inline asm
	{
	 .reg .u32 tl,th,vl,vh; 
	mov.b64 {tl,th},%rd467; 
	shf.l.wrap.b32 vl,tl,th,%r293; 
	shf.l.wrap.b32 vh,th,tl,%r293; 
	mov.b64 %rd466,{vl,vh}; 
	}
	// end inline asm
	xor.b64  	%rd1761, %rd1760, %rd466;
	add.s64 	%rd763, %rd1761, %rd1631;
	shr.u64 	%rd1762, %rd1695, 1;
	xor.b64  	%rd1763, %rd1762, %rd1695;
	add.s64 	%rd777, %rd1632, %rd1763;
	shr.u64 	%rd1764, %rd471, 1;
	shl.b64 	%rd1765, %rd471, 3;
	xor.b64  	%rd1766, %rd1764, %rd1765;
	// begin inline asm
	{
	 .reg .u32 tl,th,vl,vh; 
	mov.b64 {tl,th},%rd471; 
	shf.l.wrap.b32 vh,tl,th,%r294; 
	shf.l.wrap.b32 vl,th,tl,%r294; 
	mov.b64 %rd468,{vl,vh}; 
	}
	// end inline asm
	xor.b64  	%rd1767, %rd1766, %rd468;
	// begin inline asm
	{
	 .reg .u32 tl,th,vl,vh; 
	mov.b64 {tl,th},%rd471; 
	shf.l.wrap.b32 vl,tl,th,%r385; 
	shf.l.wrap.b32 vh,th,tl,%r385; 
	mov.b64 %rd470,{vl,vh}; 
	}
	// end inline asm
	xor.b64  	%rd1768, %rd1767, %rd470;
	add.s64 	%rd791, %rd1768, %rd1617;
	shr.u64 	%rd1769, %rd475, 1;
	shl.b64 	%rd1770, %rd475, 2;
	xor.b64  	%rd1771, %rd1769, %rd1770;
	// begin inline asm
	{
	 .reg .u32 tl,th,vl,vh; 
	mov.b64 {tl,th},%rd475; 
	shf.l.wrap.b32 vh,tl,th,%r392; 
	shf.l.wrap.b32 vl,th,tl,%r392; 
	mov.b64 %rd472,{vl,vh}; 
	}
	// end inline asm
	xor.b64  	%rd1772, %rd1771, %rd472;
	// begin inline asm
	{
	 .reg .u32 tl,th,vl,vh; 
	mov.b64 {tl,th},%rd475; 
	shf.l.wrap.b32 vl,tl,th,%r386; 
	shf.l.wrap.b32 vh,th,tl,%r386; 
	mov.b64 %rd474,{vl,vh}; 
	}
	// end inline asm
	xor.b64  	%rd1773, %rd1772, %rd474;
	shr.u64 	%rd1774, %rd545, 2;
	shl.b64 	%rd1775, %rd545, 1;
	xor.b64  	%rd1776, %rd1774, %rd1775;
	// begin inline asm
	{
	 .reg .u32 tl,th,vl,vh; 
	mov.b64 {tl,th},%rd545; 
	shf.l.wrap.b32 vh,tl,th,%r290; 
	shf.l.wrap.b32 vl,th,tl,%r290; 
	mov.b64 %rd476,{vl,vh}; 
	}
	// end inline asm
	xor.b64  	%rd1777, %rd1776, %rd476;
	// begin inline asm
	{
	 .reg .u32 tl,th,vl,vh; 
	mov.b64 {tl,th},%rd545; 
	shf.l.wrap.b32 vl,tl,th,%r387; 
	shf.l.wrap.b32 vh,th,tl,%r387; 
	mov.b64 %rd478,{vl,vh}; 
	}
	// end inline asm
	xor.b64  	%rd1778, %rd1777, %rd478;
	add.s64 	%rd1779, %rd1778, %rd1773;
	shr.u64 	%rd1780, %rd549, 2;
	shl.b64 	%rd1781, %rd549, 2;
	// begin inline asm
	{
	 .reg .u32 tl,th,vl,vh; 
	mov.b64 {tl,th},%rd549; 
	shf.l.wrap.b32 vh,tl,th,%r292; 
	shf.l.wrap.b32 vl,th,tl,%r292; 
	mov.b64 %rd480,{vl,vh}; 
	}
	// end inline asm
	xor.b64  	%rd1782, %rd1781, %rd480;
	// begin inline asm
	{
	 .reg .u32 tl,th,vl,vh; 
	mov.b64 {tl,th},%rd549; 
	shf.l.wrap.b32 vl,tl,th,%r293; 
	shf.l.wrap.b32 vh,th,tl,%r293; 
	mov.b64 %rd482,{vl,vh}; 
	}
	// end inline asm
	xor.b64  	%rd1783, %rd1782, %rd482;
	xor.b64  	%rd1784, %rd1783, %rd1780;
	add.s64 	%rd1785, %rd1779, %rd1784;
	shr.u64 	%rd1786, %rd613, 1;
	shl.b64 	%rd1787, %rd613, 3;
	xor.b64  	%rd1788, %rd1786, %rd1787;
	// begin inline asm
	{
	 .reg .u32 tl,th,vl,vh; 
	mov.b64 {tl,th},%rd613; 
	shf.l.wrap.b32 vh,tl,th,%r294; 
	shf.l.wrap.b32 vl,th,tl,%r294; 
	mov.b64 %rd484,{vl,vh}; 
	}
	// end inline asm
	xor.b64  	%rd1789, %rd1788, %rd484;
	// begin inline asm
	{
	 .reg .u32 tl,th,vl,vh; 
	mov.b64 {tl,th},%rd613; 
	shf.l.wrap.b32 vl,tl,th,%r385; 
	shf.l.wrap.b32 vh,th,tl,%r385; 
	mov.b64 %rd486,{vl,vh}; 
	}
	// end inline asm
	xor.b64  	%rd1790, %rd1789, %rd486;
	add.s64 	%rd1791, %rd1785, %rd1790;
	shr.u64 	%rd1792, %rd629, 1;
	shl.b64 	%rd1793, %rd629, 2;
	// begin inline asm
	{
	 .reg .u32 tl,th,vl,vh; 
	mov.b64 {tl,th},%rd629; 
	shf.l.wrap.b32 vh,tl,th,%r392; 
	shf.l.wrap.b32 vl,th,tl,%r392; 
	mov.b64 %rd488,{vl,vh}; 
	}
	// end inline asm
	xor.b64  	%rd1794, %rd1793, %rd488;
	// begin inline asm
	{
	 .reg .u32 tl,th,vl,vh; 
	mov.b64 {tl,th},%rd629; 
	shf.l.wrap.b32 vl,tl,th,%r386; 
	shf.l.wrap.b32 vh,th,tl,%r386; 
	mov.b64 %rd490,{vl,vh}; 
	}
	// end inline asm
	xor.b64  	%rd1795, %rd1794, %rd490;
	xor.b64  	%rd1796, %rd1795, %rd1792;
	add.s64 	%rd1797, %rd1791, %rd1796;
	shr.u64 	%rd1798, %rd645, 2;
	shl.b64 	%rd1799, %rd645, 1;
	xor.b64  	%rd1800, %rd1798, %rd1799;
	// begin inline asm
	{
	 .reg .u32 tl,th,vl,vh; 
	mov.b64 {tl,th},%rd645; 
	shf.l.wrap.b32 vh,tl,th,%r290; 
	shf.l.wrap.b32 vl,th,tl,%r290; 
	mov.b64 %rd492,{vl,vh}; 
	}
	// end inline asm
	xor.b64  	%rd1801, %rd1800, %rd492;
	// begin inline asm
	{
	 .reg .u32 tl,th,vl,vh; 
	mov.b64 {tl,th},%rd645; 
	shf.l.wrap.b32 vl,tl,th,%r387; 
	shf.l.wrap.b32 vh,th,tl,%r387; 
	mov.b64 %rd494,{vl,vh}; 
	}
	// end inline asm
	xor.b64  	%rd1802, %rd1801, %rd494;
	add.s64 	%rd1803, %rd1797, %rd1802;
	shr.u64 	%rd1804, %rd663, 2;
	shl.b64 	%rd1805, %rd663, 2;
	// begin inline asm
	{
	 .reg .u32 tl,th,vl,vh; 
	mov.b64 {tl,th},%rd663; 
	shf.l.wrap.b32 vh,tl,th,%r292; 
	shf.l.wrap.b32 vl,th,tl,%r292; 
	mov.b64 %rd496,{vl,vh}; 
	}
	// end inline asm
	xor.b64  	%rd1806, %rd1805, %rd496;
	// begin inline asm
	{
	 .reg .u32 tl,th,vl,vh; 
	mov.b64 {tl,th},%rd663; 
	shf.l.wrap.b32 vl,tl,th,%r293; 
	shf.l.wrap.b32 vh,th,tl,%r293; 
	mov.b64 %rd498,{vl,vh}; 
	}
	// end inline asm
	xor.b64  	%rd1807, %rd1806, %rd498;
	xor.b64  	%rd1808, %rd1807, %rd1804;
	add.s64 	%rd1809, %rd1803, %rd1808;
	shr.u64 	%rd1810, %rd681, 1;
	shl.b64 	%rd1811, %rd681, 3;
	xor.b64  	%rd1812, %rd1810, %rd1811;
	// begin inline asm
	{
	 .reg .u32 tl,th,vl,vh; 
	mov.b64 {tl,th},%rd681; 
	shf.l.wrap.b32 vh,tl,th,%r294; 
	shf.l.wrap.b32 vl,th,tl,%r294; 
	mov.b64 %rd500,{vl,vh}; 
	}
	// end inline asm
	xor.b64  	%rd1813, %rd1812, %rd500;
	// begin inline asm
	{
	 .reg .u32 tl,th,vl,vh; 
	mov.b64 {tl,th},%rd681; 
	shf.l.wrap.b32 vl,tl,th,%r385; 
	shf.l.wrap.b32 vh,th,tl,%r385; 
	mov.b64 %rd502,{vl,vh}; 
	}
	// end inline asm
	xor.b64  	%rd1814, %rd1813, %rd502;
	add.s64 	%rd1815, %rd1809, %rd1814;
	shr.u64 	%rd1816, %rd695, 1;
	shl.b64 	%rd1817, %rd695, 2;
	// begin inline asm
	{
	 .reg .u32 tl,th,vl,vh; 
	mov.b64 {tl,th},%rd695; 
	shf.l.wrap.b32 vh,tl,th,%r392; 
	shf.l.wrap.b32 vl,th,tl,%r392; 
	mov.b64 %rd504,{vl,vh}; 
	}
	// end inline asm
	xor.b64  	%rd1818, %rd1817, %rd504;
	// begin inline asm
	{
	 .reg .u32 tl,th,vl,vh; 
	mov.b64 {tl,th},%rd695; 
	shf.l.wrap.b32 vl,tl,th,%r386; 
	shf.l.wrap.b32 vh,th,tl,%r386; 
	mov.b64 %rd506,{vl,vh}; 
	}
	// end inline asm
	xor.b64  	%rd1819, %rd1818, %rd506;
	xor.b64  	%rd1820, %rd1819, %rd1816;
	add.s64 	%rd1821, %rd1815, %rd1820;
	shr.u64 	%rd1822, %rd707, 2;
	shl.b64 	%rd1823, %rd707, 1;
	xor.b64  	%rd1824, %rd1822, %rd1823;
	// begin inline asm
	{
	 .reg .u32 tl,th,vl,vh; 
	mov.b64 {tl,th},%rd707; 
	shf.l.wrap.b32 vh,tl,th,%r290; 
	shf.l.wrap.b32 vl,th,tl,%r290; 
	mov.b64 %rd508,{vl,vh}; 
	}
	// end inline asm
	xor.b64  	%rd1825, %rd1824, %rd508;
	// begin inline asm
	{
	 .reg .u32 tl,th,vl,vh; 
	mov.b64 {tl,th},%rd707; 
	shf.l.wrap.b32 vl,tl,th,%r387; 
	shf.l.wrap.b32 vh,th,tl,%r387; 
	mov.b64 %rd510,{vl,vh}; 
	}
	// end inline asm
	xor.b64  	%rd1826, %rd1825, %rd510;
	add.s64 	%rd1827, %rd1821, %rd1826;
	shr.u64 	%rd1828, %rd721, 2;
	shl.b64 	%rd1829, %rd721, 2;
	// begin inline asm
	{
	 .reg .u32 tl,th,vl,vh; 
	mov.b64 {tl,th},%rd721; 
	shf.l.wrap.b32 vh,tl,th,%r292; 
	shf.l.wrap.b32 vl,th,tl,%r292; 
	mov.b64 %rd512,{vl,vh}; 
	}
	// end inline asm
	xor.b64  	%rd1830, %rd1829, %rd512;
	// begin inline asm
	{
	 .reg .u32 tl,th,vl,vh; 
	mov.b64 {tl,th},%rd721; 
	shf.l.wrap.b32 vl,tl,th,%r293; 
	shf.l.wrap.b32 vh,th,tl,%r293; 
	mov.b64 %rd514,{vl,vh}; 
	}
	// end inline asm
	xor.b64  	%rd1831, %rd1830, %rd514;
	xor.b64  	%rd1832, %rd1831, %rd1828;
	add.s64 	%rd1833, %rd1827, %rd1832;
	shr.u64 	%rd1834, %rd735, 1;
	shl.b64 	%rd1835, %rd735, 3;
	xor.b64  	%rd1836, %rd1834, %rd1835;
	// begin inline asm
	{
	 .reg .u32 tl,th,vl,vh; 
	mov.b64 {tl,th},%rd735; 
	shf.l.wrap.b32 vh,tl,th,%r294; 
	shf.l.wrap.b32 vl,th,tl,%r294; 
	mov.b64 %rd516,{vl,vh}; 
	}
	// end inline asm
	xor.b64  	%rd1837, %rd1836, %rd516;
	// begin inline asm
	{
	 .reg .u32 tl,th,vl,vh; 
	mov.b64 {tl,th},%rd735; 
	shf.l.wrap.b32 vl,tl,th,%r385; 
	shf.l.wrap.b32 vh,th,tl,%r385; 
	mov.b64 %rd518,{vl,vh}; 
	}
	// end inline asm
	xor.b64  	%rd1838, %rd1837, %rd518;
	add.s64 	%rd1839, %rd1833, %rd1838;
	shr.u64 	%rd1840, %rd749, 1;
	shl.b64 	%rd1841, %rd749, 2;
	// begin inline asm
	{
	 .reg .u32 tl,th,vl,vh; 
	mov.b64 {tl,th},%rd749; 
	shf.l.wrap.b32 vh,tl,th,%r392; 
	shf.l.wrap.b32 vl,th,tl,%r392; 
	mov.b64 %rd520,{vl,vh}; 
	}
	// end inline asm
	xor.b64  	%rd1842, %rd1841, %rd520;
	// begin inline asm
	{
	 .reg .u32 tl,th,vl,vh; 
	mov.b64 {tl,th},%rd749; 
	shf.l.wrap.b32 vl,tl,th,%r386; 
	shf.l.wrap.b32 vh,th,tl,%r386; 
	mov.b64 %rd522,{vl,vh}; 
	}
	// end inline asm
	xor.b64  	%rd1843, %rd1842, %rd522;
	xor.b64  	%rd1844, %rd1843, %rd1840;
	add.s64 	%rd1845, %rd1839, %rd1844;
	shr.u64 	%rd1846, %rd763, 2;
	shl.b64 	%rd1847, %rd763, 1;
	xor.b64  	%rd1848, %rd1846, %rd1847;
	// begin inline asm
	{
	 .reg .u32 tl,th,vl,vh; 
	mov.b64 {tl,th},%rd763; 
	shf.l.wrap.b32 vh,tl,th,%r290; 
	shf.l.wrap.b32 vl,th,tl,%r290; 
	mov.b64 %rd524,{vl,vh}; 
	}
	// end inline asm
	xor.b64  	%rd1849, %rd1848, %rd524;
	// begin inline asm
	{
	 .reg .u32 tl,th,vl,vh; 
	mov.b64 {tl,th},%rd763; 
	shf.l.wrap.b32 vl,tl,th,%r387; 
	shf.l.wrap.b32 vh,th,tl,%r387; 
	mov.b64 %rd526,{vl,vh}; 
	}
	// end inline asm
	xor.b64  	%rd1850, %rd1849, %rd526;
	add.s64 	%rd1851, %rd1845, %rd1850;
	shr.u64 	%rd1852, %rd777, 2;
	shl.b64 	%rd1853, %rd777, 2;
	// begin inline asm
	{
	 .reg .u32 tl,th,vl,vh; 
	mov.b64 {tl,th},%rd777; 
	shf.l.wrap.b32 vh,tl,th,%r292; 
	shf.l.wrap.b32 vl,th,tl,%r292; 
	mov.b64 %rd528,{vl,vh}; 
	}
	// end inline asm
	xor.b64  	%rd1854, %rd1853, %rd528;
	// begin inline asm
	{
	 .reg .u32 tl,th,vl,vh; 
	mov.b64 {tl,th},%rd777; 
	shf.l.wrap.b32 vl,tl,th,%r293; 
	shf.l.wrap.b32 vh,th,tl,%r293; 
	mov.b64 %rd530,{vl,vh}; 
	}
	// end inline asm
	xor.b64  	%rd1855, %rd1854, %rd530;
	xor.b64  	%rd1856, %rd1855, %rd1852;
	add.s64 	%rd1857, %rd1851, %rd1856;
	shr.u64 	%rd1858, %rd791, 1;
	shl.b64 	%rd1859, %rd791, 3;
	xor.b64  	%rd1860, %rd1858, %rd1859;
	// begin inline asm
	{
	 .reg .u32 tl,th,vl,vh; 
	mov.b64 {tl,th},%rd791; 
	shf.l.wrap.b32 vh,tl,th,%r294; 
	shf.l.wrap.b32 vl,th,tl,%r294; 
	mov.b64 %rd532,{vl,vh}; 
	}
	// end inline asm
	xor.b64  	%rd1861, %rd1860, %rd532;
	// begin inline asm
	{
	 .reg .u32 tl,th,vl,vh; 
	mov.b64 {tl,th},%rd791; 
	shf.l.wrap.b32 vl,tl,th,%r385; 
	shf.l.wrap.b32 vh,th,tl,%r385; 
	mov.b64 %rd534,{vl,vh}; 
	}
	// end inline asm
	xor.b64  	%rd1862, %rd1861, %rd534;
	add.s64 	%rd1863, %rd1857, %rd1862;
	// begin inline asm
	{
	 .reg .u32 tl,th,vl,vh; 
	mov.b64 {tl,th},%rd537; 
	shf.l.wrap.b32 vh,tl,th,%r261; 
	shf.l.wrap.b32 vl,th,tl,%r261; 
	mov.b64 %rd536,{vl,vh}; 
	}
	// end inline asm
	add.s64 	%rd1864, %rd536, %rd1078;
	// begin inline asm
	{
	 .reg .u32 tl,th,vl,vh; 
	mov.b64 {tl,th},%rd539; 
	shf.l.wrap.b32 vh,tl,th,%r294; 
	shf.l.wrap.b32 vl,th,tl,%r294; 
	mov.b64 %rd538,{vl,vh}; 
	}
	// end inline asm
	add.s64 	%rd1865, %rd1864, %rd538;
	// begin inline asm
	{
	 .reg .u32 tl,th,vl,vh; 
	mov.b64 {tl,th},%rd541; 
	shf.l.wrap.b32 vh,tl,th,%r390; 
	shf.l.wrap.b32 vl,th,tl,%r390; 
	mov.b64 %rd540,{vl,vh}; 
	}
	// end inline asm
	sub.s64 	%rd1866, %rd1865, %rd540;
	xor.b64  	%rd1867, %rd1866, %rd1624;
	add.s64 	%rd805, %rd1863, %rd1867;
	shr.u64 	%rd1868, %rd545, 1;
	shl.b64 	%rd1869, %rd545, 2;
	xor.b64  	%rd1870, %rd1868, %rd1869;
	// begin inline asm
	{
	 .reg .u32 tl,th,vl,vh; 
	mov.b64 {tl,th},%rd545; 
	shf.l.wrap.b32 vh,tl,th,%r392; 
	shf.l.wrap.b32 vl,th,tl,%r392; 
	mov.b64 %rd542,{vl,vh}; 
	}
	// end inline asm
	xor.b64  	%rd1871, %rd1870, %rd542;
	// begin inline asm
	{
	 .reg .u32 tl,th,vl,vh; 
	mov.b64 {tl,th},%rd545; 
	shf.l.wrap.b32 vl,tl,th,%r386; 
	shf.l.wrap.b32 vh,th,tl,%r386; 
	mov.b64 %rd544,{vl,vh}; 
	}
	// end inline asm
	xor.b64  	%rd1872, %rd1871, %rd544;
	shl.b64 	%rd1873, %rd549, 1;
	// begin inline asm
	{
	 .reg .u32 tl,th,vl,vh; 
	mov.b64 {tl,th},%rd549; 
	shf.l.wrap.b32 vh,tl,th,%r290; 
	shf.l.wrap.b32 vl,th,tl,%r290; 
	mov.b64 %rd546,{vl,vh}; 
	}
	// end inline asm
	xor.b64  	%rd1874, %rd1873, %rd546;
	// begin inline asm
	{
	 .reg .u32 tl,th,vl,vh; 
	mov.b64 {tl,th},%rd549; 
	shf.l.wrap.b32 vl,tl,th,%r387; 
	shf.l.wrap.b32 vh,th,tl,%r387; 
	mov.b64 %rd548,{vl,vh}; 
	}
	// end inline asm
	xor.b64  	%rd1875, %rd1874, %rd548;
	xor.b64  	%rd1876, %rd1875, %rd1780;
	add.s64 	%rd1877, %rd1876, %rd1872;
	shr.u64 	%rd1878, %rd613, 2;
	shl.b64 	%rd1879, %rd613, 2;
	xor.b64  	%rd1880, %rd1878, %rd1879;
	// begin inline asm
	{
	 .reg .u32 tl,th,vl,vh; 
	mov.b64 {tl,th},%rd613; 
	shf.l.wrap.b32 vh,tl,th,%r292; 
	shf.l.wrap.b32 vl,th,tl,%r292; 
	mov.b64 %rd550,{vl,vh}; 
	}
	// end inline asm
	xor.b64  	%rd1881, %rd1880, %rd550;
	// begin inline asm
	{
	 .reg .u32 tl,th,vl,vh; 
	mov.b64 {tl,th},%rd613; 
	shf.l.wrap.b32 vl,tl,th,%r293; 
	shf.l.wrap.b32 vh,th,tl,%r293; 
	mov.b64 %rd552,{vl,vh}; 
	}
	// end inline asm
	xor.b64  	%rd1882, %rd1881, %rd552;
	add.s64 	%rd1883, %rd1877, %rd1882;
	shl.b64 	%rd1884, %rd629, 3;
	// begin inline asm
	{
	 .reg .u32 tl,th,vl,vh; 
	mov.b64 {tl,th},%rd629; 
	shf.l.wrap.b32 vh,tl,th,%r294; 
	shf.l.wrap.b32 vl,th,tl,%r294; 
	mov.b64 %rd554,{vl,vh}; 
	}
	// end inline asm
	xor.b64  	%rd1885, %rd1884, %rd554;
	// begin inline asm
	{
	 .reg .u32 tl,th,vl,vh; 
	mov.b64 {tl,th},%rd629; 
	shf.l.wrap.b32 vl,tl,th,%r385; 
	shf.l.wrap.b32 vh,th,tl,%r385; 
	mov.b64 %rd556,{vl,vh}; 
	}
	// end inline asm
	xor.b64  	%rd1886, %rd1885, %rd556;
	xor.b64  	%rd1887, %rd1886, %rd1792;
	add.s64 	%rd1888, %rd1883, %rd1887;
	shr.u64 	%rd1889, %rd645, 1;
	shl.b64 	%rd1890, %rd645, 2;
	xor.b64  	%rd1891, %rd1889, %rd1890;
	// begin inline asm
	{
	 .reg .u32 tl,th,vl,vh; 
	mov.b64 {tl,th},%rd645; 
	shf.l.wrap.b32 vh,tl,th,%r392; 
	shf.l.wrap.b32 vl,th,tl,%r392; 
	mov.b64 %rd558,{vl,vh}; 
	}
	// end inline asm
	xor.b64  	%rd1892, %rd1891, %rd558;
	// begin inline asm
	{
	 .reg .u32 tl,th,vl,vh; 
	mov.b64 {tl,th},%rd645; 
	shf.l.wrap.b32 vl,tl,th,%r386; 
	shf.l.wrap.b32 vh,th,tl,%r386; 
	mov.b64 %rd560,{vl,vh}; 
	}
	// end inline asm
	xor.b64  	%rd1893, %rd1892, %rd560;
	add.s64 	%rd1894, %rd1888, %rd1893;
	shl.b64 	%rd1895, %rd663, 1;
	// begin inline asm
	{
	 .reg .u32 tl,th,vl,vh; 
	mov.b64 {tl,th},%rd663; 
	shf.l.wrap.b32 vh,tl,th,%r290; 
	shf.l.wrap.b32 vl,th,tl,%r290; 
	mov.b64 %rd562,{vl,vh}; 
	}
	// end inline asm
	xor.b64  	%rd1896, %rd1895, %rd562;
	// begin inline asm
	{
	 .reg .u32 tl,th,vl,vh; 
	mov.b64 {tl,th},%rd663; 
	shf.l.wrap.b32 vl,tl,th,%r387; 
	shf.l.wrap.b32 vh,th,tl,%r387; 
	mov.b64 %rd564,{vl,vh}; 
	}
	// end inline asm
	xor.b64  	%rd1897, %rd1896, %rd564;
	xor.b64  	%rd1898, %rd1897, %rd1804;
	add.s64 	%rd1899, %rd1894, %rd1898;
	shr.u64 	%rd1900, %rd681, 2;
	shl.b64 	%rd1901, %rd681, 2;
	xor.b64  	%rd1902, %rd1900, %rd1901;
	// begin inline asm
	{
	 .reg .u32 tl,th,vl,vh; 
	mov.b64 {tl,th},%rd681; 
	shf.l.wrap.b32 vh,tl,th,%r292; 
	shf.l.wrap.b32 vl,th,tl,%r292; 
	mov.b64 %rd566,{vl,vh}; 
	}
	// end inline asm
	xor.b64  	%rd1903, %rd1902, %rd566;
	// begin inline asm
	{
	 .reg .u32 tl,th,vl,vh; 
	mov.b64 {tl,th},%rd681; 
	shf.l.wrap.b32 vl,tl,th,%r293; 
	shf.l.wrap.b32 vh,th,tl,%r293; 
	mov.b64 %rd568,{vl,vh}; 
	}
	// end inline asm
	xor.b64  	%rd1904, %rd1903, %rd568;
	add.s64 	%rd1905, %rd1899, %rd1904;
	shl.b64 	%rd1906, %rd695, 3;
	// begin inline asm
	{
	 .reg .u32 tl,th,vl,vh; 
	mov.b64 {tl,th},%rd695; 
	shf.l.wrap.b32 vh,tl,th,%r294; 
	shf.l.wrap.b32 vl,th,tl,%r294; 
	mov.b64 %rd570,{vl,vh}; 
	}
	// end inline asm
	xor.b64  	%rd1907, %rd1906, %rd570;
	// begin inline asm
	{
	 .reg .u32 tl,th,vl,vh; 
	mov.b64 {tl,th},%rd695; 
	shf.l.wrap.b32 vl,tl,th,%r385; 
	shf.l.wrap.b32 vh,th,tl,%r385; 
	mov.b64 %rd572,{vl,vh}; 
	}
	// end inline asm
	xor.b64  	%rd1908, %rd1907, %rd572;
	xor.b64  	%rd1909, %rd1908, %rd1816;
	add.s64 	%rd1910, %rd1905, %rd1909;
	shr.u64 	%rd1911, %rd707, 1;
	shl.b64 	%rd1912, %rd707, 2;
	xor.b64  	%rd1913, %rd1911, %rd1912;
	// begin inline asm
	{
	 .reg .u32 tl,th,vl,vh; 
	mov.b64 {tl,th},%rd707; 
	shf.l.wrap.b32 vh,tl,th,%r392; 
	shf.l.wrap.b32 vl,th,tl,%r392; 
	mov.b64 %rd574,{vl,vh}; 
	}
	// end inline asm
	xor.b64  	%rd1914, %rd1913, %rd574;
	// begin inline asm
	{
	 .reg .u32 tl,th,vl,vh; 
	mov.b64 {tl,th},%rd707; 
	shf.l.wrap.b32 vl,tl,th,%r386; 
	shf.l.wrap.b32 vh,th,tl,%r386; 
	mov.b64 %rd576,{vl,vh}; 
	}
	// end inline asm
	xor.b64  	%rd1915, %rd1914, %rd576;
	add.s64 	%rd1916, %rd1910, %rd1915;
	shl.b64 	%rd1917, %rd721, 1;
	// begin inline asm
	{
	 .reg .u32 tl,th,vl,vh; 
	mov.b64 {tl,th},%rd721; 
	shf.l.wrap.b32 vh,tl,th,%r290; 
	shf.l.wrap.b32 vl,th,tl,%r290; 
	mov.b64 %rd578,{vl,vh}; 
	}
	// end inline asm
	xor.b64  	%rd1918, %rd1917, %rd578;
	// begin inline asm
	{
	 .reg .u32 tl,th,vl,vh; 
	mov.b64 {tl,th},%rd721; 
	shf.l.wrap.b32 vl,tl,th,%r387; 
	shf.l.wrap.b32 vh,th,tl,%r387; 
	mov.b64 %rd580,{vl,vh}; 
	}
	// end inline asm
	xor.b64  	%rd1919, %rd1918, %rd580;
	xor.b64  	%rd1920, %rd1919, %rd1828;
	add.s64 	%rd1921, %rd1916, %rd1920;
	shr.u64 	%rd1922, %rd735, 2;
	shl.b64 	%rd1923, %rd735, 2;
	xor.b64  	%rd1924, %rd1922, %rd1923;
	// begin inline asm
	{
	 .reg .u32 tl,th,vl,vh; 
	mov.b64 {tl,th},%rd735; 
	shf.l.wrap.b32 vh,tl,th,%r292; 
	shf.l.wrap.b32 vl,th,tl,%r292; 
	mov.b64 %rd582,{vl,vh}; 
	}
	// end inline asm
	xor.b64  	%rd1925, %rd1924, %rd582;
	// begin inline asm
	{
	 .reg .u32 tl,th,vl,vh; 
	mov.b64 {tl,th},%rd735; 
	shf.l.wrap.b32 vl,tl,th,%r293; 
	shf.l.wrap.b32 vh,th,tl,%r293; 
	mov.b64 %rd584,{vl,vh}; 
	}
	// end inline asm
	xor.b64  	%rd1926, %rd1925, %rd584;
	add.s64 	%rd1927, %rd1921, %rd1926;
	shl.b64 	%rd1928, %rd749, 3;
	// begin inline asm
	{
	 .reg .u32 tl,th,vl,vh; 
	mov.b64 {tl,th},%rd749; 
	shf.l.wrap.b32 vh,tl,th,%r294; 
	shf.l.wrap.b32 vl,th,tl,%r294; 
	mov.b64 %rd586,{vl,vh}; 
	}
	// end inline asm
	xor.b64  	%rd1929, %rd1928, %rd586;
	xor.b64  	%rd1930, %rd1929, %rd1840;
	// begin inline asm
	{
	 .reg .u32 tl,th,vl,vh; 
	mov.b64 {tl,th},%rd749; 
	shf.l.wrap.b32 vl,tl,th,%r385; 
	shf.l.wrap.b32 vh,th,tl,%r385; 
	mov.b64 %rd588,{vl,vh}; 
	}
	// end inline asm
	xor.b64  	%rd1931, %rd1930, %rd588;
	add.s64 	%rd1932, %rd1927, %rd1931;
	shr.u64 	%rd1933, %rd763, 1;
	shl.b64 	%rd1934, %rd763, 2;
	xor.b64  	%rd1935, %rd1933, %rd1934;
	// begin inline asm
	{
	 .reg .u32 tl,th,vl,vh; 
	mov.b64 {tl,th},%rd763; 
	shf.l.wrap.b32 vh,tl,th,%r392; 
	shf.l.wrap.b32 vl,th,tl,%r392; 
	mov.b64 %rd590,{vl,vh}; 
	}
	// end inline asm
	xor.b64  	%rd1936, %rd1935, %rd590;
	// begin inline asm
	{
	 .reg .u32 tl,th,vl,vh; 
	mov.b64 {tl,th},%rd763; 
	shf.l.wrap.b32 vl,tl,th,%r386; 
	shf.l.wrap.b32 vh,th,tl,%r386; 
	mov.b64 %rd592,{vl,vh}; 
	}
	// end inline asm
	xor.b64  	%rd1937, %rd1936, %rd592;
	add.s64 	%rd1938, %rd1932, %rd1937;
	shl.b64 	%rd1939, %rd777, 1;
	// begin inline asm
	{
	 .reg .u32 tl,th,vl,vh; 
	mov.b64 {tl,th},%rd777; 
	shf.l.wrap.b32 vh,tl,th,%r290; 
	shf.l.wrap.b32 vl,th,tl,%r290; 
	mov.b64 %rd594,{vl,vh}; 
	}
	// end inline asm
	xor.b64  	%rd1940, %rd1939, %rd594;
	// begin inline asm
	{
	 .reg .u32 tl,th,vl,vh; 
	mov.b64 {tl,th},%rd777; 
	shf.l.wrap.b32 vl,tl,th,%r387; 
	shf.l.wrap.b32 vh,th,tl,%r387; 
	mov.b64 %rd596,{vl,vh}; 
	}
	// end inline asm
	xor.b64  	%rd1941, %rd1940, %rd596;
	xor.b64  	%rd1942, %rd1941, %rd1852;
	add.s64 	%rd1943, %rd1938, %rd1942;
	shr.u64 	%rd1944, %rd791, 2;
	shl.b64 	%rd1945, %rd791, 2;
	xor.b64  	%rd1946, %rd1944, %rd1945;
	// begin inline asm
	{
	 .reg .u32 tl,th,vl,vh; 
	mov.b64 {tl,th},%rd791; 
	shf.l.wrap.b32 vh,tl,th,%r292; 
	shf.l.wrap.b32 vl,th,tl,%r292; 
	mov.b64 %rd598,{vl,vh}; 
	}
	// end inline asm
	xor.b64  	%rd1947, %rd1946, %rd598;
	// begin inline asm
	{
	 .reg .u32 tl,th,vl,vh; 
	mov.b64 {tl,th},%rd791; 
	shf.l.wrap.b32 vl,tl,th,%r293; 
	shf.l.wrap.b32 vh,th,tl,%r293; 
	mov.b64 %rd600,{vl,vh}; 
	}
	// end inline asm
	xor.b64  	%rd1948, %rd1947, %rd600;
	add.s64 	%rd1949, %rd1943, %rd1948;
	shr.u64 	%rd1950, %rd805, 1;
	shl.b64 	%rd1951, %rd805, 3;
	// begin inline asm
	{
	 .reg .u32 tl,th,vl,vh; 
	mov.b64 {tl,th},%rd805; 
	shf.l.wrap.b32 vh,tl,th,%r294; 
	shf.l.wrap.b32 vl,th,tl,%r294; 
	mov.b64 %rd602,{vl,vh}; 
	}
	// end inline asm
	xor.b64  	%rd1952, %rd1951, %rd602;
	xor.b64  	%rd1953, %rd1952, %rd1950;
	// begin inline asm
	{
	 .reg .u32 tl,th,vl,vh; 
	mov.b64 {tl,th},%rd805; 
	shf.l.wrap.b32 vl,tl,th,%r385; 
	shf.l.wrap.b32 vh,th,tl,%r385; 
	mov.b64 %rd604,{vl,vh}; 
	}
	// end inline asm
	xor.b64  	%rd1954, %rd1953, %rd604;
	add.s64 	%rd1955, %rd1949, %rd1954;
	// begin inline asm
	{
	 .reg .u32 tl,th,vl,vh; 
	mov.b64 {tl,th},%rd607; 
	shf.l.wrap.b32 vh,tl,th,%r296; 
	shf.l.wrap.b32 vl,th,tl,%r296; 
	mov.b64 %rd606,{vl,vh}; 
	}
	// end inline asm
	add.s64 	%rd1956, %rd606, %rd1171;
	// begin inline asm
	{
	 .reg .u32 tl,th,vl,vh; 
	mov.b64 {tl,th},%rd609; 
	shf.l.wrap.b32 vh,tl,th,%r382; 
	shf.l.wrap.b32 vl,th,tl,%r382; 
	mov.b64 %rd608,{vl,vh}; 
	}
	// end inline asm
	add.s64 	%rd1957, %rd1956, %rd608;
	// begin inline asm
	{
	 .reg .u32 tl,th,vl,vh; 
	mov.b64 {tl,th},%rd611; 
	shf.l.wrap.b32 vh,tl,th,%r391; 
	shf.l.wrap.b32 vl,th,tl,%r391; 
	mov.b64 %rd610,{vl,vh}; 
	}
	// end inline asm
	sub.s64 	%rd1958, %rd1957, %rd610;
	xor.b64  	%rd1959, %rd1958, %rd1625;
	add.s64 	%rd793, %rd1955, %rd1959;
	// begin inline asm
	{
	 .reg .u32 tl,th,vl,vh; 
	mov.b64 {tl,th},%rd613; 
	shf.l.wrap.b32 vh,tl,th,%r382; 
	shf.l.wrap.b32 vl,th,tl,%r382; 
	mov.b64 %rd612,{vl,vh}; 
	}
	// end inline asm
	add.s64 	%rd1960, %rd612, %rd549;
	add.s64 	%rd1961, %rd1960, %rd629;
	// begin inline asm
	{
	 .reg .u32 tl,th,vl,vh; 
	mov.b64 {tl,th},%rd645; 
	shf.l.wrap.b32 vh,tl,th,%r390; 
	shf.l.wrap.b32 vl,th,tl,%r390; 
	mov.b64 %rd614,{vl,vh}; 
	}
	// end inline asm
	add.s64 	%rd1962, %rd1961, %rd614;
	add.s64 	%rd1963, %rd1962, %rd663;
	// begin inline asm
	{
	 .reg .u32 tl,th,vl,vh; 
	mov.b64 {tl,th},%rd681; 
	shf.l.wrap.b32 vh,tl,th,%r384; 
	shf.l.wrap.b32 vl,th,tl,%r384; 
	mov.b64 %rd616,{vl,vh}; 
	}
	// end inline asm
	add.s64 	%rd1964, %rd1963, %rd616;
	add.s64 	%rd1965, %rd1964, %rd695;
	// begin inline asm
	{
	 .reg .u32 tl,th; 
	mov.b64 {tl,th},%rd707; 
	mov.b64 %rd618,{th,tl}; 
	}
	// end inline asm
	add.s64 	%rd1966, %rd1965, %rd618;
	add.s64 	%rd1967, %rd1966, %rd721;
	add.s64 	%rd1968, %rd1967, %rd518;
	add.s64 	%rd1969, %rd1968, %rd749;
	add.s64 	%rd1970, %rd1969, %rd592;
	add.s64 	%rd1971, %rd1970, %rd777;
	// begin inline asm
	{
	 .reg .u32 tl,th,vl,vh; 
	mov.b64 {tl,th},%rd791; 
	shf.l.wrap.b32 vl,tl,th,%r387; 
	shf.l.wrap.b32 vh,th,tl,%r387; 
	mov.b64 %rd620,{vl,vh}; 
	}
	// end inline asm
	add.s64 	%rd1972, %rd1971, %rd620;
	xor.b64  	%rd1973, %rd1950, %rd805;
	add.s64 	%rd1974, %rd1972, %rd1973;
	shr.u64 	%rd1975, %rd793, 2;
	xor.b64  	%rd1976, %rd1975, %rd793;
	add.s64 	%rd1977, %rd1974, %rd1976;
	// begin inline asm
	{
	 .reg .u32 tl,th,vl,vh; 
	mov.b64 {tl,th},%rd623; 
	shf.l.wrap.b32 vh,tl,th,%r303; 
	shf.l.wrap.b32 vl,th,tl,%r303; 
	mov.b64 %rd622,{vl,vh}; 
	}
	// end inline asm
	add.s64 	%rd1978, %rd622, %rd1194;
	// begin inline asm
	{
	 .reg .u32 tl,th,vl,vh; 
	mov.b64 {tl,th},%rd625; 
	shf.l.wrap.b32 vh,tl,th,%r304; 
	shf.l.wrap.b32 vl,th,tl,%r304; 
	mov.b64 %rd624,{vl,vh}; 
	}
	// end inline asm
	add.s64 	%rd1979, %rd1978, %rd624;
	// begin inline asm
	{
	 .reg .u32 tl,th,vl,vh; 
	mov.b64 {tl,th},%rd627; 
	shf.l.wrap.b32 vh,tl,th,%r392; 
	shf.l.wrap.b32 vl,th,tl,%r392; 
	mov.b64 %rd626,{vl,vh}; 
	}
	// end inline asm
	sub.s64 	%rd1980, %rd1979, %rd626;
	xor.b64  	%rd1981, %rd1980, %rd1626;
	add.s64 	%rd807, %rd1977, %rd1981;
	// begin inline asm
	{
	 .reg .u32 tl,th,vl,vh; 
	mov.b64 {tl,th},%rd629; 
	shf.l.wrap.b32 vh,tl,th,%r382; 
	shf.l.wrap.b32 vl,th,tl,%r382; 
	mov.b64 %rd628,{vl,vh}; 
	}
	// end inline asm
	add.s64 	%rd1982, %rd628, %rd613;
	add.s64 	%rd1983, %rd1982, %rd645;
	// begin inline asm
	{
	 .reg .u32 tl,th,vl,vh; 
	mov.b64 {tl,th},%rd663; 
	shf.l.wrap.b32 vh,tl,th,%r390; 
	shf.l.wrap.b32 vl,th,tl,%r390; 
	mov.b64 %rd630,{vl,vh}; 
	}
	// end inline asm
	add.s64 	%rd1984, %rd1983, %rd630;
	add.s64 	%rd1985, %rd1984, %rd681;
	// begin inline asm
	{
	 .reg .u32 tl,th,vl,vh; 
	mov.b64 {tl,th},%rd695; 
	shf.l.wrap.b32 vh,tl,th,%r384; 
	shf.l.wrap.b32 vl,th,tl,%r384; 
	mov.b64 %rd632,{vl,vh}; 
	}
	// end inline asm
	add.s64 	%rd1986, %rd1985, %rd632;
	add.s64 	%rd1987, %rd1986, %rd707;
	// begin inline asm
	{
	 .reg .u32 tl,th; 
	mov.b64 {tl,th},%rd721; 
	mov.b64 %rd634,{th,tl}; 
	}
	// end inline asm
	add.s64 	%rd1988, %rd1987, %rd634;
	add.s64 	%rd1989, %rd1988, %rd735;
	add.s64 	%rd1990, %rd1989, %rd588;
	add.s64 	%rd1991, %rd1990, %rd763;
	// begin inline asm
	{
	 .reg .u32 tl,th,vl,vh; 
	mov.b64 {tl,th},%rd777; 
	shf.l.wrap.b32 vl,tl,th,%r386; 
	shf.l.wrap.b32 vh,th,tl,%r386; 
	mov.b64 %rd636,{vl,vh}; 
	}
	// end inline asm
	add.s64 	%rd1992, %rd1991, %rd636;
	add.s64 	%rd1993, %rd1992, %rd791;
	// begin inline asm
	{
	 .reg .u32 tl,th,vl,vh; 
	mov.b64 {tl,th},%rd805; 
	shf.l.wrap.b32 vl,tl,th,%r387; 
	shf.l.wrap.b32 vh,th,tl,%r387; 
	mov.b64 %rd638,{vl,vh}; 
	}
	// end inline asm
	add.s64 	%rd1994, %rd1993, %rd638;
	shr.u64 	%rd1995, %rd793, 1;
	xor.b64  	%rd1996, %rd1995, %rd793;
	add.s64 	%rd1997, %rd1994, %rd1996;
	shr.u64 	%rd1998, %rd807, 2;
	xor.b64  	%rd1999, %rd1998, %rd807;
	add.s64 	%rd2000, %rd1997, %rd1999;
	add.s64 	%rd2001, %rd538, %rd1218;
	// begin inline asm
	{
	 .reg .u32 tl,th,vl,vh; 
	mov.b64 {tl,th},%rd641; 
	shf.l.wrap.b32 vh,tl,th,%r311; 
	shf.l.wrap.b32 vl,th,tl,%r311; 
	mov.b64 %rd640,{vl,vh}; 
	}
	// end inline asm
	add.s64 	%rd2002, %rd2001, %rd640;
	// begin inline asm
	{
	 .reg .u32 tl,th,vl,vh; 
	mov.b64 {tl,th},%rd643; 
	shf.l.wrap.b32 vh,tl,th,%r393; 
	shf.l.wrap.b32 vl,th,tl,%r393; 
	mov.b64 %rd642,{vl,vh}; 
	}
	// end inline asm
	sub.s64 	%rd2003, %rd2002, %rd642;
	xor.b64  	%rd2004, %rd2003, %rd1627;
	add.s64 	%rd795, %rd2000, %rd2004;
	// begin inline asm
	{
	 .reg .u32 tl,th,vl,vh; 
	mov.b64 {tl,th},%rd645; 
	shf.l.wrap.b32 vh,tl,th,%r382; 
	shf.l.wrap.b32 vl,th,tl,%r382; 
	mov.b64 %rd644,{vl,vh}; 
	}
	// end inline asm
	add.s64 	%rd2005, %rd644, %rd629;
	add.s64 	%rd2006, %rd2005, %rd663;
	// begin inline asm
	{
	 .reg .u32 tl,th,vl,vh; 
	mov.b64 {tl,th},%rd681; 
	shf.l.wrap.b32 vh,tl,th,%r390; 
	shf.l.wrap.b32 vl,th,tl,%r390; 
	mov.b64 %rd646,{vl,vh}; 
	}
	// end inline asm
	add.s64 	%rd2007, %rd2006, %rd646;
	add.s64 	%rd2008, %rd2007, %rd695;
	// begin inline asm
	{
	 .reg .u32 tl,th,vl,vh; 
	mov.b64 {tl,th},%rd707; 
	shf.l.wrap.b32 vh,tl,th,%r384; 
	shf.l.wrap.b32 vl,th,tl,%r384; 
	mov.b64 %rd648,{vl,vh}; 
	}
	// end inline asm
	add.s64 	%rd2009, %rd2008, %rd648;
	add.s64 	%rd2010, %rd2009, %rd721;
	// begin inline asm
	{
	 .reg .u32 tl,th; 
	mov.b64 {tl,th},%rd735; 
	mov.b64 %rd650,{th,tl}; 
	}
	// end inline asm
	add.s64 	%rd2011, %rd2010, %rd650;
	add.s64 	%rd2012, %rd2011, %rd749;
	// begin inline asm
	{
	 .reg .u32 tl,th,vl,vh; 
	mov.b64 {tl,th},%rd763; 
	shf.l.wrap.b32 vl,tl,th,%r385; 
	shf.l.wrap.b32 vh,th,tl,%r385; 
	mov.b64 %rd652,{vl,vh}; 
	}
	// end inline asm
	add.s64 	%rd2013, %rd2012, %rd652;
	add.s64 	%rd2014, %rd2013, %rd777;
	// begin inline asm
	{
	 .reg .u32 tl,th,vl,vh; 
	mov.b64 {tl,th},%rd791; 
	shf.l.wrap.b32 vl,tl,th,%r386; 
	shf.l.wrap.b32 vh,th,tl,%r386; 
	mov.b64 %rd654,{vl,vh}; 
	}
	// end inline asm
	add.s64 	%rd2015, %rd2014, %rd654;
	add.s64 	%rd2016, %rd2015, %rd805;
	// begin inline asm
	{
	 .reg .u32 tl,th,vl,vh; 
	mov.b64 {tl,th},%rd793; 
	shf.l.wrap.b32 vl,tl,th,%r387; 
	shf.l.wrap.b32 vh,th,tl,%r387; 
	mov.b64 %rd656,{vl,vh}; 
	}
	// end inline asm
	add.s64 	%rd2017, %rd2016, %rd656;
	shr.u64 	%rd2018, %rd807, 1;
	xor.b64  	%rd2019, %rd2018, %rd807;
	add.s64 	%rd2020, %rd2017, %rd2019;
	shr.u64 	%rd2021, %rd795, 2;
	xor.b64  	%rd2022, %rd2021, %rd795;
	add.s64 	%rd2023, %rd2020, %rd2022;
	add.s64 	%rd2024, %rd608, %rd1242;
	// begin inline asm
	{
	 .reg .u32 tl,th,vl,vh; 
	mov.b64 {tl,th},%rd659; 
	shf.l.wrap.b32 vh,tl,th,%r319; 
	shf.l.wrap.b32 vl,th,tl,%r319; 
	mov.b64 %rd658,{vl,vh}; 
	}
	// end inline asm
	add.s64 	%rd2025, %rd2024, %rd658;
	// begin inline asm
	{
	 .reg .u32 tl,th,vl,vh; 
	mov.b64 {tl,th},%rd661; 
	shf.l.wrap.b32 vh,tl,th,%r394; 
	shf.l.wrap.b32 vl,th,tl,%r394; 
	mov.b64 %rd660,{vl,vh}; 
	}
	// end inline asm
	sub.s64 	%rd2026, %rd2025, %rd660;
	xor.b64  	%rd2027, %rd2026, %rd1628;
	add.s64 	%rd809, %rd2023, %rd2027;
	// begin inline asm
	{
	 .reg .u32 tl,th,vl,vh; 
	mov.b64 {tl,th},%rd663; 
	shf.l.wrap.b32 vh,tl,th,%r382; 
	shf.l.wrap.b32 vl,th,tl,%r382; 
	mov.b64 %rd662,{vl,vh}; 
	}
	// end inline asm
	add.s64 	%rd2028, %rd662, %rd645;
	add.s64 	%rd2029, %rd2028, %rd681;
	// begin inline asm
	{
	 .reg .u32 tl,th,vl,vh; 
	mov.b64 {tl,th},%rd695; 
	shf.l.wrap.b32 vh,tl,th,%r390; 
	shf.l.wrap.b32 vl,th,tl,%r390; 
	mov.b64 %rd664,{vl,vh}; 
	}
	// end inline asm
	add.s64 	%rd2030, %rd2029, %rd664;
	add.s64 	%rd2031, %rd2030, %rd707;
	// begin inline asm
	{
	 .reg .u32 tl,th,vl,vh; 
	mov.b64 {tl,th},%rd721; 
	shf.l.wrap.b32 vh,tl,th,%r384; 
	shf.l.wrap.b32 vl,th,tl,%r384; 
	mov.b64 %rd666,{vl,vh}; 
	}
	// end inline asm
	add.s64 	%rd2032, %rd2031, %rd666;
	add.s64 	%rd2033, %rd2032, %rd735;
	// begin inline asm
	{
	 .reg .u32 tl,th; 
	mov.b64 {tl,th},%rd749; 
	mov.b64 %rd668,{th,tl}; 
	}
	// end inline asm
	add.s64 	%rd2034, %rd2033, %rd668;
	add.s64 	%rd2035, %rd2034, %rd763;
	// begin inline asm
	{
	 .reg .u32 tl,th,vl,vh; 
	mov.b64 {tl,th},%rd777; 
	shf.l.wrap.b32 vl,tl,th,%r385; 
	shf.l.wrap.b32 vh,th,tl,%r385; 
	mov.b64 %rd670,{vl,vh}; 
	}
	// end inline asm
	add.s64 	%rd2036, %rd2035, %rd670;
	add.s64 	%rd2037, %rd2036, %rd791;
	// begin inline asm
	{
	 .reg .u32 tl,th,vl,vh; 
	mov.b64 {tl,th},%rd805; 
	shf.l.wrap.b32 vl,tl,th,%r386; 
	shf.l.wrap.b32 vh,th,tl,%r386; 
	mov.b64 %rd672,{vl,vh}; 
	}
	// end inline asm
	add.s64 	%rd2038, %rd2037, %rd672;
	add.s64 	%rd2039, %rd2038, %rd793;
	// begin inline asm
	{
	 .reg .u32 tl,th,vl,vh; 
	mov.b64 {tl,th},%rd807; 
	shf.l.wrap.b32 vl,tl,th,%r387; 
	shf.l.wrap.b32 vh,th,tl,%r387; 
	mov.b64 %rd674,{vl,vh}; 
	}
	// end inline asm
	add.s64 	%rd2040, %rd2039, %rd674;
	shr.u64 	%rd2041, %rd795, 1;
	xor.b64  	%rd2042, %rd2041, %rd795;
	add.s64 	%rd2043, %rd2040, %rd2042;
	shr.u64 	%rd2044, %rd809, 2;
	xor.b64  	%rd2045, %rd2044, %rd809;
	add.s64 	%rd2046, %rd2043, %rd2045;
	add.s64 	%rd2047, %rd624, %rd1266;
	// begin inline asm
	{
	 .reg .u32 tl,th,vl,vh; 
	mov.b64 {tl,th},%rd677; 
	shf.l.wrap.b32 vh,tl,th,%r388; 
	shf.l.wrap.b32 vl,th,tl,%r388; 
	mov.b64 %rd676,{vl,vh}; 
	}
	// end inline asm
	add.s64 	%rd2048, %rd2047, %rd676;
	// begin inline asm
	{
	 .reg .u32 tl,th,vl,vh; 
	mov.b64 {tl,th},%rd679; 
	shf.l.wrap.b32 vh,tl,th,%r395; 
	shf.l.wrap.b32 vl,th,tl,%r395; 
	mov.b64 %rd678,{vl,vh}; 
	}
	// end inline asm
	sub.s64 	%rd2049, %rd2048, %rd678;
	xor.b64  	%rd2050, %rd2049, %rd1629;
	add.s64 	%rd797, %rd2046, %rd2050;
	// begin inline asm
	{
	 .reg .u32 tl,th,vl,vh; 
	mov.b64 {tl,th},%rd681; 
	shf.l.wrap.b32 vh,tl,th,%r382; 
	shf.l.wrap.b32 vl,th,tl,%r382; 
	mov.b64 %rd680,{vl,vh}; 
	}
	// end inline asm
	add.s64 	%rd2051, %rd680, %rd663;
	add.s64 	%rd2052, %rd2051, %rd695;
	// begin inline asm
	{
	 .reg .u32 tl,th,vl,vh; 
	mov.b64 {tl,th},%rd707; 
	shf.l.wrap.b32 vh,tl,th,%r390; 
	shf.l.wrap.b32 vl,th,tl,%r390; 
	mov.b64 %rd682,{vl,vh}; 
	}
	// end inline asm
	add.s64 	%rd2053, %rd2052, %rd682;
	add.s64 	%rd2054, %rd2053, %rd721;
	// begin inline asm
	{
	 .reg .u32 tl,th,vl,vh; 
	mov.b64 {tl,th},%rd735; 
	shf.l.wrap.b32 vh,tl,th,%r384; 
	shf.l.wrap.b32 vl,th,tl,%r384; 
	mov.b64 %rd684,{vl,vh}; 
	}
	// end inline asm
	add.s64 	%rd2055, %rd2054, %rd684;
	add.s64 	%rd2056, %rd2055, %rd749;
	// begin inline asm
	{
	 .reg .u32 tl,th; 
	mov.b64 {tl,th},%rd763; 
	mov.b64 %rd686,{th,tl}; 
	}
	// end inline asm
	add.s64 	%rd2057, %rd2056, %rd686;
	add.s64 	%rd2058, %rd2057, %rd777;
	add.s64 	%rd2059, %rd2058, %rd534;
	add.s64 	%rd2060, %rd2059, %rd805;
	// begin inline asm
	{
	 .reg .u32 tl,th,vl,vh; 
	mov.b64 {tl,th},%rd793; 
	shf.l.wrap.b32 vl,tl,th,%r386; 
	shf.l.wrap.b32 vh,th,tl,%r386; 
	mov.b64 %rd688,{vl,vh}; 
	}
	// end inline asm
	add.s64 	%rd2061, %rd2060, %rd688;
	add.s64 	%rd2062, %rd2061, %rd807;
	// begin inline asm
	{
	 .reg .u32 tl,th,vl,vh; 
	mov.b64 {tl,th},%rd795; 
	shf.l.wrap.b32 vl,tl,th,%r387; 
	shf.l.wrap.b32 vh,th,tl,%r387; 
	mov.b64 %rd690,{vl,vh}; 
	}
	// end inline asm
	add.s64 	%rd2063, %rd2062, %rd690;
	shr.u64 	%rd2064, %rd809, 1;
	xor.b64  	%rd2065, %rd2064, %rd809;
	add.s64 	%rd2066, %rd2063, %rd2065;
	shr.u64 	%rd2067, %rd797, 2;
	xor.b64  	%rd2068, %rd2067, %rd797;
	add.s64 	%rd2069, %rd2066, %rd2068;
	add.s64 	%rd2070, %rd640, %rd1290;
	// begin inline asm
	{
	 .reg .u32 tl,th,vl,vh; 
	mov.b64 {tl,th},%rd693; 
	shf.l.wrap.b32 vh,tl,th,%r389; 
	shf.l.wrap.b32 vl,th,tl,%r389; 
	mov.b64 %rd692,{vl,vh}; 
	}
	// end inline asm
	add.s64 	%rd2071, %rd2070, %rd692;
	sub.s64 	%rd2072, %rd2071, %rd536;
	xor.b64  	%rd2073, %rd2072, %rd1630;
	add.s64 	%rd811, %rd2069, %rd2073;
	// begin inline asm
	{
	 .reg .u32 tl,th,vl,vh; 
	mov.b64 {tl,th},%rd695; 
	shf.l.wrap.b32 vh,tl,th,%r382; 
	shf.l.wrap.b32 vl,th,tl,%r382; 
	mov.b64 %rd694,{vl,vh}; 
	}
	// end inline asm
	add.s64 	%rd2074, %rd694, %rd681;
	add.s64 	%rd2075, %rd2074, %rd707;
	// begin inline asm
	{
	 .reg .u32 tl,th,vl,vh; 
	mov.b64 {tl,th},%rd721; 
	shf.l.wrap.b32 vh,tl,th,%r390; 
	shf.l.wrap.b32 vl,th,tl,%r390; 
	mov.b64 %rd696,{vl,vh}; 
	}
	// end inline asm
	add.s64 	%rd2076, %rd2075, %rd696;
	add.s64 	%rd2077, %rd2076, %rd735;
	// begin inline asm
	{
	 .reg .u32 tl,th,vl,vh; 
	mov.b64 {tl,th},%rd749; 
	shf.l.wrap.b32 vh,tl,th,%r384; 
	shf.l.wrap.b32 vl,th,tl,%r384; 
	mov.b64 %rd698,{vl,vh}; 
	}
	// end inline asm
	add.s64 	%rd2078, %rd2077, %rd698;
	add.s64 	%rd2079, %rd2078, %rd763;
	// begin inline asm
	{
	 .reg .u32 tl,th; 
	mov.b64 {tl,th},%rd777; 
	mov.b64 %rd700,{th,tl}; 
	}
	// end inline asm
	add.s64 	%rd2080, %rd2079, %rd700;
	add.s64 	%rd2081, %rd2080, %rd791;
	add.s64 	%rd2082, %rd2081, %rd604;
	add.s64 	%rd2083, %rd2082, %rd793;
	// begin inline asm
	{
	 .reg .u32 tl,th,vl,vh; 
	mov.b64 {tl,th},%rd807; 
	shf.l.wrap.b32 vl,tl,th,%r386; 
	shf.l.wrap.b32 vh,th,tl,%r386; 
	mov.b64 %rd702,{vl,vh}; 
	}
	// end inline asm
	add.s64 	%rd2084, %rd2083, %rd702;
	add.s64 	%rd2085, %rd2084, %rd795;
	// begin inline asm
	{
	 .reg .u32 tl,th,vl,vh; 
	mov.b64 {tl,th},%rd809; 
	shf.l.wrap.b32 vl,tl,th,%r387; 
	shf.l.wrap.b32 vh,th,tl,%r387; 
	mov.b64 %rd704,{vl,vh}; 
	}
	// end inline asm
	add.s64 	%rd2086, %rd2085, %rd704;
	shr.u64 	%rd2087, %rd797, 1;
	xor.b64  	%rd2088, %rd2087, %rd797;
	add.s64 	%rd2089, %rd2086, %rd2088;
	shr.u64 	%rd2090, %rd811, 2;
	xor.b64  	%rd2091, %rd2090, %rd811;
	add.s64 	%rd2092, %rd2089, %rd2091;
	add.s64 	%rd2093, %rd658, %rd1314;
	add.s64 	%rd2094, %rd2093, %rd540;
	sub.s64 	%rd2095, %rd2094, %rd606;
	xor.b64  	%rd2096, %rd2095, %rd1631;
	add.s64 	%rd799, %rd2092, %rd2096;
	// begin inline asm
	{
	 .reg .u32 tl,th,vl,vh; 
	mov.b64 {tl,th},%rd707; 
	shf.l.wrap.b32 vh,tl,th,%r382; 
	shf.l.wrap.b32 vl,th,tl,%r382; 
	mov.b64 %rd706,{vl,vh}; 
	}
	// end inline asm
	add.s64 	%rd2097, %rd706, %rd695;
	add.s64 	%rd2098, %rd2097, %rd721;
	// begin inline asm
	{
	 .reg .u32 tl,th,vl,vh; 
	mov.b64 {tl,th},%rd735; 
	shf.l.wrap.b32 vh,tl,th,%r390; 
	shf.l.wrap.b32 vl,th,tl,%r390; 
	mov.b64 %rd708,{vl,vh}; 
	}
	// end inline asm
	add.s64 	%rd2099, %rd2098, %rd708;
	add.s64 	%rd2100, %rd2099, %rd749;
	// begin inline asm
	{
	 .reg .u32 tl,th,vl,vh; 
	mov.b64 {tl,th},%rd763; 
	shf.l.wrap.b32 vh,tl,th,%r384; 
	shf.l.wrap.b32 vl,th,tl,%r384; 
	mov.b64 %rd710,{vl,vh}; 
	}
	// end inline asm
	add.s64 	%rd2101, %rd2100, %rd710;
	add.s64 	%rd2102, %rd2101, %rd777;
	// begin inline asm
	{
	 .reg .u32 tl,th; 
	mov.b64 {tl,th},%rd791; 
	mov.b64 %rd712,{th,tl}; 
	}
	// end inline asm
	add.s64 	%rd2103, %rd2102, %rd712;
	add.s64 	%rd2104, %rd2103, %rd805;
	// begin inline asm
	{
	 .reg .u32 tl,th,vl,vh; 
	mov.b64 {tl,th},%rd793; 
	shf.l.wrap.b32 vl,tl,th,%r385; 
	shf.l.wrap.b32 vh,th,tl,%r385; 
	mov.b64 %rd714,{vl,vh}; 
	}
	// end inline asm
	add.s64 	%rd2105, %rd2104, %rd714;
	add.s64 	%rd2106, %rd2105, %rd807;
	// begin inline asm
	{
	 .reg .u32 tl,th,vl,vh; 
	mov.b64 {tl,th},%rd795; 
	shf.l.wrap.b32 vl,tl,th,%r386; 
	shf.l.wrap.b32 vh,th,tl,%r386; 
	mov.b64 %rd716,{vl,vh}; 
	}
	// end inline asm
	add.s64 	%rd2107, %rd2106, %rd716;
	add.s64 	%rd2108, %rd2107, %rd809;
	// begin inline asm
	{
	 .reg .u32 tl,th,vl,vh; 
	mov.b64 {tl,th},%rd797; 
	shf.l.wrap.b32 vl,tl,th,%r387; 
	shf.l.wrap.b32 vh,th,tl,%r387; 
	mov.b64 %rd718,{vl,vh}; 
	}
	// end inline asm
	add.s64 	%rd2109, %rd2108, %rd718;
	shr.u64 	%rd2110, %rd811, 1;
	xor.b64  	%rd2111, %rd2110, %rd811;
	add.s64 	%rd2112, %rd2109, %rd2111;
	shr.u64 	%rd2113, %rd799, 2;
	xor.b64  	%rd2114, %rd2113, %rd799;
	add.s64 	%rd2115, %rd2112, %rd2114;
	add.s64 	%rd2116, %rd676, %rd1338;
	add.s64 	%rd2117, %rd2116, %rd610;
	sub.s64 	%rd2118, %rd2117, %rd622;
	xor.b64  	%rd2119, %rd2118, %rd1632;
	add.s64 	%rd813, %rd2115, %rd2119;
	// begin inline asm
	{
	 .reg .u32 tl,th,vl,vh; 
	mov.b64 {tl,th},%rd721; 
	shf.l.wrap.b32 vh,tl,th,%r382; 
	shf.l.wrap.b32 vl,th,tl,%r382; 
	mov.b64 %rd720,{vl,vh}; 
	}
	// end inline asm
	add.s64 	%rd2120, %rd720, %rd707;
	add.s64 	%rd2121, %rd2120, %rd735;
	// begin inline asm
	{
	 .reg .u32 tl,th,vl,vh; 
	mov.b64 {tl,th},%rd749; 
	shf.l.wrap.b32 vh,tl,th,%r390; 
	shf.l.wrap.b32 vl,th,tl,%r390; 
	mov.b64 %rd722,{vl,vh}; 
	}
	// end inline asm
	add.s64 	%rd2122, %rd2121, %rd722;
	add.s64 	%rd2123, %rd2122, %rd763;
	// begin inline asm
	{
	 .reg .u32 tl,th,vl,vh; 
	mov.b64 {tl,th},%rd777; 
	shf.l.wrap.b32 vh,tl,th,%r384; 
	shf.l.wrap.b32 vl,th,tl,%r384; 
	mov.b64 %rd724,{vl,vh}; 
	}
	// end inline asm
	add.s64 	%rd2124, %rd2123, %rd724;
	add.s64 	%rd2125, %rd2124, %rd791;
	// begin inline asm
	{
	 .reg .u32 tl,th; 
	mov.b64 {tl,th},%rd805; 
	mov.b64 %rd726,{th,tl}; 
	}
	// end inline asm
	add.s64 	%rd2126, %rd2125, %rd726;
	add.s64 	%rd2127, %rd2126, %rd793;
	// begin inline asm
	{
	 .reg .u32 tl,th,vl,vh; 
	mov.b64 {tl,th},%rd807; 
	shf.l.wrap.b32 vl,tl,th,%r385; 
	shf.l.wrap.b32 vh,th,tl,%r385; 
	mov.b64 %rd728,{vl,vh}; 
	}
	// end inline asm
	add.s64 	%rd2128, %rd2127, %rd728;
	add.s64 	%rd2129, %rd2128, %rd795;
	// begin inline asm
	{
	 .reg .u32 tl,th,vl,vh; 
	mov.b64 {tl,th},%rd809; 
	shf.l.wrap.b32 vl,tl,th,%r386; 
	shf.l.wrap.b32 vh,th,tl,%r386; 
	mov.b64 %rd730,{vl,vh}; 
	}
	// end inline asm
	add.s64 	%rd2130, %rd2129, %rd730;
	add.s64 	%rd2131, %rd2130, %rd797;
	// begin inline asm
	{
	 .reg .u32 tl,th,vl,vh; 
	mov.b64 {tl,th},%rd811; 
	shf.l.wrap.b32 vl,tl,th,%r387; 
	shf.l.wrap.b32 vh,th,tl,%r387; 
	mov.b64 %rd732,{vl,vh}; 
	}
	// end inline asm
	add.s64 	%rd2132, %rd2131, %rd732;
	shr.u64 	%rd2133, %rd799, 1;
	xor.b64  	%rd2134, %rd2133, %rd799;
	add.s64 	%rd2135, %rd2132, %rd2134;
	shr.u64 	%rd2136, %rd813, 2;
	xor.b64  	%rd2137, %rd2136, %rd813;
	add.s64 	%rd2138, %rd2135, %rd2137;
	add.s64 	%rd2139, %rd692, %rd1362;
	add.s64 	%rd2140, %rd2139, %rd626;
	sub.s64 	%rd2141, %rd2140, %rd538;
	xor.b64  	%rd2142, %rd2141, %rd1617;
	add.s64 	%rd801, %rd2138, %rd2142;
	// begin inline asm
	{
	 .reg .u32 tl,th,vl,vh; 
	mov.b64 {tl,th},%rd735; 
	shf.l.wrap.b32 vh,tl,th,%r382; 
	shf.l.wrap.b32 vl,th,tl,%r382; 
	mov.b64 %rd734,{vl,vh}; 
	}
	// end inline asm
	add.s64 	%rd2143, %rd734, %rd721;
	add.s64 	%rd2144, %rd2143, %rd749;
	// begin inline asm
	{
	 .reg .u32 tl,th,vl,vh; 
	mov.b64 {tl,th},%rd763; 
	shf.l.wrap.b32 vh,tl,th,%r390; 
	shf.l.wrap.b32 vl,th,tl,%r390; 
	mov.b64 %rd736,{vl,vh}; 
	}
	// end inline asm
	add.s64 	%rd2145, %rd2144, %rd736;
	add.s64 	%rd2146, %rd2145, %rd777;
	// begin inline asm
	{
	 .reg .u32 tl,th,vl,vh; 
	mov.b64 {tl,th},%rd791; 
	shf.l.wrap.b32 vh,tl,th,%r384; 
	shf.l.wrap.b32 vl,th,tl,%r384; 
	mov.b64 %rd738,{vl,vh}; 
	}
	// end inline asm
	add.s64 	%rd2147, %rd2146, %rd738;
	add.s64 	%rd2148, %rd2147, %rd805;
	// begin inline asm
	{
	 .reg .u32 tl,th; 
	mov.b64 {tl,th},%rd793; 
	mov.b64 %rd740,{th,tl}; 
	}
	// end inline asm
	add.s64 	%rd2149, %rd2148, %rd740;
	add.s64 	%rd2150, %rd2149, %rd807;
	// begin inline asm
	{
	 .reg .u32 tl,th,vl,vh; 
	mov.b64 {tl,th},%rd795; 
	shf.l.wrap.b32 vl,tl,th,%r385; 
	shf.l.wrap.b32 vh,th,tl,%r385; 
	mov.b64 %rd742,{vl,vh}; 
	}
	// end inline asm
	add.s64 	%rd2151, %rd2150, %rd742;
	add.s64 	%rd2152, %rd2151, %rd809;
	// begin inline asm
	{
	 .reg .u32 tl,th,vl,vh; 
	mov.b64 {tl,th},%rd797; 
	shf.l.wrap.b32 vl,tl,th,%r386; 
	shf.l.wrap.b32 vh,th,tl,%r386; 
	mov.b64 %rd744,{vl,vh}; 
	}
	// end inline asm
	add.s64 	%rd2153, %rd2152, %rd744;
	add.s64 	%rd2154, %rd2153, %rd811;
	// begin inline asm
	{
	 .reg .u32 tl,th,vl,vh; 
	mov.b64 {tl,th},%rd799; 
	shf.l.wrap.b32 vl,tl,th,%r387; 
	shf.l.wrap.b32 vh,th,tl,%r387; 
	mov.b64 %rd746,{vl,vh}; 
	}
	// end inline asm
	add.s64 	%rd2155, %rd2154, %rd746;
	shr.u64 	%rd2156, %rd813, 1;
	xor.b64  	%rd2157, %rd2156, %rd813;
	add.s64 	%rd2158, %rd2155, %rd2157;
	shr.u64 	%rd2159, %rd801, 2;
	xor.b64  	%rd2160, %rd2159, %rd801;
	add.s64 	%rd2161, %rd2158, %rd2160;
	add.s64 	%rd2162, %rd540, %rd1386;
	add.s64 	%rd2163, %rd2162, %rd642;
	sub.s64 	%rd2164, %rd2163, %rd608;
	xor.b64  	%rd2165, %rd2164, %rd1618;
	add.s64 	%rd815, %rd2161, %rd2165;
	// begin inline asm
	{
	 .reg .u32 tl,th,vl,vh; 
	mov.b64 {tl,th},%rd749; 
	shf.l.wrap.b32 vh,tl,th,%r382; 
	shf.l.wrap.b32 vl,th,tl,%r382; 
	mov.b64 %rd748,{vl,vh}; 
	}
	// end inline asm
	add.s64 	%rd2166, %rd748, %rd735;
	add.s64 	%rd2167, %rd2166, %rd763;
	// begin inline asm
	{
	 .reg .u32 tl,th,vl,vh; 
	mov.b64 {tl,th},%rd777; 
	shf.l.wrap.b32 vh,tl,th,%r390; 
	shf.l.wrap.b32 vl,th,tl,%r390; 
	mov.b64 %rd750,{vl,vh}; 
	}
	// end inline asm
	add.s64 	%rd2168, %rd2167, %rd750;
	add.s64 	%rd2169, %rd2168, %rd791;
	// begin inline asm
	{
	 .reg .u32 tl,th,vl,vh; 
	mov.b64 {tl,th},%rd805; 
	shf.l.wrap.b32 vh,tl,th,%r384; 
	shf.l.wrap.b32 vl,th,tl,%r384; 
	mov.b64 %rd752,{vl,vh}; 
	}
	// end inline asm
	add.s64 	%rd2170, %rd2169, %rd752;
	add.s64 	%rd2171, %rd2170, %rd793;
	// begin inline asm
	{
	 .reg .u32 tl,th; 
	mov.b64 {tl,th},%rd807; 
	mov.b64 %rd754,{th,tl}; 
	}
	// end inline asm
	add.s64 	%rd2172, %rd2171, %rd754;
	add.s64 	%rd2173, %rd2172, %rd795;
	// begin inline asm
	{
	 .reg .u32 tl,th,vl,vh; 
	mov.b64 {tl,th},%rd809; 
	shf.l.wrap.b32 vl,tl,th,%r385; 
	shf.l.wrap.b32 vh,th,tl,%r385; 
	mov.b64 %rd756,{vl,vh}; 
	}
	// end inline asm
	add.s64 	%rd2174, %rd2173, %rd756;
	add.s64 	%rd2175, %rd2174, %rd797;
	// begin inline asm
	{
	 .reg .u32 tl,th,vl,vh; 
	mov.b64 {tl,th},%rd811; 
	shf.l.wrap.b32 vl,tl,th,%r386; 
	shf.l.wrap.b32 vh,th,tl,%r386; 
	mov.b64 %rd758,{vl,vh}; 
	}
	// end inline asm
	add.s64 	%rd2176, %rd2175, %rd758;
	add.s64 	%rd2177, %rd2176, %rd799;
	// begin inline asm
	{
	 .reg .u32 tl,th,vl,vh; 
	mov.b64 {tl,th},%rd813; 
	shf.l.wrap.b32 vl,tl,th,%r387; 
	shf.l.wrap.b32 vh,th,tl,%r387; 
	mov.b64 %rd760,{vl,vh}; 
	}
	// end inline asm
	add.s64 	%rd2178, %rd2177, %rd760;
	shr.u64 	%rd2179, %rd801, 1;
	xor.b64  	%rd2180, %rd2179, %rd801;
	add.s64 	%rd2181, %rd2178, %rd2180;
	shr.u64 	%rd2182, %rd815, 2;
	xor.b64  	%rd2183, %rd2182, %rd815;
	add.s64 	%rd2184, %rd2181, %rd2183;
	add.s64 	%rd2185, %rd610, %rd1410;
	add.s64 	%rd2186, %rd2185, %rd660;
	sub.s64 	%rd2187, %rd2186, %rd624;
	xor.b64  	%rd2188, %rd2187, %rd1619;
	add.s64 	%rd803, %rd2184, %rd2188;
	// begin inline asm
	{
	 .reg .u32 tl,th,vl,vh; 
	mov.b64 {tl,th},%rd763; 
	shf.l.wrap.b32 vh,tl,th,%r382; 
	shf.l.wrap.b32 vl,th,tl,%r382; 
	mov.b64 %rd762,{vl,vh}; 
	}
	// end inline asm
	add.s64 	%rd2189, %rd762, %rd749;
	add.s64 	%rd2190, %rd2189, %rd777;
	// begin inline asm
	{
	 .reg .u32 tl,th,vl,vh; 
	mov.b64 {tl,th},%rd791; 
	shf.l.wrap.b32 vh,tl,th,%r390; 
	shf.l.wrap.b32 vl,th,tl,%r390; 
	mov.b64 %rd764,{vl,vh}; 
	}
	// end inline asm
	add.s64 	%rd2191, %rd2190, %rd764;
	add.s64 	%rd2192, %rd2191, %rd805;
	// begin inline asm
	{
	 .reg .u32 tl,th,vl,vh; 
	mov.b64 {tl,th},%rd793; 
	shf.l.wrap.b32 vh,tl,th,%r384; 
	shf.l.wrap.b32 vl,th,tl,%r384; 
	mov.b64 %rd766,{vl,vh}; 
	}
	// end inline asm
	add.s64 	%rd2193, %rd2192, %rd766;
	add.s64 	%rd2194, %rd2193, %rd807;
	// begin inline asm
	{
	 .reg .u32 tl,th; 
	mov.b64 {tl,th},%rd795; 
	mov.b64 %rd768,{th,tl}; 
	}
	// end inline asm
	add.s64 	%rd2195, %rd2194, %rd768;
	add.s64 	%rd2196, %rd2195, %rd809;
	// begin inline asm
	{
	 .reg .u32 tl,th,vl,vh; 
	mov.b64 {tl,th},%rd797; 
	shf.l.wrap.b32 vl,tl,th,%r385; 
	shf.l.wrap.b32 vh,th,tl,%r385; 
	mov.b64 %rd770,{vl,vh}; 
	}
	// end inline asm
	add.s64 	%rd2197, %rd2196, %rd770;
	add.s64 	%rd2198, %rd2197, %rd811;
	// begin inline asm
	{
	 .reg .u32 tl,th,vl,vh; 
	mov.b64 {tl,th},%rd799; 
	shf.l.wrap.b32 vl,tl,th,%r386; 
	shf.l.wrap.b32 vh,th,tl,%r386; 
	mov.b64 %rd772,{vl,vh}; 
	}
	// end inline asm
	add.s64 	%rd2199, %rd2198, %rd772;
	add.s64 	%rd2200, %rd2199, %rd813;
	// begin inline asm
	{
	 .reg .u32 tl,th,vl,vh; 
	mov.b64 {tl,th},%rd801; 
	shf.l.wrap.b32 vl,tl,th,%r387; 
	shf.l.wrap.b32 vh,th,tl,%r387; 
	mov.b64 %rd774,{vl,vh}; 
	}
	// end inline asm
	add.s64 	%rd2201, %rd2200, %rd774;
	shr.u64 	%rd2202, %rd815, 1;
	xor.b64  	%rd2203, %rd2202, %rd815;
	add.s64 	%rd2204, %rd2201, %rd2203;
	shr.u64 	%rd2205, %rd803, 2;
	xor.b64  	%rd2206, %rd2205, %rd803;
	add.s64 	%rd2207, %rd2204, %rd2206;
	add.s64 	%rd2208, %rd626, %rd1434;
	add.s64 	%rd2209, %rd2208, %rd678;
	sub.s64 	%rd2210, %rd2209, %rd640;
	xor.b64  	%rd2211, %rd2210, %rd1620;
	add.s64 	%rd817, %rd2207, %rd2211;
	// begin inline asm
	{
	 .reg .u32 tl,th,vl,vh; 
	mov.b64 {tl,th},%rd777; 
	shf.l.wrap.b32 vh,tl,th,%r382; 
	shf.l.wrap.b32 vl,th,tl,%r382; 
	mov.b64 %rd776,{vl,vh}; 
	}
	// end inline asm
	add.s64 	%rd2212, %rd776, %rd763;
	add.s64 	%rd2213, %rd2212, %rd791;
	// begin inline asm
	{
	 .reg .u32 tl,th,vl,vh; 
	mov.b64 {tl,th},%rd805; 
	shf.l.wrap.b32 vh,tl,th,%r390; 
	shf.l.wrap.b32 vl,th,tl,%r390; 
	mov.b64 %rd778,{vl,vh}; 
	}
	// end inline asm
	add.s64 	%rd2214, %rd2213, %rd778;
	add.s64 	%rd2215, %rd2214, %rd793;
	// begin inline asm
	{
	 .reg .u32 tl,th,vl,vh; 
	mov.b64 {tl,th},%rd807; 
	shf.l.wrap.b32 vh,tl,th,%r384; 
	shf.l.wrap.b32 vl,th,tl,%r384; 
	mov.b64 %rd780,{vl,vh}; 
	}
	// end inline asm
	add.s64 	%rd2216, %rd2215, %rd780;
	add.s64 	%rd2217, %rd2216, %rd795;
	// begin inline asm
	{
	 .reg .u32 tl,th; 
	mov.b64 {tl,th},%rd809; 
	mov.b64 %rd782,{th,tl}; 
	}
	// end inline asm
	add.s64 	%rd2218, %rd2217, %rd782;
	add.s64 	%rd2219, %rd2218, %rd797;
	// begin inline asm
	{
	 .reg .u32 tl,th,vl,vh; 
	mov.b64 {tl,th},%rd811; 
	shf.l.wrap.b32 vl,tl,th,%r385; 
	shf.l.wrap.b32 vh,th,tl,%r385; 
	mov.b64 %rd784,{vl,vh}; 
	}
	// end inline asm
	add.s64 	%rd2220, %rd2219, %rd784;
	add.s64 	%rd2221, %rd2220, %rd799;
	// begin inline asm
	{
	 .reg .u32 tl,th,vl,vh; 
	mov.b64 {tl,th},%rd813; 
	shf.l.wrap.b32 vl,tl,th,%r386; 
	shf.l.wrap.b32 vh,th,tl,%r386; 
	mov.b64 %rd786,{vl,vh}; 
	}
	// end inline asm
	add.s64 	%rd2222, %rd2221, %rd786;
	add.s64 	%rd2223, %rd2222, %rd801;
	// begin inline asm
	{
	 .reg .u32 tl,th,vl,vh; 
	mov.b64 {tl,th},%rd815; 
	shf.l.wrap.b32 vl,tl,th,%r387; 
	shf.l.wrap.b32 vh,th,tl,%r387; 
	mov.b64 %rd788,{vl,vh}; 
	}
	// end inline asm
	add.s64 	%rd2224, %rd2223, %rd788;
	shr.u64 	%rd2225, %rd803, 1;
	xor.b64  	%rd2226, %rd2225, %rd803;
	add.s64 	%rd2227, %rd2224, %rd2226;
	shr.u64 	%rd2228, %rd817, 2;
	xor.b64  	%rd2229, %rd2228, %rd817;
	add.s64 	%rd2230, %rd2227, %rd2229;
	add.s64 	%rd2231, %rd642, %rd1458;
	add.s64 	%rd2232, %rd2231, %rd536;
	sub.s64 	%rd2233, %rd2232, %rd658;
	xor.b64  	%rd2234, %rd2233, %rd1621;
	add.s64 	%rd2235, %rd2230, %rd2234;
	// begin inline asm
	{
	 .reg .u32 tl,th,vl,vh; 
	mov.b64 {tl,th},%rd791; 
	shf.l.wrap.b32 vh,tl,th,%r382; 
	shf.l.wrap.b32 vl,th,tl,%r382; 
	mov.b64 %rd790,{vl,vh}; 
	}
	// end inline asm
	add.s64 	%rd2236, %rd790, %rd777;
	add.s64 	%rd2237, %rd2236, %rd805;
	// begin inline asm
	{
	 .reg .u32 tl,th,vl,vh; 
	mov.b64 {tl,th},%rd793; 
	shf.l.wrap.b32 vh,tl,th,%r390; 
	shf.l.wrap.b32 vl,th,tl,%r390; 
	mov.b64 %rd792,{vl,vh}; 
	}
	// end inline asm
	add.s64 	%rd2238, %rd2237, %rd792;
	add.s64 	%rd2239, %rd2238, %rd807;
	// begin inline asm
	{
	 .reg .u32 tl,th,vl,vh; 
	mov.b64 {tl,th},%rd795; 
	shf.l.wrap.b32 vh,tl,th,%r384; 
	shf.l.wrap.b32 vl,th,tl,%r384; 
	mov.b64 %rd794,{vl,vh}; 
	}
	// end inline asm
	add.s64 	%rd2240, %rd2239, %rd794;
	add.s64 	%rd2241, %rd2240, %rd809;
	// begin inline asm
	{
	 .reg .u32 tl,th; 
	mov.b64 {tl,th},%rd797; 
	mov.b64 %rd796,{th,tl}; 
	}
	// end inline asm
	add.s64 	%rd2242, %rd2241, %rd796;
	add.s64 	%rd2243, %rd2242, %rd811;
	// begin inline asm
	{
	 .reg .u32 tl,th,vl,vh; 
	mov.b64 {tl,th},%rd799; 
	shf.l.wrap.b32 vl,tl,th,%r385; 
	shf.l.wrap.b32 vh,th,tl,%r385; 
	mov.b64 %rd798,{vl,vh}; 
	}
	// end inline asm
	add.s64 	%rd2244, %rd2243, %rd798;
	add.s64 	%rd2245, %rd2244, %rd813;
	// begin inline asm
	{
	 .reg .u32 tl,th,vl,vh; 
	mov.b64 {tl,th},%rd801; 
	shf.l.wrap.b32 vl,tl,th,%r386; 
	shf.l.wrap.b32 vh,th,tl,%r386; 
	mov.b64 %rd800,{vl,vh}; 
	}
	// end inline asm
	add.s64 	%rd2246, %rd2245, %rd800;
	add.s64 	%rd2247, %rd2246, %rd815;
	// begin inline asm
	{
	 .reg .u32 tl,th,vl,vh; 
	mov.b64 {tl,th},%rd803; 
	shf.l.wrap.b32 vl,tl,th,%r387; 
	shf.l.wrap.b32 vh,th,tl,%r387; 
	mov.b64 %rd802,{vl,vh}; 
	}
	// end inline asm
	add.s64 	%rd2248, %rd2247, %rd802;
	shr.u64 	%rd2249, %rd817, 1;
	xor.b64  	%rd2250, %rd2249, %rd817;
	add.s64 	%rd2251, %rd2248, %rd2250;
	shr.u64 	%rd2252, %rd2235, 2;
	xor.b64  	%rd2253, %rd2252, %rd2235;
	add.s64 	%rd2254, %rd2251, %rd2253;
	add.s64 	%rd2255, %rd660, %rd1483;
	add.s64 	%rd2256, %rd2255, %rd606;
	sub.s64 	%rd2257, %rd2256, %rd676;
	xor.b64  	%rd2258, %rd2257, %rd1622;
	add.s64 	%rd2259, %rd2254, %rd2258;
	// begin inline asm
	{
	 .reg .u32 tl,th,vl,vh; 
	mov.b64 {tl,th},%rd805; 
	shf.l.wrap.b32 vh,tl,th,%r382; 
	shf.l.wrap.b32 vl,th,tl,%r382; 
	mov.b64 %rd804,{vl,vh}; 
	}
	// end inline asm
	add.s64 	%rd2260, %rd804, %rd791;
	add.s64 	%rd2261, %rd2260, %rd793;
	// begin inline asm
	{
	 .reg .u32 tl,th,vl,vh; 
	mov.b64 {tl,th},%rd807; 
	shf.l.wrap.b32 vh,tl,th,%r390; 
	shf.l.wrap.b32 vl,th,tl,%r390; 
	mov.b64 %rd806,{vl,vh}; 
	}
	// end inline asm
	add.s64 	%rd2262, %rd2261, %rd806;
	add.s64 	%rd2263, %rd2262, %rd795;
	// begin inline asm
	{
	 .reg .u32 tl,th,vl,vh; 
	mov.b64 {tl,th},%rd809; 
	shf.l.wrap.b32 vh,tl,th,%r384; 
	shf.l.wrap.b32 vl,th,tl,%r384; 
	mov.b64 %rd808,{vl,vh}; 
	}
	// end inline asm
	add.s64 	%rd2264, %rd2263, %rd808;
	add.s64 	%rd2265, %rd2264, %rd797;
	// begin inline asm
	{
	 .reg .u32 tl,th; 
	mov.b64 {tl,th},%rd811; 
	mov.b64 %rd810,{th,tl}; 
	}
	// end inline asm
	add.s64 	%rd2266, %rd2265, %rd810;
	add.s64 	%rd2267, %rd2266, %rd799;
	// begin inline asm
	{
	 .reg .u32 tl,th,vl,vh; 
	mov.b64 {tl,th},%rd813; 
	shf.l.wrap.b32 vl,tl,th,%r385; 
	shf.l.wrap.b32 vh,th,tl,%r385; 
	mov.b64 %rd812,{vl,vh}; 
	}
	// end inline asm
	add.s64 	%rd2268, %rd2267, %rd812;
	add.s64 	%rd2269, %rd2268, %rd801;
	// begin inline asm
	{
	 .reg .u32 tl,th,vl,vh; 
	mov.b64 {tl,th},%rd815; 
	shf.l.wrap.b32 vl,tl,th,%r386; 
	shf.l.wrap.b32 vh,th,tl,%r386; 
	mov.b64 %rd814,{vl,vh}; 
	}
	// end inline asm
	add.s64 	%rd2270, %rd2269, %rd814;
	add.s64 	%rd2271, %rd2270, %rd803;
	// begin inline asm
	{
	 .reg .u32 tl,th,vl,vh; 
	mov.b64 {tl,th},%rd817; 
	shf.l.wrap.b32 vl,tl,th,%r387; 
	shf.l.wrap.b32 vh,th,tl,%r387; 
	mov.b64 %rd816,{vl,vh}; 
	}
	// end inline asm
	add.s64 	%rd2272, %rd2271, %rd816;
	shr.u64 	%rd2273, %rd2235, 1;
	xor.b64  	%rd2274, %rd2273, %rd2235;
	add.s64 	%rd2275, %rd2272, %rd2274;
	shr.u64 	%rd2276, %rd2259, 2;
	xor.b64  	%rd2277, %rd2276, %rd2259;
	add.s64 	%rd2278, %rd2275, %rd2277;
	add.s64 	%rd2279, %rd678, %rd1508;
	add.s64 	%rd2280, %rd2279, %rd622;
	sub.s64 	%rd2281, %rd2280, %rd692;
	xor.b64  	%rd2282, %rd2281, %rd1623;
	add.s64 	%rd2283, %rd2278, %rd2282;
	xor.b64  	%rd2284, %rd793, %rd805;
	xor.b64  	%rd2285, %rd2284, %rd807;
	xor.b64  	%rd2286, %rd2285, %rd795;
	xor.b64  	%rd2287, %rd2286, %rd809;
	xor.b64  	%rd2288, %rd2287, %rd797;
	xor.b64  	%rd2289, %rd2288, %rd811;
	xor.b64  	%rd2290, %rd2289, %rd799;
	xor.b64  	%rd2291, %rd813, %rd801;
	xor.b64  	%rd2292, %rd2291, %rd815;
	xor.b64  	%rd2293, %rd2292, %rd803;
	xor.b64  	%rd2294, %rd2293, %rd817;
	xor.b64  	%rd2295, %rd2294, %rd2235;
	xor.b64  	%rd2296, %rd2295, %rd2259;
	xor.b64  	%rd2297, %rd2296, %rd2283;
	xor.b64  	%rd2298, %rd2297, %rd2290;
	shl.b64 	%rd2299, %rd2298, 5;
	shr.u64 	%rd2300, %rd805, 5;
	xor.b64  	%rd2301, %rd2300, %rd2299;
	xor.b64  	%rd2302, %rd2301, %rd537;
	xor.b64  	%rd2303, %rd813, %rd475;
	xor.b64  	%rd2304, %rd2303, %rd2290;
	add.s64 	%rd827, %rd2304, %rd2302;
	shr.u64 	%rd2305, %rd2298, 7;
	shl.b64 	%rd2306, %rd793, 8;
	xor.b64  	%rd2307, %rd2306, %rd2305;
	xor.b64  	%rd2308, %rd2307, %rd607;
	xor.b64  	%rd2309, %rd801, %rd545;
	xor.b64  	%rd2310, %rd2309, %rd2290;
	add.s64 	%rd829, %rd2310, %rd2308;
	shr.u64 	%rd2311, %rd2298, 5;
	shl.b64 	%rd2312, %rd807, 5;
	xor.b64  	%rd2313, %rd2312, %rd2311;
	xor.b64  	%rd2314, %rd2313, %rd623;
	xor.b64  	%rd2315, %rd815, %rd549;
	xor.b64  	%rd2316, %rd2315, %rd2290;
	add.s64 	%rd831, %rd2316, %rd2314;
	shr.u64 	%rd2317, %rd2298, 1;
	shl.b64 	%rd2318, %rd795, 5;
	xor.b64  	%rd2319, %rd2318, %rd2317;
	xor.b64  	%rd2320, %rd2319, %rd539;
	xor.b64  	%rd2321, %rd803, %rd613;
	xor.b64  	%rd2322, %rd2321, %rd2290;
	add.s64 	%rd833, %rd2322, %rd2320;
	shr.u64 	%rd2323, %rd2298, 3;
	xor.b64  	%rd2324, %rd809, %rd2323;
	xor.b64  	%rd2325, %rd2324, %rd609;
	xor.b64  	%rd2326, %rd817, %rd629;
	xor.b64  	%rd2327, %rd2326, %rd2290;
	add.s64 	%rd819, %rd2327, %rd2325;
	shl.b64 	%rd2328, %rd2298, 6;
	shr.u64 	%rd2329, %rd797, 6;
	xor.b64  	%rd2330, %rd2329, %rd2328;
	xor.b64  	%rd2331, %rd2330, %rd625;
	xor.b64  	%rd2332, %rd2235, %rd645;
	xor.b64  	%rd2333, %rd2332, %rd2290;
	add.s64 	%rd821, %rd2333, %rd2331;
	shr.u64 	%rd2334, %rd2298, 4;
	shl.b64 	%rd2335, %rd811, 6;
	xor.b64  	%rd2336, %rd2335, %rd2334;
	xor.b64  	%rd2337, %rd2336, %rd641;
	xor.b64  	%rd2338, %rd2259, %rd663;
	xor.b64  	%rd2339, %rd2338, %rd2290;
	add.s64 	%rd823, %rd2339, %rd2337;
	shr.u64 	%rd2340, %rd2298, 11;
	shl.b64 	%rd2341, %rd799, 2;
	xor.b64  	%rd2342, %rd2341, %rd2340;
	xor.b64  	%rd2343, %rd2342, %rd659;
	xor.b64  	%rd2344, %rd2283, %rd681;
	xor.b64  	%rd2345, %rd2344, %rd2290;
	add.s64 	%rd825, %rd2345, %rd2343;
	// begin inline asm
	{
	 .reg .u32 tl,th,vl,vh; 
	mov.b64 {tl,th},%rd819; 
	shf.l.wrap.b32 vh,tl,th,%r388; 
	shf.l.wrap.b32 vl,th,tl,%r388; 
	mov.b64 %rd818,{vl,vh}; 
	}
	// end inline asm
	xor.b64  	%rd2346, %rd813, %rd677;
	xor.b64  	%rd2347, %rd2346, %rd2298;
	add.s64 	%rd2348, %rd2347, %rd818;
	shl.b64 	%rd2349, %rd2290, 8;
	xor.b64  	%rd2350, %rd799, %rd2349;
	xor.b64  	%rd2351, %rd2350, %rd695;
	add.s64 	%rd2352, %rd2348, %rd2351;
	// begin inline asm
	{
	 .reg .u32 tl,th,vl,vh; 
	mov.b64 {tl,th},%rd821; 
	shf.l.wrap.b32 vh,tl,th,%r389; 
	shf.l.wrap.b32 vl,th,tl,%r389; 
	mov.b64 %rd820,{vl,vh}; 
	}
	// end inline asm
	xor.b64  	%rd2353, %rd801, %rd693;
	xor.b64  	%rd2354, %rd2353, %rd2298;
	add.s64 	%rd2355, %rd2354, %rd820;
	shr.u64 	%rd2356, %rd2290, 6;
	xor.b64  	%rd2357, %rd805, %rd2356;
	xor.b64  	%rd2358, %rd2357, %rd707;
	add.s64 	%rd2359, %rd2355, %rd2358;
	// begin inline asm
	{
	 .reg .u32 tl,th,vl,vh; 
	mov.b64 {tl,th},%rd823; 
	shf.l.wrap.b32 vh,tl,th,%r390; 
	shf.l.wrap.b32 vl,th,tl,%r390; 
	mov.b64 %rd822,{vl,vh}; 
	}
	// end inline asm
	xor.b64  	%rd2360, %rd815, %rd541;
	xor.b64  	%rd2361, %rd2360, %rd2298;
	add.s64 	%rd2362, %rd2361, %rd822;
	shl.b64 	%rd2363, %rd2290, 6;
	xor.b64  	%rd2364, %rd793, %rd2363;
	xor.b64  	%rd2365, %rd2364, %rd721;
	add.s64 	%rd2366, %rd2362, %rd2365;
	// begin inline asm
	{
	 .reg .u32 tl,th,vl,vh; 
	mov.b64 {tl,th},%rd825; 
	shf.l.wrap.b32 vh,tl,th,%r391; 
	shf.l.wrap.b32 vl,th,tl,%r391; 
	mov.b64 %rd824,{vl,vh}; 
	}
	// end inline asm
	xor.b64  	%rd2367, %rd803, %rd611;
	xor.b64  	%rd2368, %rd2367, %rd2298;
	add.s64 	%rd2369, %rd2368, %rd824;
	shl.b64 	%rd2370, %rd2290, 4;
	xor.b64  	%rd2371, %rd807, %rd2370;
	xor.b64  	%rd2372, %rd2371, %rd735;
	add.s64 	%rd2373, %rd2369, %rd2372;
	// begin inline asm
	{
	 .reg .u32 tl,th,vl,vh; 
	mov.b64 {tl,th},%rd827; 
	shf.l.wrap.b32 vh,tl,th,%r392; 
	shf.l.wrap.b32 vl,th,tl,%r392; 
	mov.b64 %rd826,{vl,vh}; 
	}
	// end inline asm
	xor.b64  	%rd2374, %rd817, %rd627;
	xor.b64  	%rd2375, %rd2374, %rd2298;
	add.s64 	%rd2376, %rd2375, %rd826;
	shr.u64 	%rd2377, %rd2290, 3;
	xor.b64  	%rd2378, %rd795, %rd2377;
	xor.b64  	%rd2379, %rd2378, %rd749;
	add.s64 	%rd2380, %rd2376, %rd2379;
	// begin inline asm
	{
	 .reg .u32 tl,th,vl,vh; 
	mov.b64 {tl,th},%rd829; 
	shf.l.wrap.b32 vh,tl,th,%r393; 
	shf.l.wrap.b32 vl,th,tl,%r393; 
	mov.b64 %rd828,{vl,vh}; 
	}
	// end inline asm
	xor.b64  	%rd2381, %rd2235, %rd643;
	xor.b64  	%rd2382, %rd2381, %rd2298;
	add.s64 	%rd2383, %rd2382, %rd828;
	shr.u64 	%rd2384, %rd2290, 4;
	xor.b64  	%rd2385, %rd809, %rd2384;
	xor.b64  	%rd2386, %rd2385, %rd763;
	add.s64 	%rd2387, %rd2383, %rd2386;
	// begin inline asm
	{
	 .reg .u32 tl,th,vl,vh; 
	mov.b64 {tl,th},%rd831; 
	shf.l.wrap.b32 vh,tl,th,%r394; 
	shf.l.wrap.b32 vl,th,tl,%r394; 
	mov.b64 %rd830,{vl,vh}; 
	}
	// end inline asm
	xor.b64  	%rd2388, %rd2259, %rd661;
	xor.b64  	%rd2389, %rd2388, %rd2298;
	add.s64 	%rd2390, %rd2389, %rd830;
	shr.u64 	%rd2391, %rd2290, 7;
	xor.b64  	%rd2392, %rd797, %rd2391;
	xor.b64  	%rd2393, %rd2392, %rd777;
	add.s64 	%rd2394, %rd2390, %rd2393;
	// begin inline asm
	{
	 .reg .u32 tl,th,vl,vh; 
	mov.b64 {tl,th},%rd833; 
	shf.l.wrap.b32 vh,tl,th,%r395; 
	shf.l.wrap.b32 vl,th,tl,%r395; 
	mov.b64 %rd832,{vl,vh}; 
	}
	// end inline asm
	xor.b64  	%rd2395, %rd2283, %rd679;
	xor.b64  	%rd2396, %rd2395, %rd2298;
	add.s64 	%rd2397, %rd2396, %rd832;
	shr.u64 	%rd2398, %rd2290, 2;
	xor.b64  	%rd2399, %rd811, %rd2398;
	xor.b64  	%rd2400, %rd2399, %rd791;
	add.s64 	%rd2401, %rd2397, %rd2400;
	st.global.u64 	[%rd852], %rd2352;
	st.global.u64 	[%rd852+8], %rd2359;
	st.global.u64 	[%rd852+16], %rd2366;
	st.global.u64 	[%rd852+24], %rd2373;
	st.global.u64 	[%rd852+32], %rd2380;
	st.global.u64 	[%rd852+40], %rd2387;
	st.global.u64 	[%rd852+48], %rd2394;
	st.global.u64 	[%rd852+56], %rd2401;
$L__BB0_5:
	ret;

}
	// .globl	_Z24quark_bmw512_gpu_hash_80ijPm
.visible .entry _Z24quark_bmw512_gpu_hash_80ijPm(
	.param .u32 _Z24quark_bmw512_gpu_hash_80ijPm_param_0,
	.param .u32 _Z24quark_bmw512_gpu_hash_80ijPm_param_1,
	.param .u64 .ptr .align 1 _Z24quark_bmw512_gpu_hash_80ijPm_param_2
)
{
	.reg .pred 	%p<2>;
	.reg .b32 	%r<403>;
	.reg .b64 	%rd<2415>;

	ld.param.u32 	%r2, [_Z24quark_bmw512_gpu_hash_80ijPm_param_0];
	mov.u32 	%r3, %ntid.x;
	mov.u32 	%r4, %ctaid.x;
	mov.u32 	%r5, %tid.x;
	mad.lo.s32 	%r6, %r3, %r4, %r5;
	setp.ge.s32 	%p1, %r6, %r2;
	@%p1 bra 	$L__BB1_2;
	ld.param.u64 	%rd2414, [_Z24quark_bmw512_gpu_hash_80ijPm_param_2];
	ld.param.u32 	%r402, [_Z24quark_bmw512_gpu_hash_80ijPm_param_1];
	cvta.to.global.u64 	%rd830, %rd2414;
	mov.u32 	%r393, %ntid.x;
	mov.u32 	%r394, %ctaid.x;
	mov.u32 	%r395, %tid.x;
	mad.lo.s32 	%r396, %r393, %r394, %r395;
	add.s32 	%r397, %r402, %r396;
	ld.const.u64 	%rd831, [d_constMem];
	ld.const.u64 	%rd832, [d_constMem+8];
	ld.const.u64 	%rd833, [d_constMem+16];
	ld.const.u64 	%rd834, [d_constMem+24];
	ld.const.u64 	%rd835, [d_constMem+32];
	ld.const.u64 	%rd836, [d_constMem+40];
	ld.const.u64 	%rd837, [d_constMem+48];
	ld.const.u64 	%rd838, [d_constMem+56];
	ld.const.u64 	%rd839, [d_constMem+64];
	ld.const.u64 	%rd840, [d_constMem+72];
	ld.const.u64 	%rd841, [d_constMem+80];
	ld.const.u64 	%rd842, [d_constMem+88];
	ld.const.u64 	%rd843, [d_constMem+96];
	ld.const.u64 	%rd844, [d_constMem+104];
	ld.const.u64 	%rd845, [d_constMem+112];
	ld.const.u64 	%rd846, [d_constMem+120];
	ld.const.u64 	%rd119, [c_PaddedMessage80];
	ld.const.u64 	%rd189, [c_PaddedMessage80+8];
	ld.const.u64 	%rd205, [c_PaddedMessage80+16];
	ld.const.u64 	%rd121, [c_PaddedMessage80+24];
	ld.const.u64 	%rd191, [c_PaddedMessage80+32];
	ld.const.u64 	%rd207, [c_PaddedMessage80+40];
	ld.const.u64 	%rd223, [c_PaddedMessage80+48];
	ld.const.u64 	%rd241, [c_PaddedMessage80+56];
	ld.const.u64 	%rd259, [c_PaddedMessage80+64];
	ld.const.u32 	%rd847, [c_PaddedMessage80+72];
	ld.const.u64 	%rd123, [c_PaddedMessage80+80];
	ld.const.u64 	%rd193, [c_PaddedMessage80+88];
	ld.const.u64 	%rd209, [c_PaddedMessage80+96];
	ld.const.u64 	%rd225, [c_PaddedMessage80+104];
	ld.const.u64 	%rd243, [c_PaddedMessage80+112];
	ld.const.u64 	%rd261, [c_PaddedMessage80+120];
	mov.b32 	%r398, 291;
	mov.b32 	%r399, 0;
	prmt.b32 	%r400, %r397, %r399, %r398;
	cvt.u64.u32 	%rd848, %r400;
	shl.b64 	%rd849, %rd848, 32;
	or.b64  	%rd275, %rd847, %rd849;
	xor.b64  	%rd850, %rd836, %rd207;
	xor.b64  	%rd851, %rd838, %rd241;
	sub.s64 	%rd852, %rd850, %rd851;
	xor.b64  	%rd853, %rd841, %rd123;
	add.s64 	%rd854, %rd852, %rd853;
	xor.b64  	%rd855, %rd844, %rd225;
	add.s64 	%rd856, %rd854, %rd855;
	xor.b64  	%rd857, %rd845, %rd243;
	add.s64 	%rd5, %rd856, %rd857;
	xor.b64  	%rd858, %rd837, %rd223;
	xor.b64  	%rd859, %rd839, %rd259;
	sub.s64 	%rd860, %rd858, %rd859;
	xor.b64  	%rd861, %rd842, %rd193;
	add.s64 	%rd862, %rd861, %rd857;
	add.s64 	%rd863, %rd862, %rd860;
	xor.b64  	%rd864, %rd846, %rd261;
	sub.s64 	%rd9, %rd863, %rd864;
	xor.b64  	%rd865, %rd831, %rd119;
	add.s64 	%rd866, %rd851, %rd865;
	xor.b64  	%rd867, %rd840, %rd275;
	add.s64 	%rd868, %rd866, %rd867;
	xor.b64  	%rd869, %rd843, %rd209;
	sub.s64 	%rd870, %rd868, %rd869;
	add.s64 	%rd13, %rd870, %rd864;
	xor.b64  	%rd871, %rd832, %rd189;
	add.s64 	%rd872, %rd865, %rd859;
	add.s64 	%rd873, %rd871, %rd853;
	sub.s64 	%rd874, %rd872, %rd873;
	add.s64 	%rd17, %rd874, %rd855;
	xor.b64  	%rd875, %rd833, %rd205;
	add.s64 	%rd876, %rd875, %rd871;
	add.s64 	%rd877, %rd876, %rd867;
	sub.s64 	%rd878, %rd877, %rd862;
	xor.b64  	%rd879, %rd834, %rd121;
	add.s64 	%rd880, %rd879, %rd853;
	add.s64 	%rd881, %rd875, %rd869;
	sub.s64 	%rd882, %rd880, %rd881;
	add.s64 	%rd21, %rd882, %rd864;
	xor.b64  	%rd883, %rd835, %rd191;
	add.s64 	%rd884, %rd865, %rd879;
	add.s64 	%rd885, %rd884, %rd861;
	sub.s64 	%rd886, %rd883, %rd885;
	add.s64 	%rd25, %rd886, %rd855;
	add.s64 	%rd887, %rd883, %rd850;
	add.s64 	%rd888, %rd887, %rd869;
	add.s64 	%rd889, %rd888, %rd857;
	sub.s64 	%rd29, %rd871, %rd889;
	add.s64 	%rd890, %rd850, %rd858;
	add.s64 	%rd891, %rd875, %rd855;
	add.s64 	%rd892, %rd890, %rd864;
	sub.s64 	%rd33, %rd891, %rd892;
	add.s64 	%rd893, %rd865, %rd858;
	add.s64 	%rd894, %rd879, %rd851;
	sub.s64 	%rd895, %rd893, %rd894;
	add.s64 	%rd896, %rd895, %rd857;
	add.s64 	%rd897, %rd871, %rd883;
	add.s64 	%rd898, %rd897, %rd851;
	sub.s64 	%rd899, %rd859, %rd898;
	add.s64 	%rd37, %rd899, %rd864;
	add.s64 	%rd900, %rd865, %rd875;
	add.s64 	%rd901, %rd900, %rd850;
	sub.s64 	%rd902, %rd859, %rd901;
	add.s64 	%rd41, %rd902, %rd867;
	add.s64 	%rd903, %rd879, %rd871;
	add.s64 	%rd904, %rd858, %rd867;
	sub.s64 	%rd905, %rd903, %rd904;
	add.s64 	%rd45, %rd905, %rd853;
	add.s64 	%rd906, %rd883, %rd875;
	add.s64 	%rd907, %rd906, %rd851;
	add.s64 	%rd908, %rd907, %rd853;
	add.s64 	%rd49, %rd908, %rd861;
	add.s64 	%rd909, %rd879, %rd859;
	add.s64 	%rd910, %rd850, %rd861;
	add.s64 	%rd911, %rd910, %rd869;
	sub.s64 	%rd912, %rd909, %rd911;
	add.s64 	%rd913, %rd904, %rd883;
	sub.s64 	%rd914, %rd869, %rd913;
	add.s64 	%rd53, %rd914, %rd855;
	shr.u64 	%rd915, %rd5, 1;
	shl.b64 	%rd916, %rd5, 3;
	xor.b64  	%rd917, %rd915, %rd916;
	mov.b32 	%r291, 4;
	// begin inline asm
	{
	 .reg .u32 tl,th,vl,vh; 
	mov.b64 {tl,th},%rd5; 
	shf.l.wrap.b32 vh,tl,th,%r291; 
	shf.l.wrap.b32 vl,th,tl,%r291; 
	mov.b64 %rd2,{vl,vh}; 
	}
	// end inline asm
	xor.b64  	%rd918, %rd917, %rd2;
	mov.b32 	%r382, 37;
	// begin inline asm
	{
	 .reg .u32 tl,th,vl,vh; 
	mov.b64 {tl,th},%rd5; 
	shf.l.wrap.b32 vl,tl,th,%r382; 
	shf.l.wrap.b32 vh,th,tl,%r382; 
	mov.b64 %rd4,{vl,vh}; 
	}
	// end inline asm
	xor.b64  	%rd919, %rd918, %rd4;
	add.s64 	%rd57, %rd919, %rd832;
	shr.u64 	%rd920, %rd9, 1;
	shl.b64 	%rd921, %rd9, 2;
	xor.b64  	%rd922, %rd920, %rd921;
	mov.b32 	%r389, 13;
	// begin inline asm
	{
	 .reg .u32 tl,th,vl,vh; 
	mov.b64 {tl,th},%rd9; 
	shf.l.wrap.b32 vh,tl,th,%r389; 
	shf.l.wrap.b32 vl,th,tl,%r389; 
	mov.b64 %rd6,{vl,vh}; 
	}
	// end inline asm
	xor.b64  	%rd923, %rd922, %rd6;
	mov.b32 	%r383, 43;
	// begin inline asm
	{
	 .reg .u32 tl,th,vl,vh; 
	mov.b64 {tl,th},%rd9; 
	shf.l.wrap.b32 vl,tl,th,%r383; 
	shf.l.wrap.b32 vh,th,tl,%r383; 
	mov.b64 %rd8,{vl,vh}; 
	}
	// end inline asm
	xor.b64  	%rd924, %rd923, %rd8;
	add.s64 	%rd127, %rd924, %rd833;
	shr.u64 	%rd925, %rd13, 2;
	shl.b64 	%rd926, %rd13, 1;
	xor.b64  	%rd927, %rd925, %rd926;
	mov.b32 	%r287, 19;
	// begin inline asm
	{
	 .reg .u32 tl,th,vl,vh; 
	mov.b64 {tl,th},%rd13; 
	shf.l.wrap.b32 vh,tl,th,%r287; 
	shf.l.wrap.b32 vl,th,tl,%r287; 
	mov.b64 %rd10,{vl,vh}; 
	}
	// end inline asm
	xor.b64  	%rd928, %rd927, %rd10;
	mov.b32 	%r384, 53;
	// begin inline asm
	{
	 .reg .u32 tl,th,vl,vh; 
	mov.b64 {tl,th},%rd13; 
	shf.l.wrap.b32 vl,tl,th,%r384; 
	shf.l.wrap.b32 vh,th,tl,%r384; 
	mov.b64 %rd12,{vl,vh}; 
	}
	// end inline asm
	xor.b64  	%rd929, %rd928, %rd12;
	add.s64 	%rd131, %rd929, %rd834;
	shr.u64 	%rd930, %rd17, 2;
	shl.b64 	%rd931, %rd17, 2;
	xor.b64  	%rd932, %rd930, %rd931;
	mov.b32 	%r289, 28;
	// begin inline asm
	{
	 .reg .u32 tl,th,vl,vh; 
	mov.b64 {tl,th},%rd17; 
	shf.l.wrap.b32 vh,tl,th,%r289; 
	shf.l.wrap.b32 vl,th,tl,%r289; 
	mov.b64 %rd14,{vl,vh}; 
	}
	// end inline asm
	xor.b64  	%rd933, %rd932, %rd14;
	mov.b32 	%r290, 59;
	// begin inline asm
	{
	 .reg .u32 tl,th,vl,vh; 
	mov.b64 {tl,th},%rd17; 
	shf.l.wrap.b32 vl,tl,th,%r290; 
	shf.l.wrap.b32 vh,th,tl,%r290; 
	mov.b64 %rd16,{vl,vh}; 
	}
	// end inline asm
	xor.b64  	%rd934, %rd933, %rd16;
	add.s64 	%rd195, %rd934, %rd835;
	shr.u64 	%rd935, %rd878, 1;
	xor.b64  	%rd936, %rd935, %rd878;
	add.s64 	%rd211, %rd836, %rd936;
	shr.u64 	%rd937, %rd21, 1;
	shl.b64 	%rd938, %rd21, 3;
	xor.b64  	%rd939, %rd937, %rd938;
	// begin inline asm
	{
	 .reg .u32 tl,th,vl,vh; 
	mov.b64 {tl,th},%rd21; 
	shf.l.wrap.b32 vh,tl,th,%r291; 
	shf.l.wrap.b32 vl,th,tl,%r291; 
	mov.b64 %rd18,{vl,vh}; 
	}
	// end inline asm
	xor.b64  	%rd940, %rd939, %rd18;
	// begin inline asm
	{
	 .reg .u32 tl,th,vl,vh; 
	mov.b64 {tl,th},%rd21; 
	shf.l.wrap.b32 vl,tl,th,%r382; 
	shf.l.wrap.b32 vh,th,tl,%r382; 
	mov.b64 %rd20,{vl,vh}; 
	}
	// end inline asm
	xor.b64  	%rd941, %rd940, %rd20;
	add.s64 	%rd227, %rd941, %rd837;
	shr.u64 	%rd942, %rd25, 1;
	shl.b64 	%rd943, %rd25, 2;
	xor.b64  	%rd944, %rd942, %rd943;
	// begin inline asm
	{
	 .reg .u32 tl,th,vl,vh; 
	mov.b64 {tl,th},%rd25; 
	shf.l.wrap.b32 vh,tl,th,%r389; 
	shf.l.wrap.b32 vl,th,tl,%r389; 
	mov.b64 %rd22,{vl,vh}; 
	}
	// end inline asm
	xor.b64  	%rd945, %rd944, %rd22;
	// begin inline asm
	{
	 .reg .u32 tl,th,vl,vh; 
	mov.b64 {tl,th},%rd25; 
	shf.l.wrap.b32 vl,tl,th,%r383; 
	shf.l.wrap.b32 vh,th,tl,%r383; 
	mov.b64 %rd24,{vl,vh}; 
	}
	// end inline asm
	xor.b64  	%rd946, %rd945, %rd24;
	add.s64 	%rd245, %rd946, %rd838;
	shr.u64 	%rd947, %rd29, 2;
	shl.b64 	%rd948, %rd29, 1;
	xor.b64  	%rd949, %rd947, %rd948;
	// begin inline asm
	{
	 .reg .u32 tl,th,vl,vh; 
	mov.b64 {tl,th},%rd29; 
	shf.l.wrap.b32 vh,tl,th,%r287; 
	shf.l.wrap.b32 vl,th,tl,%r287; 
	mov.b64 %rd26,{vl,vh}; 
	}
	// end inline asm
	xor.b64  	%rd950, %rd949, %rd26;
	// begin inline asm
	{
	 .reg .u32 tl,th,vl,vh; 
	mov.b64 {tl,th},%rd29; 
	shf.l.wrap.b32 vl,tl,th,%r384; 
	shf.l.wrap.b32 vh,th,tl,%r384; 
	mov.b64 %rd28,{vl,vh}; 
	}
	// end inline asm
	xor.b64  	%rd951, %rd950, %rd28;
	add.s64 	%rd263, %rd951, %rd839;
	shr.u64 	%rd952, %rd33, 2;
	shl.b64 	%rd953, %rd33, 2;
	xor.b64  	%rd954, %rd952, %rd953;
	// begin inline asm
	{
	 .reg .u32 tl,th,vl,vh; 
	mov.b64 {tl,th},%rd33; 
	shf.l.wrap.b32 vh,tl,th,%r289; 
	shf.l.wrap.b32 vl,th,tl,%r289; 
	mov.b64 %rd30,{vl,vh}; 
	}
	// end inline asm
	xor.b64  	%rd955, %rd954, %rd30;
	// begin inline asm
	{
	 .reg .u32 tl,th,vl,vh; 
	mov.b64 {tl,th},%rd33; 
	shf.l.wrap.b32 vl,tl,th,%r290; 
	shf.l.wrap.b32 vh,th,tl,%r290; 
	mov.b64 %rd32,{vl,vh}; 
	}
	// end inline asm
	xor.b64  	%rd956, %rd955, %rd32;
	add.s64 	%rd277, %rd956, %rd840;
	shr.u64 	%rd957, %rd896, 1;
	xor.b64  	%rd958, %rd957, %rd896;
	add.s64 	%rd289, %rd841, %rd958;
	shr.u64 	%rd959, %rd37, 1;
	shl.b64 	%rd960, %rd37, 3;
	xor.b64  	%rd961, %rd959, %rd960;
	// begin inline asm
	{
	 .reg .u32 tl,th,vl,vh; 
	mov.b64 {tl,th},%rd37; 
	shf.l.wrap.b32 vh,tl,th,%r291; 
	shf.l.wrap.b32 vl,th,tl,%r291; 
	mov.b64 %rd34,{vl,vh}; 
	}
	// end inline asm
	xor.b64  	%rd962, %rd961, %rd34;
	// begin inline asm
	{
	 .reg .u32 tl,th,vl,vh; 
	mov.b64 {tl,th},%rd37; 
	shf.l.wrap.b32 vl,tl,th,%r382; 
	shf.l.wrap.b32 vh,th,tl,%r382; 
	mov.b64 %rd36,{vl,vh}; 
	}
	// end inline asm
	xor.b64  	%rd963, %rd962, %rd36;
	add.s64 	%rd303, %rd963, %rd842;
	shr.u64 	%rd964, %rd41, 1;
	shl.b64 	%rd965, %rd41, 2;
	xor.b64  	%rd966, %rd964, %rd965;
	// begin inline asm
	{
	 .reg .u32 tl,th,vl,vh; 
	mov.b64 {tl,th},%rd41; 
	shf.l.wrap.b32 vh,tl,th,%r389; 
	shf.l.wrap.b32 vl,th,tl,%r389; 
	mov.b64 %rd38,{vl,vh}; 
	}
	// end inline asm
	xor.b64  	%rd967, %rd966, %rd38;
	// begin inline asm
	{
	 .reg .u32 tl,th,vl,vh; 
	mov.b64 {tl,th},%rd41; 
	shf.l.wrap.b32 vl,tl,th,%r383; 
	shf.l.wrap.b32 vh,th,tl,%r383; 
	mov.b64 %rd40,{vl,vh}; 
	}
	// end inline asm
	xor.b64  	%rd968, %rd967, %rd40;
	add.s64 	%rd317, %rd968, %rd843;
	shr.u64 	%rd969, %rd45, 2;
	shl.b64 	%rd970, %rd45, 1;
	xor.b64  	%rd971, %rd969, %rd970;
	// begin inline asm
	{
	 .reg .u32 tl,th,vl,vh; 
	mov.b64 {tl,th},%rd45; 
	shf.l.wrap.b32 vh,tl,th,%r287; 
	shf.l.wrap.b32 vl,th,tl,%r287; 
	mov.b64 %rd42,{vl,vh}; 
	}
	// end inline asm
	xor.b64  	%rd972, %rd971, %rd42;
	// begin inline asm
	{
	 .reg .u32 tl,th,vl,vh; 
	mov.b64 {tl,th},%rd45; 
	shf.l.wrap.b32 vl,tl,th,%r384; 
	shf.l.wrap.b32 vh,th,tl,%r384; 
	mov.b64 %rd44,{vl,vh}; 
	}
	// end inline asm
	xor.b64  	%rd973, %rd972, %rd44;
	add.s64 	%rd331, %rd973, %rd844;
	shr.u64 	%rd974, %rd49, 2;
	shl.b64 	%rd975, %rd49, 2;
	xor.b64  	%rd976, %rd974, %rd975;
	// begin inline asm
	{
	 .reg .u32 tl,th,vl,vh; 
	mov.b64 {tl,th},%rd49; 
	shf.l.wrap.b32 vh,tl,th,%r289; 
	shf.l.wrap.b32 vl,th,tl,%r289; 
	mov.b64 %rd46,{vl,vh}; 
	}
	// end inline asm
	xor.b64  	%rd977, %rd976, %rd46;
	// begin inline asm
	{
	 .reg .u32 tl,th,vl,vh; 
	mov.b64 {tl,th},%rd49; 
	shf.l.wrap.b32 vl,tl,th,%r290; 
	shf.l.wrap.b32 vh,th,tl,%r290; 
	mov.b64 %rd48,{vl,vh}; 
	}
	// end inline asm
	xor.b64  	%rd978, %rd977, %rd48;
	add.s64 	%rd345, %rd978, %rd845;
	shr.u64 	%rd979, %rd912, 1;
	xor.b64  	%rd980, %rd979, %rd912;
	add.s64 	%rd359, %rd846, %rd980;
	shr.u64 	%rd981, %rd53, 1;
	shl.b64 	%rd982, %rd53, 3;
	xor.b64  	%rd983, %rd981, %rd982;
	// begin inline asm
	{
	 .reg .u32 tl,th,vl,vh; 
	mov.b64 {tl,th},%rd53; 
	shf.l.wrap.b32 vh,tl,th,%r291; 
	shf.l.wrap.b32 vl,th,tl,%r291; 
	mov.b64 %rd50,{vl,vh}; 
	}
	// end inline asm
	xor.b64  	%rd984, %rd983, %rd50;
	// begin inline asm
	{
	 .reg .u32 tl,th,vl,vh; 
	mov.b64 {tl,th},%rd53; 
	shf.l.wrap.b32 vl,tl,th,%r382; 
	shf.l.wrap.b32 vh,th,tl,%r382; 
	mov.b64 %rd52,{vl,vh}; 
	}
	// end inline asm
	xor.b64  	%rd985, %rd984, %rd52;
	add.s64 	%rd373, %rd985, %rd831;
	shr.u64 	%rd986, %rd57, 1;
	shl.b64 	%rd987, %rd57, 2;
	xor.b64  	%rd988, %rd986, %rd987;
	// begin inline asm
	{
	 .reg .u32 tl,th,vl,vh; 
	mov.b64 {tl,th},%rd57; 
	shf.l.wrap.b32 vh,tl,th,%r389; 
	shf.l.wrap.b32 vl,th,tl,%r389; 
	mov.b64 %rd54,{vl,vh}; 
	}
	// end inline asm
	xor.b64  	%rd989, %rd988, %rd54;
	// begin inline asm
	{
	 .reg .u32 tl,th,vl,vh; 
	mov.b64 {tl,th},%rd57; 
	shf.l.wrap.b32 vl,tl,th,%r383; 
	shf.l.wrap.b32 vh,th,tl,%r383; 
	mov.b64 %rd56,{vl,vh}; 
	}
	// end inline asm
	xor.b64  	%rd990, %rd989, %rd56;
	shr.u64 	%rd991, %rd127, 2;
	shl.b64 	%rd992, %rd127, 1;
	xor.b64  	%rd993, %rd991, %rd992;
	// begin inline asm
	{
	 .reg .u32 tl,th,vl,vh; 
	mov.b64 {tl,th},%rd127; 
	shf.l.wrap.b32 vh,tl,th,%r287; 
	shf.l.wrap.b32 vl,th,tl,%r287; 
	mov.b64 %rd58,{vl,vh}; 
	}
	// end inline asm
	xor.b64  	%rd994, %rd993, %rd58;
	// begin inline asm
	{
	 .reg .u32 tl,th,vl,vh; 
	mov.b64 {tl,th},%rd127; 
	shf.l.wrap.b32 vl,tl,th,%r384; 
	shf.l.wrap.b32 vh,th,tl,%r384; 
	mov.b64 %rd60,{vl,vh}; 
	}
	// end inline asm
	xor.b64  	%rd995, %rd994, %rd60;
	add.s64 	%rd996, %rd995, %rd990;
	shr.u64 	%rd997, %rd131, 2;
	shl.b64 	%rd998, %rd131, 2;
	// begin inline asm
	{
	 .reg .u32 tl,th,vl,vh; 
	mov.b64 {tl,th},%rd131; 
	shf.l.wrap.b32 vh,tl,th,%r289; 
	shf.l.wrap.b32 vl,th,tl,%r289; 
	mov.b64 %rd62,{vl,vh}; 
	}
	// end inline asm
	xor.b64  	%rd999, %rd998, %rd62;
	// begin inline asm
	{
	 .reg .u32 tl,th,vl,vh; 
	mov.b64 {tl,th},%rd131; 
	shf.l.wrap.b32 vl,tl,th,%r290; 
	shf.l.wrap.b32 vh,th,tl,%r290; 
	mov.b64 %rd64,{vl,vh}; 
	}
	// end inline asm
	xor.b64  	%rd1000, %rd999, %rd64;
	xor.b64  	%rd1001, %rd1000, %rd997;
	add.s64 	%rd1002, %rd996, %rd1001;
	shr.u64 	%rd1003, %rd195, 1;
	shl.b64 	%rd1004, %rd195, 3;
	xor.b64  	%rd1005, %rd1003, %rd1004;
	// begin inline asm
	{
	 .reg .u32 tl,th,vl,vh; 
	mov.b64 {tl,th},%rd195; 
	shf.l.wrap.b32 vh,tl,th,%r291; 
	shf.l.wrap.b32 vl,th,tl,%r291; 
	mov.b64 %rd66,{vl,vh}; 
	}
	// end inline asm
	xor.b64  	%rd1006, %rd1005, %rd66;
	// begin inline asm
	{
	 .reg .u32 tl,th,vl,vh; 
	mov.b64 {tl,th},%rd195; 
	shf.l.wrap.b32 vl,tl,th,%r382; 
	shf.l.wrap.b32 vh,th,tl,%r382; 
	mov.b64 %rd68,{vl,vh}; 
	}
	// end inline asm
	xor.b64  	%rd1007, %rd1006, %rd68;
	add.s64 	%rd1008, %rd1002, %rd1007;
	shr.u64 	%rd1009, %rd211, 1;
	shl.b64 	%rd1010, %rd211, 2;
	// begin inline asm
	{
	 .reg .u32 tl,th,vl,vh; 
	mov.b64 {tl,th},%rd211; 
	shf.l.wrap.b32 vh,tl,th,%r389; 
	shf.l.wrap.b32 vl,th,tl,%r389; 
	mov.b64 %rd70,{vl,vh}; 
	}
	// end inline asm
	xor.b64  	%rd1011, %rd1010, %rd70;
	// begin inline asm
	{
	 .reg .u32 tl,th,vl,vh; 
	mov.b64 {tl,th},%rd211; 
	shf.l.wrap.b32 vl,tl,th,%r383; 
	shf.l.wrap.b32 vh,th,tl,%r383; 
	mov.b64 %rd72,{vl,vh}; 
	}
	// end inline asm
	xor.b64  	%rd1012, %rd1011, %rd72;
	xor.b64  	%rd1013, %rd1012, %rd1009;
	add.s64 	%rd1014, %rd1008, %rd1013;
	shr.u64 	%rd1015, %rd227, 2;
	shl.b64 	%rd1016, %rd227, 1;
	xor.b64  	%rd1017, %rd1015, %rd1016;
	// begin inline asm
	{
	 .reg .u32 tl,th,vl,vh; 
	mov.b64 {tl,th},%rd227; 
	shf.l.wrap.b32 vh,tl,th,%r287; 
	shf.l.wrap.b32 vl,th,tl,%r287; 
	mov.b64 %rd74,{vl,vh}; 
	}
	// end inline asm
	xor.b64  	%rd1018, %rd1017, %rd74;
	// begin inline asm
	{
	 .reg .u32 tl,th,vl,vh; 
	mov.b64 {tl,th},%rd227; 
	shf.l.wrap.b32 vl,tl,th,%r384; 
	shf.l.wrap.b32 vh,th,tl,%r384; 
	mov.b64 %rd76,{vl,vh}; 
	}
	// end inline asm
	xor.b64  	%rd1019, %rd1018, %rd76;
	add.s64 	%rd1020, %rd1014, %rd1019;
	shr.u64 	%rd1021, %rd245, 2;
	shl.b64 	%rd1022, %rd245, 2;
	// begin inline asm
	{
	 .reg .u32 tl,th,vl,vh; 
	mov.b64 {tl,th},%rd245; 
	shf.l.wrap.b32 vh,tl,th,%r289; 
	shf.l.wrap.b32 vl,th,tl,%r289; 
	mov.b64 %rd78,{vl,vh}; 
	}
	// end inline asm
	xor.b64  	%rd1023, %rd1022, %rd78;
	// begin inline asm
	{
	 .reg .u32 tl,th,vl,vh; 
	mov.b64 {tl,th},%rd245; 
	shf.l.wrap.b32 vl,tl,th,%r290; 
	shf.l.wrap.b32 vh,th,tl,%r290; 
	mov.b64 %rd80,{vl,vh}; 
	}
	// end inline asm
	xor.b64  	%rd1024, %rd1023, %rd80;
	xor.b64  	%rd1025, %rd1024, %rd1021;
	add.s64 	%rd1026, %rd1020, %rd1025;
	shr.u64 	%rd1027, %rd263, 1;
	shl.b64 	%rd1028, %rd263, 3;
	xor.b64  	%rd1029, %rd1027, %rd1028;
	// begin inline asm
	{
	 .reg .u32 tl,th,vl,vh; 
	mov.b64 {tl,th},%rd263; 
	shf.l.wrap.b32 vh,tl,th,%r291; 
	shf.l.wrap.b32 vl,th,tl,%r291; 
	mov.b64 %rd82,{vl,vh}; 
	}
	// end inline asm
	xor.b64  	%rd1030, %rd1029, %rd82;
	// begin inline asm
	{
	 .reg .u32 tl,th,vl,vh; 
	mov.b64 {tl,th},%rd263; 
	shf.l.wrap.b32 vl,tl,th,%r382; 
	shf.l.wrap.b32 vh,th,tl,%r382; 
	mov.b64 %rd84,{vl,vh}; 
	}
	// end inline asm
	xor.b64  	%rd1031, %rd1030, %rd84;
	add.s64 	%rd1032, %rd1026, %rd1031;
	shr.u64 	%rd1033, %rd277, 1;
	shl.b64 	%rd1034, %rd277, 2;
	// begin inline asm
	{
	 .reg .u32 tl,th,vl,vh; 
	mov.b64 {tl,th},%rd277; 
	shf.l.wrap.b32 vh,tl,th,%r389; 
	shf.l.wrap.b32 vl,th,tl,%r389; 
	mov.b64 %rd86,{vl,vh}; 
	}
	// end inline asm
	xor.b64  	%rd1035, %rd1034, %rd86;
	// begin inline asm
	{
	 .reg .u32 tl,th,vl,vh; 
	mov.b64 {tl,th},%rd277; 
	shf.l.wrap.b32 vl,tl,th,%r383; 
	shf.l.wrap.b32 vh,th,tl,%r383; 
	mov.b64 %rd88,{vl,vh}; 
	}
	// end inline asm
	xor.b64  	%rd1036, %rd1035, %rd88;
	xor.b64  	%rd1037, %rd1036, %rd1033;
	add.s64 	%rd1038, %rd1032, %rd1037;
	shr.u64 	%rd1039, %rd289, 2;
	shl.b64 	%rd1040, %rd289, 1;
	xor.b64  	%rd1041, %rd1039, %rd1040;
	// begin inline asm
	{
	 .reg .u32 tl,th,vl,vh; 
	mov.b64 {tl,th},%rd289; 
	shf.l.wrap.b32 vh,tl,th,%r287; 
	shf.l.wrap.b32 vl,th,tl,%r287; 
	mov.b64 %rd90,{vl,vh}; 
	}
	// end inline asm
	xor.b64  	%rd1042, %rd1041, %rd90;
	// begin inline asm
	{
	 .reg .u32 tl,th,vl,vh; 
	mov.b64 {tl,th},%rd289; 
	shf.l.wrap.b32 vl,tl,th,%r384; 
	shf.l.wrap.b32 vh,th,tl,%r384; 
	mov.b64 %rd92,{vl,vh}; 
	}
	// end inline asm
	xor.b64  	%rd1043, %rd1042, %rd92;
	add.s64 	%rd1044, %rd1038, %rd1043;
	shr.u64 	%rd1045, %rd303, 2;
	shl.b64 	%rd1046, %rd303, 2;
	// begin inline asm
	{
	 .reg .u32 tl,th,vl,vh; 
	mov.b64 {tl,th},%rd303; 
	shf.l.wrap.b32 vh,tl,th,%r289; 
	shf.l.wrap.b32 vl,th,tl,%r289; 
	mov.b64 %rd94,{vl,vh}; 
	}
	// end inline asm
	xor.b64  	%rd1047, %rd1046, %rd94;
	// begin inline asm
	{
	 .reg .u32 tl,th,vl,vh; 
	mov.b64 {tl,th},%rd303; 
	shf.l.wrap.b32 vl,tl,th,%r290; 
	shf.l.wrap.b32 vh,th,tl,%r290; 
	mov.b64 %rd96,{vl,vh}; 
	}
	// end inline asm
	xor.b64  	%rd1048, %rd1047, %rd96;
	xor.b64  	%rd1049, %rd1048, %rd1045;
	add.s64 	%rd1050, %rd1044, %rd1049;
	shr.u64 	%rd1051, %rd317, 1;
	shl.b64 	%rd1052, %rd317, 3;
	xor.b64  	%rd1053, %rd1051, %rd1052;
	// begin inline asm
	{
	 .reg .u32 tl,th,vl,vh; 
	mov.b64 {tl,th},%rd317; 
	shf.l.wrap.b32 vh,tl,th,%r291; 
	shf.l.wrap.b32 vl,th,tl,%r291; 
	mov.b64 %rd98,{vl,vh}; 
	}
	// end inline asm
	xor.b64  	%rd1054, %rd1053, %rd98;
	// begin inline asm
	{
	 .reg .u32 tl,th,vl,vh; 
	mov.b64 {tl,th},%rd317; 
	shf.l.wrap.b32 vl,tl,th,%r382; 
	shf.l.wrap.b32 vh,th,tl,%r382; 
	mov.b64 %rd100,{vl,vh}; 
	}
	// end inline asm
	xor.b64  	%rd1055, %rd1054, %rd100;
	add.s64 	%rd1056, %rd1050, %rd1055;
	shr.u64 	%rd1057, %rd331, 1;
	shl.b64 	%rd1058, %rd331, 2;
	// begin inline asm
	{
	 .reg .u32 tl,th,vl,vh; 
	mov.b64 {tl,th},%rd331; 
	shf.l.wrap.b32 vh,tl,th,%r389; 
	shf.l.wrap.b32 vl,th,tl,%r389; 
	mov.b64 %rd102,{vl,vh}; 
	}
	// end inline asm
	xor.b64  	%rd1059, %rd1058, %rd102;
	// begin inline asm
	{
	 .reg .u32 tl,th,vl,vh; 
	mov.b64 {tl,th},%rd331; 
	shf.l.wrap.b32 vl,tl,th,%r383; 
	shf.l.wrap.b32 vh,th,tl,%r383; 
	mov.b64 %rd104,{vl,vh}; 
	}
	// end inline asm
	xor.b64  	%rd1060, %rd1059, %rd104;
	xor.b64  	%rd1061, %rd1060, %rd1057;
	add.s64 	%rd1062, %rd1056, %rd1061;
	shr.u64 	%rd1063, %rd345, 2;
	shl.b64 	%rd1064, %rd345, 1;
	xor.b64  	%rd1065, %rd1063, %rd1064;
	// begin inline asm
	{
	 .reg .u32 tl,th,vl,vh; 
	mov.b64 {tl,th},%rd345; 
	shf.l.wrap.b32 vh,tl,th,%r287; 
	shf.l.wrap.b32 vl,th,tl,%r287; 
	mov.b64 %rd106,{vl,vh}; 
	}
	// end inline asm
	xor.b64  	%rd1066, %rd1065, %rd106;
	// begin inline asm
	{
	 .reg .u32 tl,th,vl,vh; 
	mov.b64 {tl,th},%rd345; 
	shf.l.wrap.b32 vl,tl,th,%r384; 
	shf.l.wrap.b32 vh,th,tl,%r384; 
	mov.b64 %rd108,{vl,vh}; 
	}
	// end inline asm
	xor.b64  	%rd1067, %rd1066, %rd108;
	add.s64 	%rd1068, %rd1062, %rd1067;
	shr.u64 	%rd1069, %rd359, 2;
	shl.b64 	%rd1070, %rd359, 2;
	// begin inline asm
	{
	 .reg .u32 tl,th,vl,vh; 
	mov.b64 {tl,th},%rd359; 
	shf.l.wrap.b32 vh,tl,th,%r289; 
	shf.l.wrap.b32 vl,th,tl,%r289; 
	mov.b64 %rd110,{vl,vh}; 
	}
	// end inline asm
	xor.b64  	%rd1071, %rd1070, %rd110;
	// begin inline asm
	{
	 .reg .u32 tl,th,vl,vh; 
	mov.b64 {tl,th},%rd359; 
	shf.l.wrap.b32 vl,tl,th,%r290; 
	shf.l.wrap.b32 vh,th,tl,%r290; 
	mov.b64 %rd112,{vl,vh}; 
	}
	// end inline asm
	xor.b64  	%rd1072, %rd1071, %rd112;
	xor.b64  	%rd1073, %rd1072, %rd1069;
	add.s64 	%rd1074, %rd1068, %rd1073;
	shr.u64 	%rd1075, %rd373, 1;
	shl.b64 	%rd1076, %rd373, 3;
	xor.b64  	%rd1077, %rd1075, %rd1076;
	// begin inline asm
	{
	 .reg .u32 tl,th,vl,vh; 
	mov.b64 {tl,th},%rd373; 
	shf.l.wrap.b32 vh,tl,th,%r291; 
	shf.l.wrap.b32 vl,th,tl,%r291; 
	mov.b64 %rd114,{vl,vh}; 
	}
	// end inline asm
	xor.b64  	%rd1078, %rd1077, %rd114;
	// begin inline asm
	{
	 .reg .u32 tl,th,vl,vh; 
	mov.b64 {tl,th},%rd373; 
	shf.l.wrap.b32 vl,tl,th,%r382; 
	shf.l.wrap.b32 vh,th,tl,%r382; 
	mov.b64 %rd116,{vl,vh}; 
	}
	// end inline asm
	xor.b64  	%rd1079, %rd1078, %rd116;
	add.s64 	%rd1080, %rd1074, %rd1079;
	ld.const.u64 	%rd1081, [d_x55];
	mov.b32 	%r258, 1;
	// begin inline asm
	{
	 .reg .u32 tl,th,vl,vh; 
	mov.b64 {tl,th},%rd119; 
	shf.l.wrap.b32 vh,tl,th,%r258; 
	shf.l.wrap.b32 vl,th,tl,%r258; 
	mov.b64 %rd118,{vl,vh}; 
	}
	// end inline asm
	add.s64 	%rd1082, %rd118, %rd1081;
	// begin inline asm
	{
	 .reg .u32 tl,th,vl,vh; 
	mov.b64 {tl,th},%rd121; 
	shf.l.wrap.b32 vh,tl,th,%r291; 
	shf.l.wrap.b32 vl,th,tl,%r291; 
	mov.b64 %rd120,{vl,vh}; 
	}
	// end inline asm
	add.s64 	%rd1083, %rd1082, %rd120;
	mov.b32 	%r387, 11;
	// begin inline asm
	{
	 .reg .u32 tl,th,vl,vh; 
	mov.b64 {tl,th},%rd123; 
	shf.l.wrap.b32 vh,tl,th,%r387; 
	shf.l.wrap.b32 vl,th,tl,%r387; 
	mov.b64 %rd122,{vl,vh}; 
	}
	// end inline asm
	sub.s64 	%rd1084, %rd1083, %rd122;
	xor.b64  	%rd1085, %rd1084, %rd838;
	add.s64 	%rd387, %rd1080, %rd1085;
	shr.u64 	%rd1086, %rd127, 1;
	shl.b64 	%rd1087, %rd127, 2;
	xor.b64  	%rd1088, %rd1086, %rd1087;
	// begin inline asm
	{
	 .reg .u32 tl,th,vl,vh; 
	mov.b64 {tl,th},%rd127; 
	shf.l.wrap.b32 vh,tl,th,%r389; 
	shf.l.wrap.b32 vl,th,tl,%r389; 
	mov.b64 %rd124,{vl,vh}; 
	}
	// end inline asm
	xor.b64  	%rd1089, %rd1088, %rd124;
	// begin inline asm
	{
	 .reg .u32 tl,th,vl,vh; 
	mov.b64 {tl,th},%rd127; 
	shf.l.wrap.b32 vl,tl,th,%r383; 
	shf.l.wrap.b32 vh,th,tl,%r383; 
	mov.b64 %rd126,{vl,vh}; 
	}
	// end inline asm
	xor.b64  	%rd1090, %rd1089, %rd126;
	shl.b64 	%rd1091, %rd131, 1;
	// begin inline asm
	{
	 .reg .u32 tl,th,vl,vh; 
	mov.b64 {tl,th},%rd131; 
	shf.l.wrap.b32 vh,tl,th,%r287; 
	shf.l.wrap.b32 vl,th,tl,%r287; 
	mov.b64 %rd128,{vl,vh}; 
	}
	// end inline asm
	xor.b64  	%rd1092, %rd1091, %rd128;
	// begin inline asm
	{
	 .reg .u32 tl,th,vl,vh; 
	mov.b64 {tl,th},%rd131; 
	shf.l.wrap.b32 vl,tl,th,%r384; 
	shf.l.wrap.b32 vh,th,tl,%r384; 
	mov.b64 %rd130,{vl,vh}; 
	}
	// end inline asm
	xor.b64  	%rd1093, %rd1092, %rd130;
	xor.b64  	%rd1094, %rd1093, %rd997;
	add.s64 	%rd1095, %rd1094, %rd1090;
	shr.u64 	%rd1096, %rd195, 2;
	shl.b64 	%rd1097, %rd195, 2;
	xor.b64  	%rd1098, %rd1096, %rd1097;
	// begin inline asm
	{
	 .reg .u32 tl,th,vl,vh; 
	mov.b64 {tl,th},%rd195; 
	shf.l.wrap.b32 vh,tl,th,%r289; 
	shf.l.wrap.b32 vl,th,tl,%r289; 
	mov.b64 %rd132,{vl,vh}; 
	}
	// end inline asm
	xor.b64  	%rd1099, %rd1098, %rd132;
	// begin inline asm
	{
	 .reg .u32 tl,th,vl,vh; 
	mov.b64 {tl,th},%rd195; 
	shf.l.wrap.b32 vl,tl,th,%r290; 
	shf.l.wrap.b32 vh,th,tl,%r290; 
	mov.b64 %rd134,{vl,vh}; 
	}
	// end inline asm
	xor.b64  	%rd1100, %rd1099, %rd134;
	add.s64 	%rd1101, %rd1095, %rd1100;
	shl.b64 	%rd1102, %rd211, 3;
	// begin inline asm
	{
	 .reg .u32 tl,th,vl,vh; 
	mov.b64 {tl,th},%rd211; 
	shf.l.wrap.b32 vh,tl,th,%r291; 
	shf.l.wrap.b32 vl,th,tl,%r291; 
	mov.b64 %rd136,{vl,vh}; 
	}
	// end inline asm
	xor.b64  	%rd1103, %rd1102, %rd136;
	// begin inline asm
	{
	 .reg .u32 tl,th,vl,vh; 
	mov.b64 {tl,th},%rd211; 
	shf.l.wrap.b32 vl,tl,th,%r382; 
	shf.l.wrap.b32 vh,th,tl,%r382; 
	mov.b64 %rd138,{vl,vh}; 
	}
	// end inline asm
	xor.b64  	%rd1104, %rd1103, %rd138;
	xor.b64  	%rd1105, %rd1104, %rd1009;
	add.s64 	%rd1106, %rd1101, %rd1105;
	shr.u64 	%rd1107, %rd227, 1;
	shl.b64 	%rd1108, %rd227, 2;
	xor.b64  	%rd1109, %rd1107, %rd1108;
	// begin inline asm
	{
	 .reg .u32 tl,th,vl,vh; 
	mov.b64 {tl,th},%rd227; 
	shf.l.wrap.b32 vh,tl,th,%r389; 
	shf.l.wrap.b32 vl,th,tl,%r389; 
	mov.b64 %rd140,{vl,vh}; 
	}
	// end inline asm
	xor.b64  	%rd1110, %rd1109, %rd140;
	// begin inline asm
	{
	 .reg .u32 tl,th,vl,vh; 
	mov.b64 {tl,th},%rd227; 
	shf.l.wrap.b32 vl,tl,th,%r383; 
	shf.l.wrap.b32 vh,th,tl,%r383; 
	mov.b64 %rd142,{vl,vh}; 
	}
	// end inline asm
	xor.b64  	%rd1111, %rd1110, %rd142;
	add.s64 	%rd1112, %rd1106, %rd1111;
	shl.b64 	%rd1113, %rd245, 1;
	// begin inline asm
	{
	 .reg .u32 tl,th,vl,vh; 
	mov.b64 {tl,th},%rd245; 
	shf.l.wrap.b32 vh,tl,th,%r287; 
	shf.l.wrap.b32 vl,th,tl,%r287; 
	mov.b64 %rd144,{vl,vh}; 
	}
	// end inline asm
	xor.b64  	%rd1114, %rd1113, %rd144;
	// begin inline asm
	{
	 .reg .u32 tl,th,vl,vh; 
	mov.b64 {tl,th},%rd245; 
	shf.l.wrap.b32 vl,tl,th,%r384; 
	shf.l.wrap.b32 vh,th,tl,%r384; 
	mov.b64 %rd146,{vl,vh}; 
	}
	// end inline asm
	xor.b64  	%rd1115, %rd1114, %rd146;
	xor.b64  	%rd1116, %rd1115, %rd1021;
	add.s64 	%rd1117, %rd1112, %rd1116;
	shr.u64 	%rd1118, %rd263, 2;
	shl.b64 	%rd1119, %rd263, 2;
	xor.b64  	%rd1120, %rd1118, %rd1119;
	// begin inline asm
	{
	 .reg .u32 tl,th,vl,vh; 
	mov.b64 {tl,th},%rd263; 
	shf.l.wrap.b32 vh,tl,th,%r289; 
	shf.l.wrap.b32 vl,th,tl,%r289; 
	mov.b64 %rd148,{vl,vh}; 
	}
	// end inline asm
	xor.b64  	%rd1121, %rd1120, %rd148;
	// begin inline asm
	{
	 .reg .u32 tl,th,vl,vh; 
	mov.b64 {tl,th},%rd263; 
	shf.l.wrap.b32 vl,tl,th,%r290; 
	shf.l.wrap.b32 vh,th,tl,%r290; 
	mov.b64 %rd150,{vl,vh}; 
	}
	// end inline asm
	xor.b64  	%rd1122, %rd1121, %rd150;
	add.s64 	%rd1123, %rd1117, %rd1122;
	shl.b64 	%rd1124, %rd277, 3;
	// begin inline asm
	{
	 .reg .u32 tl,th,vl,vh; 
	mov.b64 {tl,th},%rd277; 
	shf.l.wrap.b32 vh,tl,th,%r291; 
	shf.l.wrap.b32 vl,th,tl,%r291; 
	mov.b64 %rd152,{vl,vh}; 
	}
	// end inline asm
	xor.b64  	%rd1125, %rd1124, %rd152;
	// begin inline asm
	{
	 .reg .u32 tl,th,vl,vh; 
	mov.b64 {tl,th},%rd277; 
	shf.l.wrap.b32 vl,tl,th,%r382; 
	shf.l.wrap.b32 vh,th,tl,%r382; 
	mov.b64 %rd154,{vl,vh}; 
	}
	// end inline asm
	xor.b64  	%rd1126, %rd1125, %rd154;
	xor.b64  	%rd1127, %rd1126, %rd1033;
	add.s64 	%rd1128, %rd1123, %rd1127;
	shr.u64 	%rd1129, %rd289, 1;
	shl.b64 	%rd1130, %rd289, 2;
	xor.b64  	%rd1131, %rd1129, %rd1130;
	// begin inline asm
	{
	 .reg .u32 tl,th,vl,vh; 
	mov.b64 {tl,th},%rd289; 
	shf.l.wrap.b32 vh,tl,th,%r389; 
	shf.l.wrap.b32 vl,th,tl,%r389; 
	mov.b64 %rd156,{vl,vh}; 
	}
	// end inline asm
	xor.b64  	%rd1132, %rd1131, %rd156;
	// begin inline asm
	{
	 .reg .u32 tl,th,vl,vh; 
	mov.b64 {tl,th},%rd289; 
	shf.l.wrap.b32 vl,tl,th,%r383; 
	shf.l.wrap.b32 vh,th,tl,%r383; 
	mov.b64 %rd158,{vl,vh}; 
	}
	// end inline asm
	xor.b64  	%rd1133, %rd1132, %rd158;
	add.s64 	%rd1134, %rd1128, %rd1133;
	shl.b64 	%rd1135, %rd303, 1;
	// begin inline asm
	{
	 .reg .u32 tl,th,vl,vh; 
	mov.b64 {tl,th},%rd303; 
	shf.l.wrap.b32 vh,tl,th,%r287; 
	shf.l.wrap.b32 vl,th,tl,%r287; 
	mov.b64 %rd160,{vl,vh}; 
	}
	// end inline asm
	xor.b64  	%rd1136, %rd1135, %rd160;
	// begin inline asm
	{
	 .reg .u32 tl,th,vl,vh; 
	mov.b64 {tl,th},%rd303; 
	shf.l.wrap.b32 vl,tl,th,%r384; 
	shf.l.wrap.b32 vh,th,tl,%r384; 
	mov.b64 %rd162,{vl,vh}; 
	}
	// end inline asm
	xor.b64  	%rd1137, %rd1136, %rd162;
	xor.b64  	%rd1138, %rd1137, %rd1045;
	add.s64 	%rd1139, %rd1134, %rd1138;
	shr.u64 	%rd1140, %rd317, 2;
	shl.b64 	%rd1141, %rd317, 2;
	xor.b64  	%rd1142, %rd1140, %rd1141;
	// begin inline asm
	{
	 .reg .u32 tl,th,vl,vh; 
	mov.b64 {tl,th},%rd317; 
	shf.l.wrap.b32 vh,tl,th,%r289; 
	shf.l.wrap.b32 vl,th,tl,%r289; 
	mov.b64 %rd164,{vl,vh}; 
	}
	// end inline asm
	xor.b64  	%rd1143, %rd1142, %rd164;
	// begin inline asm
	{
	 .reg .u32 tl,th,vl,vh; 
	mov.b64 {tl,th},%rd317; 
	shf.l.wrap.b32 vl,tl,th,%r290; 
	shf.l.wrap.b32 vh,th,tl,%r290; 
	mov.b64 %rd166,{vl,vh}; 
	}
	// end inline asm
	xor.b64  	%rd1144, %rd1143, %rd166;
	add.s64 	%rd1145, %rd1139, %rd1144;
	shl.b64 	%rd1146, %rd331, 3;
	// begin inline asm
	{
	 .reg .u32 tl,th,vl,vh; 
	mov.b64 {tl,th},%rd331; 
	shf.l.wrap.b32 vh,tl,th,%r291; 
	shf.l.wrap.b32 vl,th,tl,%r291; 
	mov.b64 %rd168,{vl,vh}; 
	}
	// end inline asm
	xor.b64  	%rd1147, %rd1146, %rd168;
	xor.b64  	%rd1148, %rd1147, %rd1057;
	// begin inline asm
	{
	 .reg .u32 tl,th,vl,vh; 
	mov.b64 {tl,th},%rd331; 
	shf.l.wrap.b32 vl,tl,th,%r382; 
	shf.l.wrap.b32 vh,th,tl,%r382; 
	mov.b64 %rd170,{vl,vh}; 
	}
	// end inline asm
	xor.b64  	%rd1149, %rd1148, %rd170;
	add.s64 	%rd1150, %rd1145, %rd1149;
	shr.u64 	%rd1151, %rd345, 1;
	shl.b64 	%rd1152, %rd345, 2;
	xor.b64  	%rd1153, %rd1151, %rd1152;
	// begin inline asm
	{
	 .reg .u32 tl,th,vl,vh; 
	mov.b64 {tl,th},%rd345; 
	shf.l.wrap.b32 vh,tl,th,%r389; 
	shf.l.wrap.b32 vl,th,tl,%r389; 
	mov.b64 %rd172,{vl,vh}; 
	}
	// end inline asm
	xor.b64  	%rd1154, %rd1153, %rd172;
	// begin inline asm
	{
	 .reg .u32 tl,th,vl,vh; 
	mov.b64 {tl,th},%rd345; 
	shf.l.wrap.b32 vl,tl,th,%r383; 
	shf.l.wrap.b32 vh,th,tl,%r383; 
	mov.b64 %rd174,{vl,vh}; 
	}
	// end inline asm
	xor.b64  	%rd1155, %rd1154, %rd174;
	add.s64 	%rd1156, %rd1150, %rd1155;
	shl.b64 	%rd1157, %rd359, 1;
	// begin inline asm
	{
	 .reg .u32 tl,th,vl,vh; 
	mov.b64 {tl,th},%rd359; 
	shf.l.wrap.b32 vh,tl,th,%r287; 
	shf.l.wrap.b32 vl,th,tl,%r287; 
	mov.b64 %rd176,{vl,vh}; 
	}
	// end inline asm
	xor.b64  	%rd1158, %rd1157, %rd176;
	// begin inline asm
	{
	 .reg .u32 tl,th,vl,vh; 
	mov.b64 {tl,th},%rd359; 
	shf.l.wrap.b32 vl,tl,th,%r384; 
	shf.l.wrap.b32 vh,th,tl,%r384; 
	mov.b64 %rd178,{vl,vh}; 
	}
	// end inline asm
	xor.b64  	%rd1159, %rd1158, %rd178;
	xor.b64  	%rd1160, %rd1159, %rd1069;
	add.s64 	%rd1161, %rd1156, %rd1160;
	shr.u64 	%rd1162, %rd373, 2;
	shl.b64 	%rd1163, %rd373, 2;
	xor.b64  	%rd1164, %rd1162, %rd1163;
	// begin inline asm
	{
	 .reg .u32 tl,th,vl,vh; 
	mov.b64 {tl,th},%rd373; 
	shf.l.wrap.b32 vh,tl,th,%r289; 
	shf.l.wrap.b32 vl,th,tl,%r289; 
	mov.b64 %rd180,{vl,vh}; 
	}
	// end inline asm
	xor.b64  	%rd1165, %rd1164, %rd180;
	// begin inline asm
	{
	 .reg .u32 tl,th,vl,vh; 
	mov.b64 {tl,th},%rd373; 
	shf.l.wrap.b32 vl,tl,th,%r290; 
	shf.l.wrap.b32 vh,th,tl,%r290; 
	mov.b64 %rd182,{vl,vh}; 
	}
	// end inline asm
	xor.b64  	%rd1166, %rd1165, %rd182;
	add.s64 	%rd1167, %rd1161, %rd1166;
	shr.u64 	%rd1168, %rd387, 1;
	shl.b64 	%rd1169, %rd387, 3;
	// begin inline asm
	{
	 .reg .u32 tl,th,vl,vh; 
	mov.b64 {tl,th},%rd387; 
	shf.l.wrap.b32 vh,tl,th,%r291; 
	shf.l.wrap.b32 vl,th,tl,%r291; 
	mov.b64 %rd184,{vl,vh}; 
	}
	// end inline asm
	xor.b64  	%rd1170, %rd1169, %rd184;
	xor.b64  	%rd1171, %rd1170, %rd1168;
	// begin inline asm
	{
	 .reg .u32 tl,th,vl,vh; 
	mov.b64 {tl,th},%rd387; 
	shf.l.wrap.b32 vl,tl,th,%r382; 
	shf.l.wrap.b32 vh,th,tl,%r382; 
	mov.b64 %rd186,{vl,vh}; 
	}
	// end inline asm
	xor.b64  	%rd1172, %rd1171, %rd186;
	add.s64 	%rd1173, %rd1167, %rd1172;
	ld.const.u64 	%rd1174, [d_x55+8];
	mov.b32 	%r293, 2;
	// begin inline asm
	{
	 .reg .u32 tl,th,vl,vh; 
	mov.b64 {tl,th},%rd189; 
	shf.l.wrap.b32 vh,tl,th,%r293; 
	shf.l.wrap.b32 vl,th,tl,%r293; 
	mov.b64 %rd188,{vl,vh}; 
	}
	// end inline asm
	add.s64 	%rd1175, %rd188, %rd1174;
	mov.b32 	%r379, 5;
	// begin inline asm
	{
	 .reg .u32 tl,th,vl,vh; 
	mov.b64 {tl,th},%rd191; 
	shf.l.wrap.b32 vh,tl,th,%r379; 
	shf.l.wrap.b32 vl,th,tl,%r379; 
	mov.b64 %rd190,{vl,vh}; 
	}
	// end inline asm
	add.s64 	%rd1176, %rd1175, %rd190;
	mov.b32 	%r388, 12;
	// begin inline asm
	{
	 .reg .u32 tl,th,vl,vh; 
	mov.b64 {tl,th},%rd193; 
	shf.l.wrap.b32 vh,tl,th,%r388; 
	shf.l.wrap.b32 vl,th,tl,%r388; 
	mov.b64 %rd192,{vl,vh}; 
	}
	// end inline asm
	sub.s64 	%rd1177, %rd1176, %rd192;
	xor.b64  	%rd1178, %rd1177, %rd839;
	add.s64 	%rd375, %rd1173, %rd1178;
	// begin inline asm
	{
	 .reg .u32 tl,th,vl,vh; 
	mov.b64 {tl,th},%rd195; 
	shf.l.wrap.b32 vh,tl,th,%r379; 
	shf.l.wrap.b32 vl,th,tl,%r379; 
	mov.b64 %rd194,{vl,vh}; 
	}
	// end inline asm
	add.s64 	%rd1179, %rd194, %rd131;
	add.s64 	%rd1180, %rd1179, %rd211;
	// begin inline asm
	{
	 .reg .u32 tl,th,vl,vh; 
	mov.b64 {tl,th},%rd227; 
	shf.l.wrap.b32 vh,tl,th,%r387; 
	shf.l.wrap.b32 vl,th,tl,%r387; 
	mov.b64 %rd196,{vl,vh}; 
	}
	// end inline asm
	add.s64 	%rd1181, %rd1180, %rd196;
	add.s64 	%rd1182, %rd1181, %rd245;
	mov.b32 	%r381, 27;
	// begin inline asm
	{
	 .reg .u32 tl,th,vl,vh; 
	mov.b64 {tl,th},%rd263; 
	shf.l.wrap.b32 vh,tl,th,%r381; 
	shf.l.wrap.b32 vl,th,tl,%r381; 
	mov.b64 %rd198,{vl,vh}; 
	}
	// end inline asm
	add.s64 	%rd1183, %rd1182, %rd198;
	add.s64 	%rd1184, %rd1183, %rd277;
	// begin inline asm
	{
	 .reg .u32 tl,th; 
	mov.b64 {tl,th},%rd289; 
	mov.b64 %rd200,{th,tl}; 
	}
	// end inline asm
	add.s64 	%rd1185, %rd1184, %rd200;
	add.s64 	%rd1186, %rd1185, %rd303;
	add.s64 	%rd1187, %rd1186, %rd100;
	add.s64 	%rd1188, %rd1187, %rd331;
	add.s64 	%rd1189, %rd1188, %rd174;
	add.s64 	%rd1190, %rd1189, %rd359;
	// begin inline asm
	{
	 .reg .u32 tl,th,vl,vh; 
	mov.b64 {tl,th},%rd373; 
	shf.l.wrap.b32 vl,tl,th,%r384; 
	shf.l.wrap.b32 vh,th,tl,%r384; 
	mov.b64 %rd202,{vl,vh}; 
	}
	// end inline asm
	add.s64 	%rd1191, %rd1190, %rd202;
	xor.b64  	%rd1192, %rd1168, %rd387;
	add.s64 	%rd1193, %rd1191, %rd1192;
	shr.u64 	%rd1194, %rd375, 2;
	xor.b64  	%rd1195, %rd1194, %rd375;
	add.s64 	%rd1196, %rd1193, %rd1195;
	ld.const.u64 	%rd1197, [d_x55+16];
	mov.b32 	%r300, 3;
	// begin inline asm
	{
	 .reg .u32 tl,th,vl,vh; 
	mov.b64 {tl,th},%rd205; 
	shf.l.wrap.b32 vh,tl,th,%r300; 
	shf.l.wrap.b32 vl,th,tl,%r300; 
	mov.b64 %rd204,{vl,vh}; 
	}
	// end inline asm
	add.s64 	%rd1198, %rd204, %rd1197;
	mov.b32 	%r301, 6;
	// begin inline asm
	{
	 .reg .u32 tl,th,vl,vh; 
	mov.b64 {tl,th},%rd207; 
	shf.l.wrap.b32 vh,tl,th,%r301; 
	shf.l.wrap.b32 vl,th,tl,%r301; 
	mov.b64 %rd206,{vl,vh}; 
	}
	// end inline asm
	add.s64 	%rd1199, %rd1198, %rd206;
	// begin inline asm
	{
	 .reg .u32 tl,th,vl,vh; 
	mov.b64 {tl,th},%rd209; 
	shf.l.wrap.b32 vh,tl,th,%r389; 
	shf.l.wrap.b32 vl,th,tl,%r389; 
	mov.b64 %rd208,{vl,vh}; 
	}
	// end inline asm
	sub.s64 	%rd1200, %rd1199, %rd208;
	xor.b64  	%rd1201, %rd1200, %rd840;
	add.s64 	%rd389, %rd1196, %rd1201;
	// begin inline asm
	{
	 .reg .u32 tl,th,vl,vh; 
	mov.b64 {tl,th},%rd211; 
	shf.l.wrap.b32 vh,tl,th,%r379; 
	shf.l.wrap.b32 vl,th,tl,%r379; 
	mov.b64 %rd210,{vl,vh}; 
	}
	// end inline asm
	add.s64 	%rd1202, %rd210, %rd195;
	add.s64 	%rd1203, %rd1202, %rd227;
	// begin inline asm
	{
	 .reg .u32 tl,th,vl,vh; 
	mov.b64 {tl,th},%rd245; 
	shf.l.wrap.b32 vh,tl,th,%r387; 
	shf.l.wrap.b32 vl,th,tl,%r387; 
	mov.b64 %rd212,{vl,vh}; 
	}
	// end inline asm
	add.s64 	%rd1204, %rd1203, %rd212;
	add.s64 	%rd1205, %rd1204, %rd263;
	// begin inline asm
	{
	 .reg .u32 tl,th,vl,vh; 
	mov.b64 {tl,th},%rd277; 
	shf.l.wrap.b32 vh,tl,th,%r381; 
	shf.l.wrap.b32 vl,th,tl,%r381; 
	mov.b64 %rd214,{vl,vh}; 
	}
	// end inline asm
	add.s64 	%rd1206, %rd1205, %rd214;
	add.s64 	%rd1207, %rd1206, %rd289;
	// begin inline asm
	{
	 .reg .u32 tl,th; 
	mov.b64 {tl,th},%rd303; 
	mov.b64 %rd216,{th,tl}; 
	}
	// end inline asm
	add.s64 	%rd1208, %rd1207, %rd216;
	add.s64 	%rd1209, %rd1208, %rd317;
	add.s64 	%rd1210, %rd1209, %rd170;
	add.s64 	%rd1211, %rd1210, %rd345;
	// begin inline asm
	{
	 .reg .u32 tl,th,vl,vh; 
	mov.b64 {tl,th},%rd359; 
	shf.l.wrap.b32 vl,tl,th,%r383; 
	shf.l.wrap.b32 vh,th,tl,%r383; 
	mov.b64 %rd218,{vl,vh}; 
	}
	// end inline asm
	add.s64 	%rd1212, %rd1211, %rd218;
	add.s64 	%rd1213, %rd1212, %rd373;
	// begin inline asm
	{
	 .reg .u32 tl,th,vl,vh; 
	mov.b64 {tl,th},%rd387; 
	shf.l.wrap.b32 vl,tl,th,%r384; 
	shf.l.wrap.b32 vh,th,tl,%r384; 
	mov.b64 %rd220,{vl,vh}; 
	}
	// end inline asm
	add.s64 	%rd1214, %rd1213, %rd220;
	shr.u64 	%rd1215, %rd375, 1;
	xor.b64  	%rd1216, %rd1215, %rd375;
	add.s64 	%rd1217, %rd1214, %rd1216;
	shr.u64 	%rd1218, %rd389, 2;
	xor.b64  	%rd1219, %rd1218, %rd389;
	add.s64 	%rd1220, %rd1217, %rd1219;
	ld.const.u64 	%rd1221, [d_x55+24];
	add.s64 	%rd1222, %rd120, %rd1221;
	mov.b32 	%r308, 7;
	// begin inline asm
	{
	 .reg .u32 tl,th,vl,vh; 
	mov.b64 {tl,th},%rd223; 
	shf.l.wrap.b32 vh,tl,th,%r308; 
	shf.l.wrap.b32 vl,th,tl,%r308; 
	mov.b64 %rd222,{vl,vh}; 
	}
	// end inline asm
	add.s64 	%rd1223, %rd1222, %rd222;
	mov.b32 	%r390, 14;
	// begin inline asm
	{
	 .reg .u32 tl,th,vl,vh; 
	mov.b64 {tl,th},%rd225; 
	shf.l.wrap.b32 vh,tl,th,%r390; 
	shf.l.wrap.b32 vl,th,tl,%r390; 
	mov.b64 %rd224,{vl,vh}; 
	}
	// end inline asm
	sub.s64 	%rd1224, %rd1223, %rd224;
	xor.b64  	%rd1225, %rd1224, %rd841;
	add.s64 	%rd377, %rd1220, %rd1225;
	// begin inline asm
	{
	 .reg .u32 tl,th,vl,vh; 
	mov.b64 {tl,th},%rd227; 
	shf.l.wrap.b32 vh,tl,th,%r379; 
	shf.l.wrap.b32 vl,th,tl,%r379; 
	mov.b64 %rd226,{vl,vh}; 
	}
	// end inline asm
	add.s64 	%rd1226, %rd226, %rd211;
	add.s64 	%rd1227, %rd1226, %rd245;
	// begin inline asm
	{
	 .reg .u32 tl,th,vl,vh; 
	mov.b64 {tl,th},%rd263; 
	shf.l.wrap.b32 vh,tl,th,%r387; 
	shf.l.wrap.b32 vl,th,tl,%r387; 
	mov.b64 %rd228,{vl,vh}; 
	}
	// end inline asm
	add.s64 	%rd1228, %rd1227, %rd228;
	add.s64 	%rd1229, %rd1228, %rd277;
	// begin inline asm
	{
	 .reg .u32 tl,th,vl,vh; 
	mov.b64 {tl,th},%rd289; 
	shf.l.wrap.b32 vh,tl,th,%r381; 
	shf.l.wrap.b32 vl,th,tl,%r381; 
	mov.b64 %rd230,{vl,vh}; 
	}
	// end inline asm
	add.s64 	%rd1230, %rd1229, %rd230;
	add.s64 	%rd1231, %rd1230, %rd303;
	// begin inline asm
	{
	 .reg .u32 tl,th; 
	mov.b64 {tl,th},%rd317; 
	mov.b64 %rd232,{th,tl}; 
	}
	// end inline asm
	add.s64 	%rd1232, %rd1231, %rd232;
	add.s64 	%rd1233, %rd1232, %rd331;
	// begin inline asm
	{
	 .reg .u32 tl,th,vl,vh; 
	mov.b64 {tl,th},%rd345; 
	shf.l.wrap.b32 vl,tl,th,%r382; 
	shf.l.wrap.b32 vh,th,tl,%r382; 
	mov.b64 %rd234,{vl,vh}; 
	}
	// end inline asm
	add.s64 	%rd1234, %rd1233, %rd234;
	add.s64 	%rd1235, %rd1234, %rd359;
	// begin inline asm
	{
	 .reg .u32 tl,th,vl,vh; 
	mov.b64 {tl,th},%rd373; 
	shf.l.wrap.b32 vl,tl,th,%r383; 
	shf.l.wrap.b32 vh,th,tl,%r383; 
	mov.b64 %rd236,{vl,vh}; 
	}
	// end inline asm
	add.s64 	%rd1236, %rd1235, %rd236;
	add.s64 	%rd1237, %rd1236, %rd387;
	// begin inline asm
	{
	 .reg .u32 tl,th,vl,vh; 
	mov.b64 {tl,th},%rd375; 
	shf.l.wrap.b32 vl,tl,th,%r384; 
	shf.l.wrap.b32 vh,th,tl,%r384; 
	mov.b64 %rd238,{vl,vh}; 
	}
	// end inline asm
	add.s64 	%rd1238, %rd1237, %rd238;
	shr.u64 	%rd1239, %rd389, 1;
	xor.b64  	%rd1240, %rd1239, %rd389;
	add.s64 	%rd1241, %rd1238, %rd1240;
	shr.u64 	%rd1242, %rd377, 2;
	xor.b64  	%rd1243, %rd1242, %rd377;
	add.s64 	%rd1244, %rd1241, %rd1243;
	ld.const.u64 	%rd1245, [d_x55+32];
	add.s64 	%rd1246, %rd190, %rd1245;
	mov.b32 	%r316, 8;
	// begin inline asm
	{
	 .reg .u32 tl,th,vl,vh; 
	mov.b64 {tl,th},%rd241; 
	shf.l.wrap.b32 vh,tl,th,%r316; 
	shf.l.wrap.b32 vl,th,tl,%r316; 
	mov.b64 %rd240,{vl,vh}; 
	}
	// end inline asm
	add.s64 	%rd1247, %rd1246, %rd240;
	mov.b32 	%r391, 15;
	// begin inline asm
	{
	 .reg .u32 tl,th,vl,vh; 
	mov.b64 {tl,th},%rd243; 
	shf.l.wrap.b32 vh,tl,th,%r391; 
	shf.l.wrap.b32 vl,th,tl,%r391; 
	mov.b64 %rd242,{vl,vh}; 
	}
	// end inline asm
	sub.s64 	%rd1248, %rd1247, %rd242;
	xor.b64  	%rd1249, %rd1248, %rd842;
	add.s64 	%rd391, %rd1244, %rd1249;
	// begin inline asm
	{
	 .reg .u32 tl,th,vl,vh; 
	mov.b64 {tl,th},%rd245; 
	shf.l.wrap.b32 vh,tl,th,%r379; 
	shf.l.wrap.b32 vl,th,tl,%r379; 
	mov.b64 %rd244,{vl,vh}; 
	}
	// end inline asm
	add.s64 	%rd1250, %rd244, %rd227;
	add.s64 	%rd1251, %rd1250, %rd263;
	// begin inline asm
	{
	 .reg .u32 tl,th,vl,vh; 
	mov.b64 {tl,th},%rd277; 
	shf.l.wrap.b32 vh,tl,th,%r387; 
	shf.l.wrap.b32 vl,th,tl,%r387; 
	mov.b64 %rd246,{vl,vh}; 
	}
	// end inline asm
	add.s64 	%rd1252, %rd1251, %rd246;
	add.s64 	%rd1253, %rd1252, %rd289;
	// begin inline asm
	{
	 .reg .u32 tl,th,vl,vh; 
	mov.b64 {tl,th},%rd303; 
	shf.l.wrap.b32 vh,tl,th,%r381; 
	shf.l.wrap.b32 vl,th,tl,%r381; 
	mov.b64 %rd248,{vl,vh}; 
	}
	// end inline asm
	add.s64 	%rd1254, %rd1253, %rd248;
	add.s64 	%rd1255, %rd1254, %rd317;
	// begin inline asm
	{
	 .reg .u32 tl,th; 
	mov.b64 {tl,th},%rd331; 
	mov.b64 %rd250,{th,tl}; 
	}
	// end inline asm
	add.s64 	%rd1256, %rd1255, %rd250;
	add.s64 	%rd1257, %rd1256, %rd345;
	// begin inline asm
	{
	 .reg .u32 tl,th,vl,vh; 
	mov.b64 {tl,th},%rd359; 
	shf.l.wrap.b32 vl,tl,th,%r382; 
	shf.l.wrap.b32 vh,th,tl,%r382; 
	mov.b64 %rd252,{vl,vh}; 
	}
	// end inline asm
	add.s64 	%rd1258, %rd1257, %rd252;
	add.s64 	%rd1259, %rd1258, %rd373;
	// begin inline asm
	{
	 .reg .u32 tl,th,vl,vh; 
	mov.b64 {tl,th},%rd387; 
	shf.l.wrap.b32 vl,tl,th,%r383; 
	shf.l.wrap.b32 vh,th,tl,%r383; 
	mov.b64 %rd254,{vl,vh}; 
	}
	// end inline asm
	add.s64 	%rd1260, %rd1259, %rd254;
	add.s64 	%rd1261, %rd1260, %rd375;
	// begin inline asm
	{
	 .reg .u32 tl,th,vl,vh; 
	mov.b64 {tl,th},%rd389; 
	shf.l.wrap.b32 vl,tl,th,%r384; 
	shf.l.wrap.b32 vh,th,tl,%r384; 
	mov.b64 %rd256,{vl,vh}; 
	}
	// end inline asm
	add.s64 	%rd1262, %rd1261, %rd256;
	shr.u64 	%rd1263, %rd377, 1;
	xor.b64  	%rd1264, %rd1263, %rd377;
	add.s64 	%rd1265, %rd1262, %rd1264;
	shr.u64 	%rd1266, %rd391, 2;
	xor.b64  	%rd1267, %rd1266, %rd391;
	add.s64 	%rd1268, %rd1265, %rd1267;
	ld.const.u64 	%rd1269, [d_x55+40];
	add.s64 	%rd1270, %rd206, %rd1269;
	mov.b32 	%r385, 9;
	// begin inline asm
	{
	 .reg .u32 tl,th,vl,vh; 
	mov.b64 {tl,th},%rd259; 
	shf.l.wrap.b32 vh,tl,th,%r385; 
	shf.l.wrap.b32 vl,th,tl,%r385; 
	mov.b64 %rd258,{vl,vh}; 
	}
	// end inline asm
	add.s64 	%rd1271, %rd1270, %rd258;
	mov.b32 	%r392, 16;
	// begin inline asm
	{
	 .reg .u32 tl,th,vl,vh; 
	mov.b64 {tl,th},%rd261; 
	shf.l.wrap.b32 vh,tl,th,%r392; 
	shf.l.wrap.b32 vl,th,tl,%r392; 
	mov.b64 %rd260,{vl,vh}; 
	}
	// end inline asm
	sub.s64 	%rd1272, %rd1271, %rd260;
	xor.b64  	%rd1273, %rd1272, %rd843;
	add.s64 	%rd379, %rd1268, %rd1273;
	// begin inline asm
	{
	 .reg .u32 tl,th,vl,vh; 
	mov.b64 {tl,th},%rd263; 
	shf.l.wrap.b32 vh,tl,th,%r379; 
	shf.l.wrap.b32 vl,th,tl,%r379; 
	mov.b64 %rd262,{vl,vh}; 
	}
	// end inline asm
	add.s64 	%rd1274, %rd262, %rd245;
	add.s64 	%rd1275, %rd1274, %rd277;
	// begin inline asm
	{
	 .reg .u32 tl,th,vl,vh; 
	mov.b64 {tl,th},%rd289; 
	shf.l.wrap.b32 vh,tl,th,%r387; 
	shf.l.wrap.b32 vl,th,tl,%r387; 
	mov.b64 %rd264,{vl,vh}; 
	}
	// end inline asm
	add.s64 	%rd1276, %rd1275, %rd264;
	add.s64 	%rd1277, %rd1276, %rd303;
	// begin inline asm
	{
	 .reg .u32 tl,th,vl,vh; 
	mov.b64 {tl,th},%rd317; 
	shf.l.wrap.b32 vh,tl,th,%r381; 
	shf.l.wrap.b32 vl,th,tl,%r381; 
	mov.b64 %rd266,{vl,vh}; 
	}
	// end inline asm
	add.s64 	%rd1278, %rd1277, %rd266;
	add.s64 	%rd1279, %rd1278, %rd331;
	// begin inline asm
	{
	 .reg .u32 tl,th; 
	mov.b64 {tl,th},%rd345; 
	mov.b64 %rd268,{th,tl}; 
	}
	// end inline asm
	add.s64 	%rd1280, %rd1279, %rd268;
	add.s64 	%rd1281, %rd1280, %rd359;
	add.s64 	%rd1282, %rd1281, %rd116;
	add.s64 	%rd1283, %rd1282, %rd387;
	// begin inline asm
	{
	 .reg .u32 tl,th,vl,vh; 
	mov.b64 {tl,th},%rd375; 
	shf.l.wrap.b32 vl,tl,th,%r383; 
	shf.l.wrap.b32 vh,th,tl,%r383; 
	mov.b64 %rd270,{vl,vh}; 
	}
	// end inline asm
	add.s64 	%rd1284, %rd1283, %rd270;
	add.s64 	%rd1285, %rd1284, %rd389;
	// begin inline asm
	{
	 .reg .u32 tl,th,vl,vh; 
	mov.b64 {tl,th},%rd377; 
	shf.l.wrap.b32 vl,tl,th,%r384; 
	shf.l.wrap.b32 vh,th,tl,%r384; 
	mov.b64 %rd272,{vl,vh}; 
	}
	// end inline asm
	add.s64 	%rd1286, %rd1285, %rd272;
	shr.u64 	%rd1287, %rd391, 1;
	xor.b64  	%rd1288, %rd1287, %rd391;
	add.s64 	%rd1289, %rd1286, %rd1288;
	shr.u64 	%rd1290, %rd379, 2;
	xor.b64  	%rd1291, %rd1290, %rd379;
	add.s64 	%rd1292, %rd1289, %rd1291;
	ld.const.u64 	%rd1293, [d_x55+48];
	add.s64 	%rd1294, %rd222, %rd1293;
	mov.b32 	%r386, 10;
	// begin inline asm
	{
	 .reg .u32 tl,th,vl,vh; 
	mov.b64 {tl,th},%rd275; 
	shf.l.wrap.b32 vh,tl,th,%r386; 
	shf.l.wrap.b32 vl,th,tl,%r386; 
	mov.b64 %rd274,{vl,vh}; 
	}
	// end inline asm
	add.s64 	%rd1295, %rd1294, %rd274;
	sub.s64 	%rd1296, %rd1295, %rd118;
	xor.b64  	%rd1297, %rd1296, %rd844;
	add.s64 	%rd393, %rd1292, %rd1297;
	// begin inline asm
	{
	 .reg .u32 tl,th,vl,vh; 
	mov.b64 {tl,th},%rd277; 
	shf.l.wrap.b32 vh,tl,th,%r379; 
	shf.l.wrap.b32 vl,th,tl,%r379; 
	mov.b64 %rd276,{vl,vh}; 
	}
	// end inline asm
	add.s64 	%rd1298, %rd276, %rd263;
	add.s64 	%rd1299, %rd1298, %rd289;
	// begin inline asm
	{
	 .reg .u32 tl,th,vl,vh; 
	mov.b64 {tl,th},%rd303; 
	shf.l.wrap.b32 vh,tl,th,%r387; 
	shf.l.wrap.b32 vl,th,tl,%r387; 
	mov.b64 %rd278,{vl,vh}; 
	}
	// end inline asm
	add.s64 	%rd1300, %rd1299, %rd278;
	add.s64 	%rd1301, %rd1300, %rd317;
	// begin inline asm
	{
	 .reg .u32 tl,th,vl,vh; 
	mov.b64 {tl,th},%rd331; 
	shf.l.wrap.b32 vh,tl,th,%r381; 
	shf.l.wrap.b32 vl,th,tl,%r381; 
	mov.b64 %rd280,{vl,vh}; 
	}
	// end inline asm
	add.s64 	%rd1302, %rd1301, %rd280;
	add.s64 	%rd1303, %rd1302, %rd345;
	// begin inline asm
	{
	 .reg .u32 tl,th; 
	mov.b64 {tl,th},%rd359; 
	mov.b64 %rd282,{th,tl}; 
	}
	// end inline asm
	add.s64 	%rd1304, %rd1303, %rd282;
	add.s64 	%rd1305, %rd1304, %rd373;
	add.s64 	%rd1306, %rd1305, %rd186;
	add.s64 	%rd1307, %rd1306, %rd375;
	// begin inline asm
	{
	 .reg .u32 tl,th,vl,vh; 
	mov.b64 {tl,th},%rd389; 
	shf.l.wrap.b32 vl,tl,th,%r383; 
	shf.l.wrap.b32 vh,th,tl,%r383; 
	mov.b64 %rd284,{vl,vh}; 
	}
	// end inline asm
	add.s64 	%rd1308, %rd1307, %rd284;
	add.s64 	%rd1309, %rd1308, %rd377;
	// begin inline asm
	{
	 .reg .u32 tl,th,vl,vh; 
	mov.b64 {tl,th},%rd391; 
	shf.l.wrap.b32 vl,tl,th,%r384; 
	shf.l.wrap.b32 vh,th,tl,%r384; 
	mov.b64 %rd286,{vl,vh}; 
	}
	// end inline asm
	add.s64 	%rd1310, %rd1309, %rd286;
	shr.u64 	%rd1311, %rd379, 1;
	xor.b64  	%rd1312, %rd1311, %rd379;
	add.s64 	%rd1313, %rd1310, %rd1312;
	shr.u64 	%rd1314, %rd393, 2;
	xor.b64  	%rd1315, %rd1314, %rd393;
	add.s64 	%rd1316, %rd1313, %rd1315;
	ld.const.u64 	%rd1317, [d_x55+56];
	add.s64 	%rd1318, %rd240, %rd1317;
	add.s64 	%rd1319, %rd1318, %rd122;
	sub.s64 	%rd1320, %rd1319, %rd188;
	xor.b64  	%rd1321, %rd1320, %rd845;
	add.s64 	%rd381, %rd1316, %rd1321;
	// begin inline asm
	{
	 .reg .u32 tl,th,vl,vh; 
	mov.b64 {tl,th},%rd289; 
	shf.l.wrap.b32 vh,tl,th,%r379; 
	shf.l.wrap.b32 vl,th,tl,%r379; 
	mov.b64 %rd288,{vl,vh}; 
	}
	// end inline asm
	add.s64 	%rd1322, %rd288, %rd277;
	add.s64 	%rd1323, %rd1322, %rd303;
	// begin inline asm
	{
	 .reg .u32 tl,th,vl,vh; 
	mov.b64 {tl,th},%rd317; 
	shf.l.wrap.b32 vh,tl,th,%r387; 
	shf.l.wrap.b32 vl,th,tl,%r387; 
	mov.b64 %rd290,{vl,vh}; 
	}
	// end inline asm
	add.s64 	%rd1324, %rd1323, %rd290;
	add.s64 	%rd1325, %rd1324, %rd331;
	// begin inline asm
	{
	 .reg .u32 tl,th,vl,vh; 
	mov.b64 {tl,th},%rd345; 
	shf.l.wrap.b32 vh,tl,th,%r381; 
	shf.l.wrap.b32 vl,th,tl,%r381; 
	mov.b64 %rd292,{vl,vh}; 
	}
	// end inline asm
	add.s64 	%rd1326, %rd1325, %rd292;
	add.s64 	%rd1327, %rd1326, %rd359;
	// begin inline asm
	{
	 .reg .u32 tl,th; 
	mov.b64 {tl,th},%rd373; 
	mov.b64 %rd294,{th,tl}; 
	}
	// end inline asm
	add.s64 	%rd1328, %rd1327, %rd294;
	add.s64 	%rd1329, %rd1328, %rd387;
	// begin inline asm
	{
	 .reg .u32 tl,th,vl,vh; 
	mov.b64 {tl,th},%rd375; 
	shf.l.wrap.b32 vl,tl,th,%r382; 
	shf.l.wrap.b32 vh,th,tl,%r382; 
	mov.b64 %rd296,{vl,vh}; 
	}
	// end inline asm
	add.s64 	%rd1330, %rd1329, %rd296;
	add.s64 	%rd1331, %rd1330, %rd389;
	// begin inline asm
	{
	 .reg .u32 tl,th,vl,vh; 
	mov.b64 {tl,th},%rd377; 
	shf.l.wrap.b32 vl,tl,th,%r383; 
	shf.l.wrap.b32 vh,th,tl,%r383; 
	mov.b64 %rd298,{vl,vh}; 
	}
	// end inline asm
	add.s64 	%rd1332, %rd1331, %rd298;
	add.s64 	%rd1333, %rd1332, %rd391;
	// begin inline asm
	{
	 .reg .u32 tl,th,vl,vh; 
	mov.b64 {tl,th},%rd379; 
	shf.l.wrap.b32 vl,tl,th,%r384; 
	shf.l.wrap.b32 vh,th,tl,%r384; 
	mov.b64 %rd300,{vl,vh}; 
	}
	// end inline asm
	add.s64 	%rd1334, %rd1333, %rd300;
	shr.u64 	%rd1335, %rd393, 1;
	xor.b64  	%rd1336, %rd1335, %rd393;
	add.s64 	%rd1337, %rd1334, %rd1336;
	shr.u64 	%rd1338, %rd381, 2;
	xor.b64  	%rd1339, %rd1338, %rd381;
	add.s64 	%rd1340, %rd1337, %rd1339;
	ld.const.u64 	%rd1341, [d_x55+64];
	add.s64 	%rd1342, %rd258, %rd1341;
	add.s64 	%rd1343, %rd1342, %rd192;
	sub.s64 	%rd1344, %rd1343, %rd204;
	xor.b64  	%rd1345, %rd1344, %rd846;
	add.s64 	%rd395, %rd1340, %rd1345;
	// begin inline asm
	{
	 .reg .u32 tl,th,vl,vh; 
	mov.b64 {tl,th},%rd303; 
	shf.l.wrap.b32 vh,tl,th,%r379; 
	shf.l.wrap.b32 vl,th,tl,%r379; 
	mov.b64 %rd302,{vl,vh}; 
	}
	// end inline asm
	add.s64 	%rd1346, %rd302, %rd289;
	add.s64 	%rd1347, %rd1346, %rd317;
	// begin inline asm
	{
	 .reg .u32 tl,th,vl,vh; 
	mov.b64 {tl,th},%rd331; 
	shf.l.wrap.b32 vh,tl,th,%r387; 
	shf.l.wrap.b32 vl,th,tl,%r387; 
	mov.b64 %rd304,{vl,vh}; 
	}
	// end inline asm
	add.s64 	%rd1348, %rd1347, %rd304;
	add.s64 	%rd1349, %rd1348, %rd345;
	// begin inline asm
	{
	 .reg .u32 tl,th,vl,vh; 
	mov.b64 {tl,th},%rd359; 
	shf.l.wrap.b32 vh,tl,th,%r381; 
	shf.l.wrap.b32 vl,th,tl,%r381; 
	mov.b64 %rd306,{vl,vh}; 
	}
	// end inline asm
	add.s64 	%rd1350, %rd1349, %rd306;
	add.s64 	%rd1351, %rd1350, %rd373;
	// begin inline asm
	{
	 .reg .u32 tl,th; 
	mov.b64 {tl,th},%rd387; 
	mov.b64 %rd308,{th,tl}; 
	}
	// end inline asm
	add.s64 	%rd1352, %rd1351, %rd308;
	add.s64 	%rd1353, %rd1352, %rd375;
	// begin inline asm
	{
	 .reg .u32 tl,th,vl,vh; 
	mov.b64 {tl,th},%rd389; 
	shf.l.wrap.b32 vl,tl,th,%r382; 
	shf.l.wrap.b32 vh,th,tl,%r382; 
	mov.b64 %rd310,{vl,vh}; 
	}
	// end inline asm
	add.s64 	%rd1354, %rd1353, %rd310;
	add.s64 	%rd1355, %rd1354, %rd377;
	// begin inline asm
	{
	 .reg .u32 tl,th,vl,vh; 
	mov.b64 {tl,th},%rd391; 
	shf.l.wrap.b32 vl,tl,th,%r383; 
	shf.l.wrap.b32 vh,th,tl,%r383; 
	mov.b64 %rd312,{vl,vh}; 
	}
	// end inline asm
	add.s64 	%rd1356, %rd1355, %rd312;
	add.s64 	%rd1357, %rd1356, %rd379;
	// begin inline asm
	{
	 .reg .u32 tl,th,vl,vh; 
	mov.b64 {tl,th},%rd393; 
	shf.l.wrap.b32 vl,tl,th,%r384; 
	shf.l.wrap.b32 vh,th,tl,%r384; 
	mov.b64 %rd314,{vl,vh}; 
	}
	// end inline asm
	add.s64 	%rd1358, %rd1357, %rd314;
	shr.u64 	%rd1359, %rd381, 1;
	xor.b64  	%rd1360, %rd1359, %rd381;
	add.s64 	%rd1361, %rd1358, %rd1360;
	shr.u64 	%rd1362, %rd395, 2;
	xor.b64  	%rd1363, %rd1362, %rd395;
	add.s64 	%rd1364, %rd1361, %rd1363;
	ld.const.u64 	%rd1365, [d_x55+72];
	add.s64 	%rd1366, %rd274, %rd1365;
	add.s64 	%rd1367, %rd1366, %rd208;
	sub.s64 	%rd1368, %rd1367, %rd120;
	xor.b64  	%rd1369, %rd1368, %rd831;
	add.s64 	%rd383, %rd1364, %rd1369;
	// begin inline asm
	{
	 .reg .u32 tl,th,vl,vh; 
	mov.b64 {tl,th},%rd317; 
	shf.l.wrap.b32 vh,tl,th,%r379; 
	shf.l.wrap.b32 vl,th,tl,%r379; 
	mov.b64 %rd316,{vl,vh}; 
	}
	// end inline asm
	add.s64 	%rd1370, %rd316, %rd303;
	add.s64 	%rd1371, %rd1370, %rd331;
	// begin inline asm
	{
	 .reg .u32 tl,th,vl,vh; 
	mov.b64 {tl,th},%rd345; 
	shf.l.wrap.b32 vh,tl,th,%r387; 
	shf.l.wrap.b32 vl,th,tl,%r387; 
	mov.b64 %rd318,{vl,vh}; 
	}
	// end inline asm
	add.s64 	%rd1372, %rd1371, %rd318;
	add.s64 	%rd1373, %rd1372, %rd359;
	// begin inline asm
	{
	 .reg .u32 tl,th,vl,vh; 
	mov.b64 {tl,th},%rd373; 
	shf.l.wrap.b32 vh,tl,th,%r381; 
	shf.l.wrap.b32 vl,th,tl,%r381; 
	mov.b64 %rd320,{vl,vh}; 
	}
	// end inline asm
	add.s64 	%rd1374, %rd1373, %rd320;
	add.s64 	%rd1375, %rd1374, %rd387;
	// begin inline asm
	{
	 .reg .u32 tl,th; 
	mov.b64 {tl,th},%rd375; 
	mov.b64 %rd322,{th,tl}; 
	}
	// end inline asm
	add.s64 	%rd1376, %rd1375, %rd322;
	add.s64 	%rd1377, %rd1376, %rd389;
	// begin inline asm
	{
	 .reg .u32 tl,th,vl,vh; 
	mov.b64 {tl,th},%rd377; 
	shf.l.wrap.b32 vl,tl,th,%r382; 
	shf.l.wrap.b32 vh,th,tl,%r382; 
	mov.b64 %rd324,{vl,vh}; 
	}
	// end inline asm
	add.s64 	%rd1378, %rd1377, %rd324;
	add.s64 	%rd1379, %rd1378, %rd391;
	// begin inline asm
	{
	 .reg .u32 tl,th,vl,vh; 
	mov.b64 {tl,th},%rd379; 
	shf.l.wrap.b32 vl,tl,th,%r383; 
	shf.l.wrap.b32 vh,th,tl,%r383; 
	mov.b64 %rd326,{vl,vh}; 
	}
	// end inline asm
	add.s64 	%rd1380, %rd1379, %rd326;
	add.s64 	%rd1381, %rd1380, %rd393;
	// begin inline asm
	{
	 .reg .u32 tl,th,vl,vh; 
	mov.b64 {tl,th},%rd381; 
	shf.l.wrap.b32 vl,tl,th,%r384; 
	shf.l.wrap.b32 vh,th,tl,%r384; 
	mov.b64 %rd328,{vl,vh}; 
	}
	// end inline asm
	add.s64 	%rd1382, %rd1381, %rd328;
	shr.u64 	%rd1383, %rd395, 1;
	xor.b64  	%rd1384, %rd1383, %rd395;
	add.s64 	%rd1385, %rd1382, %rd1384;
	shr.u64 	%rd1386, %rd383, 2;
	xor.b64  	%rd1387, %rd1386, %rd383;
	add.s64 	%rd1388, %rd1385, %rd1387;
	ld.const.u64 	%rd1389, [d_x55+80];
	add.s64 	%rd1390, %rd122, %rd1389;
	add.s64 	%rd1391, %rd1390, %rd224;
	sub.s64 	%rd1392, %rd1391, %rd190;
	xor.b64  	%rd1393, %rd1392, %rd832;
	add.s64 	%rd397, %rd1388, %rd1393;
	// begin inline asm
	{
	 .reg .u32 tl,th,vl,vh; 
	mov.b64 {tl,th},%rd331; 
	shf.l.wrap.b32 vh,tl,th,%r379; 
	shf.l.wrap.b32 vl,th,tl,%r379; 
	mov.b64 %rd330,{vl,vh}; 
	}
	// end inline asm
	add.s64 	%rd1394, %rd330, %rd317;
	add.s64 	%rd1395, %rd1394, %rd345;
	// begin inline asm
	{
	 .reg .u32 tl,th,vl,vh; 
	mov.b64 {tl,th},%rd359; 
	shf.l.wrap.b32 vh,tl,th,%r387; 
	shf.l.wrap.b32 vl,th,tl,%r387; 
	mov.b64 %rd332,{vl,vh}; 
	}
	// end inline asm
	add.s64 	%rd1396, %rd1395, %rd332;
	add.s64 	%rd1397, %rd1396, %rd373;
	// begin inline asm
	{
	 .reg .u32 tl,th,vl,vh; 
	mov.b64 {tl,th},%rd387; 
	shf.l.wrap.b32 vh,tl,th,%r381; 
	shf.l.wrap.b32 vl,th,tl,%r381; 
	mov.b64 %rd334,{vl,vh}; 
	}
	// end inline asm
	add.s64 	%rd1398, %rd1397, %rd334;
	add.s64 	%rd1399, %rd1398, %rd375;
	// begin inline asm
	{
	 .reg .u32 tl,th; 
	mov.b64 {tl,th},%rd389; 
	mov.b64 %rd336,{th,tl}; 
	}
	// end inline asm
	add.s64 	%rd1400, %rd1399, %rd336;
	add.s64 	%rd1401, %rd1400, %rd377;
	// begin inline asm
	{
	 .reg .u32 tl,th,vl,vh; 
	mov.b64 {tl,th},%rd391; 
	shf.l.wrap.b32 vl,tl,th,%r382; 
	shf.l.wrap.b32 vh,th,tl,%r382; 
	mov.b64 %rd338,{vl,vh}; 
	}
	// end inline asm
	add.s64 	%rd1402, %rd1401, %rd338;
	add.s64 	%rd1403, %rd1402, %rd379;
	// begin inline asm
	{
	 .reg .u32 tl,th,vl,vh; 
	mov.b64 {tl,th},%rd393; 
	shf.l.wrap.b32 vl,tl,th,%r383; 
	shf.l.wrap.b32 vh,th,tl,%r383; 
	mov.b64 %rd340,{vl,vh}; 
	}
	// end inline asm
	add.s64 	%rd1404, %rd1403, %rd340;
	add.s64 	%rd1405, %rd1404, %rd381;
	// begin inline asm
	{
	 .reg .u32 tl,th,vl,vh; 
	mov.b64 {tl,th},%rd395; 
	shf.l.wrap.b32 vl,tl,th,%r384; 
	shf.l.wrap.b32 vh,th,tl,%r384; 
	mov.b64 %rd342,{vl,vh}; 
	}
	// end inline asm
	add.s64 	%rd1406, %rd1405, %rd342;
	shr.u64 	%rd1407, %rd383, 1;
	xor.b64  	%rd1408, %rd1407, %rd383;
	add.s64 	%rd1409, %rd1406, %rd1408;
	shr.u64 	%rd1410, %rd397, 2;
	xor.b64  	%rd1411, %rd1410, %rd397;
	add.s64 	%rd1412, %rd1409, %rd1411;
	ld.const.u64 	%rd1413, [d_x55+88];
	add.s64 	%rd1414, %rd192, %rd1413;
	add.s64 	%rd1415, %rd1414, %rd242;
	sub.s64 	%rd1416, %rd1415, %rd206;
	xor.b64  	%rd1417, %rd1416, %rd833;
	add.s64 	%rd385, %rd1412, %rd1417;
	// begin inline asm
	{
	 .reg .u32 tl,th,vl,vh; 
	mov.b64 {tl,th},%rd345; 
	shf.l.wrap.b32 vh,tl,th,%r379; 
	shf.l.wrap.b32 vl,th,tl,%r379; 
	mov.b64 %rd344,{vl,vh}; 
	}
	// end inline asm
	add.s64 	%rd1418, %rd344, %rd331;
	add.s64 	%rd1419, %rd1418, %rd359;
	// begin inline asm
	{
	 .reg .u32 tl,th,vl,vh; 
	mov.b64 {tl,th},%rd373; 
	shf.l.wrap.b32 vh,tl,th,%r387; 
	shf.l.wrap.b32 vl,th,tl,%r387; 
	mov.b64 %rd346,{vl,vh}; 
	}
	// end inline asm
	add.s64 	%rd1420, %rd1419, %rd346;
	add.s64 	%rd1421, %rd1420, %rd387;
	// begin inline asm
	{
	 .reg .u32 tl,th,vl,vh; 
	mov.b64 {tl,th},%rd375; 
	shf.l.wrap.b32 vh,tl,th,%r381; 
	shf.l.wrap.b32 vl,th,tl,%r381; 
	mov.b64 %rd348,{vl,vh}; 
	}
	// end inline asm
	add.s64 	%rd1422, %rd1421, %rd348;
	add.s64 	%rd1423, %rd1422, %rd389;
	// begin inline asm
	{
	 .reg .u32 tl,th; 
	mov.b64 {tl,th},%rd377; 
	mov.b64 %rd350,{th,tl}; 
	}
	// end inline asm
	add.s64 	%rd1424, %rd1423, %rd350;
	add.s64 	%rd1425, %rd1424, %rd391;
	// begin inline asm
	{
	 .reg .u32 tl,th,vl,vh; 
	mov.b64 {tl,th},%rd379; 
	shf.l.wrap.b32 vl,tl,th,%r382; 
	shf.l.wrap.b32 vh,th,tl,%r382; 
	mov.b64 %rd352,{vl,vh}; 
	}
	// end inline asm
	add.s64 	%rd1426, %rd1425, %rd352;
	add.s64 	%rd1427, %rd1426, %rd393;
	// begin inline asm
	{
	 .reg .u32 tl,th,vl,vh; 
	mov.b64 {tl,th},%rd381; 
	shf.l.wrap.b32 vl,tl,th,%r383; 
	shf.l.wrap.b32 vh,th,tl,%r383; 
	mov.b64 %rd354,{vl,vh}; 
	}
	// end inline asm
	add.s64 	%rd1428, %rd1427, %rd354;
	add.s64 	%rd1429, %rd1428, %rd395;
	// begin inline asm
	{
	 .reg .u32 tl,th,vl,vh; 
	mov.b64 {tl,th},%rd383; 
	shf.l.wrap.b32 vl,tl,th,%r384; 
	shf.l.wrap.b32 vh,th,tl,%r384; 
	mov.b64 %rd356,{vl,vh}; 
	}
	// end inline asm
	add.s64 	%rd1430, %rd1429, %rd356;
	shr.u64 	%rd1431, %rd397, 1;
	xor.b64  	%rd1432, %rd1431, %rd397;
	add.s64 	%rd1433, %rd1430, %rd1432;
	shr.u64 	%rd1434, %rd385, 2;
	xor.b64  	%rd1435, %rd1434, %rd385;
	add.s64 	%rd1436, %rd1433, %rd1435;
	ld.const.u64 	%rd1437, [d_x55+96];
	add.s64 	%rd1438, %rd208, %rd1437;
	add.s64 	%rd1439, %rd1438, %rd260;
	sub.s64 	%rd1440, %rd1439, %rd222;
	xor.b64  	%rd1441, %rd1440, %rd834;
	add.s64 	%rd399, %rd1436, %rd1441;
	// begin inline asm
	{
	 .reg .u32 tl,th,vl,vh; 
	mov.b64 {tl,th},%rd359; 
	shf.l.wrap.b32 vh,tl,th,%r379; 
	shf.l.wrap.b32 vl,th,tl,%r379; 
	mov.b64 %rd358,{vl,vh}; 
	}
	// end inline asm
	add.s64 	%rd1442, %rd358, %rd345;
	add.s64 	%rd1443, %rd1442, %rd373;
	// begin inline asm
	{
	 .reg .u32 tl,th,vl,vh; 
	mov.b64 {tl,th},%rd387; 
	shf.l.wrap.b32 vh,tl,th,%r387; 
	shf.l.wrap.b32 vl,th,tl,%r387; 
	mov.b64 %rd360,{vl,vh}; 
	}
	// end inline asm
	add.s64 	%rd1444, %rd1443, %rd360;
	add.s64 	%rd1445, %rd1444, %rd375;
	// begin inline asm
	{
	 .reg .u32 tl,th,vl,vh; 
	mov.b64 {tl,th},%rd389; 
	shf.l.wrap.b32 vh,tl,th,%r381; 
	shf.l.wrap.b32 vl,th,tl,%r381; 
	mov.b64 %rd362,{vl,vh}; 
	}
	// end inline asm
	add.s64 	%rd1446, %rd1445, %rd362;
	add.s64 	%rd1447, %rd1446, %rd377;
	// begin inline asm
	{
	 .reg .u32 tl,th; 
	mov.b64 {tl,th},%rd391; 
	mov.b64 %rd364,{th,tl}; 
	}
	// end inline asm
	add.s64 	%rd1448, %rd1447, %rd364;
	add.s64 	%rd1449, %rd1448, %rd379;
	// begin inline asm
	{
	 .reg .u32 tl,th,vl,vh; 
	mov.b64 {tl,th},%rd393; 
	shf.l.wrap.b32 vl,tl,th,%r382; 
	shf.l.wrap.b32 vh,th,tl,%r382; 
	mov.b64 %rd366,{vl,vh}; 
	}
	// end inline asm
	add.s64 	%rd1450, %rd1449, %rd366;
	add.s64 	%rd1451, %rd1450, %rd381;
	// begin inline asm
	{
	 .reg .u32 tl,th,vl,vh; 
	mov.b64 {tl,th},%rd395; 
	shf.l.wrap.b32 vl,tl,th,%r383; 
	shf.l.wrap.b32 vh,th,tl,%r383; 
	mov.b64 %rd368,{vl,vh}; 
	}
	// end inline asm
	add.s64 	%rd1452, %rd1451, %rd368;
	add.s64 	%rd1453, %rd1452, %rd383;
	// begin inline asm
	{
	 .reg .u32 tl,th,vl,vh; 
	mov.b64 {tl,th},%rd397; 
	shf.l.wrap.b32 vl,tl,th,%r384; 
	shf.l.wrap.b32 vh,th,tl,%r384; 
	mov.b64 %rd370,{vl,vh}; 
	}
	// end inline asm
	add.s64 	%rd1454, %rd1453, %rd370;
	shr.u64 	%rd1455, %rd385, 1;
	xor.b64  	%rd1456, %rd1455, %rd385;
	add.s64 	%rd1457, %rd1454, %rd1456;
	shr.u64 	%rd1458, %rd399, 2;
	xor.b64  	%rd1459, %rd1458, %rd399;
	add.s64 	%rd1460, %rd1457, %rd1459;
	ld.const.u64 	%rd1461, [d_x55+104];
	add.s64 	%rd1462, %rd224, %rd1461;
	add.s64 	%rd1463, %rd1462, %rd118;
	sub.s64 	%rd1464, %rd1463, %rd240;
	xor.b64  	%rd1465, %rd1464, %rd835;
	add.s64 	%rd1466, %rd1460, %rd1465;
	// begin inline asm
	{
	 .reg .u32 tl,th,vl,vh; 
	mov.b64 {tl,th},%rd373; 
	shf.l.wrap.b32 vh,tl,th,%r379; 
	shf.l.wrap.b32 vl,th,tl,%r379; 
	mov.b64 %rd372,{vl,vh}; 
	}
	// end inline asm
	add.s64 	%rd1467, %rd372, %rd359;
	add.s64 	%rd1468, %rd1467, %rd387;
	// begin inline asm
	{
	 .reg .u32 tl,th,vl,vh; 
	mov.b64 {tl,th},%rd375; 
	shf.l.wrap.b32 vh,tl,th,%r387; 
	shf.l.wrap.b32 vl,th,tl,%r387; 
	mov.b64 %rd374,{vl,vh}; 
	}
	// end inline asm
	add.s64 	%rd1469, %rd1468, %rd374;
	add.s64 	%rd1470, %rd1469, %rd389;
	// begin inline asm
	{
	 .reg .u32 tl,th,vl,vh; 
	mov.b64 {tl,th},%rd377; 
	shf.l.wrap.b32 vh,tl,th,%r381; 
	shf.l.wrap.b32 vl,th,tl,%r381; 
	mov.b64 %rd376,{vl,vh}; 
	}
	// end inline asm
	add.s64 	%rd1471, %rd1470, %rd376;
	add.s64 	%rd1472, %rd1471, %rd391;
	// begin inline asm
	{
	 .reg .u32 tl,th; 
	mov.b64 {tl,th},%rd379; 
	mov.b64 %rd378,{th,tl}; 
	}
	// end inline asm
	add.s64 	%rd1473, %rd1472, %rd378;
	add.s64 	%rd1474, %rd1473, %rd393;
	// begin inline asm
	{
	 .reg .u32 tl,th,vl,vh; 
	mov.b64 {tl,th},%rd381; 
	shf.l.wrap.b32 vl,tl,th,%r382; 
	shf.l.wrap.b32 vh,th,tl,%r382; 
	mov.b64 %rd380,{vl,vh}; 
	}
	// end inline asm
	add.s64 	%rd1475, %rd1474, %rd380;
	add.s64 	%rd1476, %rd1475, %rd395;
	// begin inline asm
	{
	 .reg .u32 tl,th,vl,vh; 
	mov.b64 {tl,th},%rd383; 
	shf.l.wrap.b32 vl,tl,th,%r383; 
	shf.l.wrap.b32 vh,th,tl,%r383; 
	mov.b64 %rd382,{vl,vh}; 
	}
	// end inline asm
	add.s64 	%rd1477, %rd1476, %rd382;
	add.s64 	%rd1478, %rd1477, %rd397;
	// begin inline asm
	{
	 .reg .u32 tl,th,vl,vh; 
	mov.b64 {tl,th},%rd385; 
	shf.l.wrap.b32 vl,tl,th,%r384; 
	shf.l.wrap.b32 vh,th,tl,%r384; 
	mov.b64 %rd384,{vl,vh}; 
	}
	// end inline asm
	add.s64 	%rd1479, %rd1478, %rd384;
	shr.u64 	%rd1480, %rd399, 1;
	xor.b64  	%rd1481, %rd1480, %rd399;
	add.s64 	%rd1482, %rd1479, %rd1481;
	shr.u64 	%rd1483, %rd1466, 2;
	xor.b64  	%rd1484, %rd1483, %rd1466;
	add.s64 	%rd1485, %rd1482, %rd1484;
	ld.const.u64 	%rd1486, [d_x55+112];
	add.s64 	%rd1487, %rd242, %rd1486;
	add.s64 	%rd1488, %rd1487, %rd188;
	sub.s64 	%rd1489, %rd1488, %rd258;
	xor.b64  	%rd1490, %rd1489, %rd836;
	add.s64 	%rd1491, %rd1485, %rd1490;
	// begin inline asm
	{
	 .reg .u32 tl,th,vl,vh; 
	mov.b64 {tl,th},%rd387; 
	shf.l.wrap.b32 vh,tl,th,%r379; 
	shf.l.wrap.b32 vl,th,tl,%r379; 
	mov.b64 %rd386,{vl,vh}; 
	}
	// end inline asm
	add.s64 	%rd1492, %rd386, %rd373;
	add.s64 	%rd1493, %rd1492, %rd375;
	// begin inline asm
	{
	 .reg .u32 tl,th,vl,vh; 
	mov.b64 {tl,th},%rd389; 
	shf.l.wrap.b32 vh,tl,th,%r387; 
	shf.l.wrap.b32 vl,th,tl,%r387; 
	mov.b64 %rd388,{vl,vh}; 
	}
	// end inline asm
	add.s64 	%rd1494, %rd1493, %rd388;
	add.s64 	%rd1495, %rd1494, %rd377;
	// begin inline asm
	{
	 .reg .u32 tl,th,vl,vh; 
	mov.b64 {tl,th},%rd391; 
	shf.l.wrap.b32 vh,tl,th,%r381; 
	shf.l.wrap.b32 vl,th,tl,%r381; 
	mov.b64 %rd390,{vl,vh}; 
	}
	// end inline asm
	add.s64 	%rd1496, %rd1495, %rd390;
	add.s64 	%rd1497, %rd1496, %rd379;
	// begin inline asm
	{
	 .reg .u32 tl,th; 
	mov.b64 {tl,th},%rd393; 
	mov.b64 %rd392,{th,tl}; 
	}
	// end inline asm
	add.s64 	%rd1498, %rd1497, %rd392;
	add.s64 	%rd1499, %rd1498, %rd381;
	// begin inline asm
	{
	 .reg .u32 tl,th,vl,vh; 
	mov.b64 {tl,th},%rd395; 
	shf.l.wrap.b32 vl,tl,th,%r382; 
	shf.l.wrap.b32 vh,th,tl,%r382; 
	mov.b64 %rd394,{vl,vh}; 
	}
	// end inline asm
	add.s64 	%rd1500, %rd1499, %rd394;
	add.s64 	%rd1501, %rd1500, %rd383;
	// begin inline asm
	{
	 .reg .u32 tl,th,vl,vh; 
	mov.b64 {tl,th},%rd397; 
	shf.l.wrap.b32 vl,tl,th,%r383; 
	shf.l.wrap.b32 vh,th,tl,%r383; 
	mov.b64 %rd396,{vl,vh}; 
	}
	// end inline asm
	add.s64 	%rd1502, %rd1501, %rd396;
	add.s64 	%rd1503, %rd1502, %rd385;
	// begin inline asm
	{
	 .reg .u32 tl,th,vl,vh; 
	mov.b64 {tl,th},%rd399; 
	shf.l.wrap.b32 vl,tl,th,%r384; 
	shf.l.wrap.b32 vh,th,tl,%r384; 
	mov.b64 %rd398,{vl,vh}; 
	}
	// end inline asm
	add.s64 	%rd1504, %rd1503, %rd398;
	shr.u64 	%rd1505, %rd1466, 1;
	xor.b64  	%rd1506, %rd1505, %rd1466;
	add.s64 	%rd1507, %rd1504, %rd1506;
	shr.u64 	%rd1508, %rd1491, 2;
	xor.b64  	%rd1509, %rd1508, %rd1491;
	add.s64 	%rd1510, %rd1507, %rd1509;
	ld.const.u64 	%rd1511, [d_x55+120];
	add.s64 	%rd1512, %rd260, %rd1511;
	add.s64 	%rd1513, %rd1512, %rd204;
	sub.s64 	%rd1514, %rd1513, %rd274;
	xor.b64  	%rd1515, %rd1514, %rd837;
	add.s64 	%rd1516, %rd1510, %rd1515;
	xor.b64  	%rd1517, %rd375, %rd387;
	xor.b64  	%rd1518, %rd1517, %rd389;
	xor.b64  	%rd1519, %rd1518, %rd377;
	xor.b64  	%rd1520, %rd1519, %rd391;
	xor.b64  	%rd1521, %rd1520, %rd379;
	xor.b64  	%rd1522, %rd1521, %rd393;
	xor.b64  	%rd1523, %rd1522, %rd381;
	xor.b64  	%rd1524, %rd395, %rd383;
	xor.b64  	%rd1525, %rd1524, %rd397;
	xor.b64  	%rd1526, %rd1525, %rd385;
	xor.b64  	%rd1527, %rd1526, %rd399;
	xor.b64  	%rd1528, %rd1527, %rd1466;
	xor.b64  	%rd1529, %rd1528, %rd1491;
	xor.b64  	%rd1530, %rd1529, %rd1516;
	xor.b64  	%rd1531, %rd1530, %rd1523;
	shl.b64 	%rd1532, %rd1531, 5;
	shr.u64 	%rd1533, %rd387, 5;
	xor.b64  	%rd1534, %rd1533, %rd1532;
	xor.b64  	%rd1535, %rd1534, %rd119;
	xor.b64  	%rd1536, %rd395, %rd57;
	xor.b64  	%rd1537, %rd1536, %rd1523;
	add.s64 	%rd533, %rd1537, %rd1535;
	shr.u64 	%rd1538, %rd1531, 7;
	shl.b64 	%rd1539, %rd375, 8;
	xor.b64  	%rd1540, %rd1539, %rd1538;
	xor.b64  	%rd1541, %rd1540, %rd189;
	xor.b64  	%rd1542, %rd383, %rd127;
	xor.b64  	%rd1543, %rd1542, %rd1523;
	add.s64 	%rd603, %rd1543, %rd1541;
	shr.u64 	%rd1544, %rd1531, 5;
	shl.b64 	%rd1545, %rd389, 5;
	xor.b64  	%rd1546, %rd1545, %rd1544;
	xor.b64  	%rd1547, %rd1546, %rd205;
	xor.b64  	%rd1548, %rd397, %rd131;
	xor.b64  	%rd1549, %rd1548, %rd1523;
	add.s64 	%rd619, %rd1549, %rd1547;
	shr.u64 	%rd1550, %rd1531, 1;
	shl.b64 	%rd1551, %rd377, 5;
	xor.b64  	%rd1552, %rd1551, %rd1550;
	xor.b64  	%rd1553, %rd1552, %rd121;
	xor.b64  	%rd1554, %rd385, %rd195;
	xor.b64  	%rd1555, %rd1554, %rd1523;
	add.s64 	%rd535, %rd1555, %rd1553;
	shr.u64 	%rd1556, %rd1531, 3;
	xor.b64  	%rd1557, %rd391, %rd1556;
	xor.b64  	%rd1558, %rd1557, %rd191;
	xor.b64  	%rd1559, %rd399, %rd211;
	xor.b64  	%rd1560, %rd1559, %rd1523;
	add.s64 	%rd605, %rd1560, %rd1558;
	shl.b64 	%rd1561, %rd1531, 6;
	shr.u64 	%rd1562, %rd379, 6;
	xor.b64  	%rd1563, %rd1562, %rd1561;
	xor.b64  	%rd1564, %rd1563, %rd207;
	xor.b64  	%rd1565, %rd1466, %rd227;
	xor.b64  	%rd1566, %rd1565, %rd1523;
	add.s64 	%rd621, %rd1566, %rd1564;
	shr.u64 	%rd1567, %rd1531, 4;
	shl.b64 	%rd1568, %rd393, 6;
	xor.b64  	%rd1569, %rd1568, %rd1567;
	xor.b64  	%rd1570, %rd1569, %rd223;
	xor.b64  	%rd1571, %rd1491, %rd245;
	xor.b64  	%rd1572, %rd1571, %rd1523;
	add.s64 	%rd637, %rd1572, %rd1570;
	shr.u64 	%rd1573, %rd1531, 11;
	shl.b64 	%rd1574, %rd381, 2;
	xor.b64  	%rd1575, %rd1574, %rd1573;
	xor.b64  	%rd1576, %rd1575, %rd241;
	xor.b64  	%rd1577, %rd1516, %rd263;
	xor.b64  	%rd1578, %rd1577, %rd1523;
	add.s64 	%rd655, %rd1578, %rd1576;
	// begin inline asm
	{
	 .reg .u32 tl,th,vl,vh; 
	mov.b64 {tl,th},%rd605; 
	shf.l.wrap.b32 vh,tl,th,%r385; 
	shf.l.wrap.b32 vl,th,tl,%r385; 
	mov.b64 %rd400,{vl,vh}; 
	}
	// end inline asm
	xor.b64  	%rd1579, %rd395, %rd259;
	xor.b64  	%rd1580, %rd1579, %rd1531;
	add.s64 	%rd1581, %rd1580, %rd400;
	shl.b64 	%rd1582, %rd1523, 8;
	xor.b64  	%rd1583, %rd381, %rd1582;
	xor.b64  	%rd1584, %rd1583, %rd277;
	add.s64 	%rd673, %rd1581, %rd1584;
	// begin inline asm
	{
	 .reg .u32 tl,th,vl,vh; 
	mov.b64 {tl,th},%rd621; 
	shf.l.wrap.b32 vh,tl,th,%r386; 
	shf.l.wrap.b32 vl,th,tl,%r386; 
	mov.b64 %rd402,{vl,vh}; 
	}
	// end inline asm
	xor.b64  	%rd1585, %rd383, %rd275;
	xor.b64  	%rd1586, %rd1585, %rd1531;
	add.s64 	%rd1587, %rd1586, %rd402;
	shr.u64 	%rd1588, %rd1523, 6;
	xor.b64  	%rd1589, %rd387, %rd1588;
	xor.b64  	%rd1590, %rd1589, %rd289;
	add.s64 	%rd689, %rd1587, %rd1590;
	// begin inline asm
	{
	 .reg .u32 tl,th,vl,vh; 
	mov.b64 {tl,th},%rd637; 
	shf.l.wrap.b32 vh,tl,th,%r387; 
	shf.l.wrap.b32 vl,th,tl,%r387; 
	mov.b64 %rd404,{vl,vh}; 
	}
	// end inline asm
	xor.b64  	%rd1591, %rd397, %rd123;
	xor.b64  	%rd1592, %rd1591, %rd1531;
	add.s64 	%rd1593, %rd1592, %rd404;
	shl.b64 	%rd1594, %rd1523, 6;
	xor.b64  	%rd1595, %rd375, %rd1594;
	xor.b64  	%rd1596, %rd1595, %rd303;
	add.s64 	%rd537, %rd1593, %rd1596;
	// begin inline asm
	{
	 .reg .u32 tl,th,vl,vh; 
	mov.b64 {tl,th},%rd655; 
	shf.l.wrap.b32 vh,tl,th,%r388; 
	shf.l.wrap.b32 vl,th,tl,%r388; 
	mov.b64 %rd406,{vl,vh}; 
	}
	// end inline asm
	xor.b64  	%rd1597, %rd385, %rd193;
	xor.b64  	%rd1598, %rd1597, %rd1531;
	add.s64 	%rd1599, %rd1598, %rd406;
	shl.b64 	%rd1600, %rd1523, 4;
	xor.b64  	%rd1601, %rd389, %rd1600;
	xor.b64  	%rd1602, %rd1601, %rd317;
	add.s64 	%rd607, %rd1599, %rd1602;
	// begin inline asm
	{
	 .reg .u32 tl,th,vl,vh; 
	mov.b64 {tl,th},%rd533; 
	shf.l.wrap.b32 vh,tl,th,%r389; 
	shf.l.wrap.b32 vl,th,tl,%r389; 
	mov.b64 %rd408,{vl,vh}; 
	}
	// end inline asm
	xor.b64  	%rd1603, %rd399, %rd209;
	xor.b64  	%rd1604, %rd1603, %rd1531;
	add.s64 	%rd1605, %rd1604, %rd408;
	shr.u64 	%rd1606, %rd1523, 3;
	xor.b64  	%rd1607, %rd377, %rd1606;
	xor.b64  	%rd1608, %rd1607, %rd331;
	add.s64 	%rd623, %rd1605, %rd1608;
	// begin inline asm
	{
	 .reg .u32 tl,th,vl,vh; 
	mov.b64 {tl,th},%rd603; 
	shf.l.wrap.b32 vh,tl,th,%r390; 
	shf.l.wrap.b32 vl,th,tl,%r390; 
	mov.b64 %rd410,{vl,vh}; 
	}
	// end inline asm
	xor.b64  	%rd1609, %rd1466, %rd225;
	xor.b64  	%rd1610, %rd1609, %rd1531;
	add.s64 	%rd1611, %rd1610, %rd410;
	shr.u64 	%rd1612, %rd1523, 4;
	xor.b64  	%rd1613, %rd391, %rd1612;
	xor.b64  	%rd1614, %rd1613, %rd345;
	add.s64 	%rd639, %rd1611, %rd1614;
	// begin inline asm
	{
	 .reg .u32 tl,th,vl,vh; 
	mov.b64 {tl,th},%rd619; 
	shf.l.wrap.b32 vh,tl,th,%r391; 
	shf.l.wrap.b32 vl,th,tl,%r391; 
	mov.b64 %rd412,{vl,vh}; 
	}
	// end inline asm
	xor.b64  	%rd1615, %rd1491, %rd243;
	xor.b64  	%rd1616, %rd1615, %rd1531;
	add.s64 	%rd1617, %rd1616, %rd412;
	shr.u64 	%rd1618, %rd1523, 7;
	xor.b64  	%rd1619, %rd379, %rd1618;
	xor.b64  	%rd1620, %rd1619, %rd359;
	add.s64 	%rd657, %rd1617, %rd1620;
	// begin inline asm
	{
	 .reg .u32 tl,th,vl,vh; 
	mov.b64 {tl,th},%rd535; 
	shf.l.wrap.b32 vh,tl,th,%r392; 
	shf.l.wrap.b32 vl,th,tl,%r392; 
	mov.b64 %rd414,{vl,vh}; 
	}
	// end inline asm
	xor.b64  	%rd1621, %rd1516, %rd261;
	xor.b64  	%rd1622, %rd1621, %rd1531;
	add.s64 	%rd1623, %rd1622, %rd414;
	shr.u64 	%rd1624, %rd1523, 2;
	xor.b64  	%rd1625, %rd393, %rd1624;
	xor.b64  	%rd1626, %rd1625, %rd373;
	add.s64 	%rd675, %rd1623, %rd1626;
	ld.const.u64 	%rd1627, [d_final];
	ld.const.u64 	%rd1628, [d_final+8];
	ld.const.u64 	%rd1629, [d_final+16];
	ld.const.u64 	%rd1630, [d_final+24];
	ld.const.u64 	%rd1631, [d_final+32];
	ld.const.u64 	%rd1632, [d_final+40];
	ld.const.u64 	%rd1633, [d_final+48];
	ld.const.u64 	%rd1634, [d_final+56];
	ld.const.u64 	%rd1635, [d_final+64];
	ld.const.u64 	%rd1636, [d_final+72];
	ld.const.u64 	%rd1637, [d_final+80];
	ld.const.u64 	%rd1638, [d_final+88];
	ld.const.u64 	%rd1639, [d_final+96];
	ld.const.u64 	%rd1640, [d_final+104];
	ld.const.u64 	%rd1641, [d_final+112];
	ld.const.u64 	%rd1642, [d_final+120];
	xor.b64  	%rd1643, %rd1632, %rd621;
	xor.b64  	%rd1644, %rd1634, %rd655;
	sub.s64 	%rd1645, %rd1643, %rd1644;
	xor.b64  	%rd1646, %rd1637, %rd537;
	add.s64 	%rd1647, %rd1645, %rd1646;
	xor.b64  	%rd1648, %rd1640, %rd639;
	add.s64 	%rd1649, %rd1647, %rd1648;
	xor.b64  	%rd1650, %rd1641, %rd657;
	add.s64 	%rd419, %rd1649, %rd1650;
	xor.b64  	%rd1651, %rd1633, %rd637;
	xor.b64  	%rd1652, %rd1635, %rd673;
	sub.s64 	%rd1653, %rd1651, %rd1652;
	xor.b64  	%rd1654, %rd1638, %rd607;
	add.s64 	%rd1655, %rd1654, %rd1650;
	add.s64 	%rd1656, %rd1655, %rd1653;
	xor.b64  	%rd1657, %rd1642, %rd675;
	sub.s64 	%rd423, %rd1656, %rd1657;
	xor.b64  	%rd1658, %rd1627, %rd533;
	add.s64 	%rd1659, %rd1644, %rd1658;
	xor.b64  	%rd1660, %rd1636, %rd689;
	add.s64 	%rd1661, %rd1659, %rd1660;
	xor.b64  	%rd1662, %rd1639, %rd623;
	sub.s64 	%rd1663, %rd1661, %rd1662;
	add.s64 	%rd427, %rd1663, %rd1657;
	xor.b64  	%rd1664, %rd1628, %rd603;
	add.s64 	%rd1665, %rd1658, %rd1652;
	add.s64 	%rd1666, %rd1664, %rd1646;
	sub.s64 	%rd1667, %rd1665, %rd1666;
	add.s64 	%rd431, %rd1667, %rd1648;
	xor.b64  	%rd1668, %rd1629, %rd619;
	add.s64 	%rd1669, %rd1668, %rd1664;
	add.s64 	%rd1670, %rd1669, %rd1660;
	sub.s64 	%rd1671, %rd1670, %rd1655;
	xor.b64  	%rd1672, %rd1630, %rd535;
	add.s64 	%rd1673, %rd1672, %rd1646;
	add.s64 	%rd1674, %rd1668, %rd1662;
	sub.s64 	%rd1675, %rd1673, %rd1674;
	add.s64 	%rd435, %rd1675, %rd1657;
	xor.b64  	%rd1676, %rd1631, %rd605;
	add.s64 	%rd1677, %rd1658, %rd1672;
	add.s64 	%rd1678, %rd1677, %rd1654;
	sub.s64 	%rd1679, %rd1676, %rd1678;
	add.s64 	%rd439, %rd1679, %rd1648;
	add.s64 	%rd1680, %rd1676, %rd1643;
	add.s64 	%rd1681, %rd1680, %rd1662;
	add.s64 	%rd1682, %rd1681, %rd1650;
	sub.s64 	%rd443, %rd1664, %rd1682;
	add.s64 	%rd1683, %rd1643, %rd1651;
	add.s64 	%rd1684, %rd1668, %rd1648;
	add.s64 	%rd1685, %rd1683, %rd1657;
	sub.s64 	%rd447, %rd1684, %rd1685;
	add.s64 	%rd1686, %rd1658, %rd1651;
	add.s64 	%rd1687, %rd1672, %rd1644;
	sub.s64 	%rd1688, %rd1686, %rd1687;
	add.s64 	%rd1689, %rd1688, %rd1650;
	add.s64 	%rd1690, %rd1664, %rd1676;
	add.s64 	%rd1691, %rd1690, %rd1644;
	sub.s64 	%rd1692, %rd1652, %rd1691;
	add.s64 	%rd451, %rd1692, %rd1657;
	add.s64 	%rd1693, %rd1658, %rd1668;
	add.s64 	%rd1694, %rd1693, %rd1643;
	sub.s64 	%rd1695, %rd1652, %rd1694;
	add.s64 	%rd455, %rd1695, %rd1660;
	add.s64 	%rd1696, %rd1672, %rd1664;
	add.s64 	%rd1697, %rd1651, %rd1660;
	sub.s64 	%rd1698, %rd1696, %rd1697;
	add.s64 	%rd459, %rd1698, %rd1646;
	add.s64 	%rd1699, %rd1676, %rd1668;
	add.s64 	%rd1700, %rd1699, %rd1644;
	add.s64 	%rd1701, %rd1700, %rd1646;
	add.s64 	%rd463, %rd1701, %rd1654;
	add.s64 	%rd1702, %rd1672, %rd1652;
	add.s64 	%rd1703, %rd1643, %rd1654;
	add.s64 	%rd1704, %rd1703, %rd1662;
	sub.s64 	%rd1705, %rd1702, %rd1704;
	add.s64 	%rd1706, %rd1697, %rd1676;
	sub.s64 	%rd1707, %rd1662, %rd1706;
	add.s64 	%rd467, %rd1707, %rd1648;
	shr.u64 	%rd1708, %rd419, 1;
	shl.b64 	%rd1709, %rd419, 3;
	xor.b64  	%rd1710, %rd1708, %rd1709;
	// begin inline asm
	{
	 .reg .u32 tl,th,vl,vh; 
	mov.b64 {tl,th},%rd419; 
	shf.l.wrap.b32 vh,tl,th,%r291; 
	shf.l.wrap.b32 vl,th,tl,%r291; 
	mov.b64 %rd416,{vl,vh}; 
	}
	// end inline asm
	xor.b64  	%rd1711, %rd1710, %rd416;
	// begin inline asm
	{
	 .reg .u32 tl,th,vl,vh; 
	mov.b64 {tl,th},%rd419; 
	shf.l.wrap.b32 vl,tl,th,%r382; 
	shf.l.wrap.b32 vh,th,tl,%r382; 
	mov.b64 %rd418,{vl,vh}; 
	}
	// end inline asm
	xor.b64  	%rd1712, %rd1711, %rd418;
	add.s64 	%rd471, %rd1712, %rd1628;
	shr.u64 	%rd1713, %rd423, 1;
	shl.b64 	%rd1714, %rd423, 2;
	xor.b64  	%rd1715, %rd1713, %rd1714;
	// begin inline asm
	{
	 .reg .u32 tl,th,vl,vh; 
	mov.b64 {tl,th},%rd423; 
	shf.l.wrap.b32 vh,tl,th,%r389; 
	shf.l.wrap.b32 vl,th,tl,%r389; 
	mov.b64 %rd420,{vl,vh}; 
	}
	// end inline asm
	xor.b64  	%rd1716, %rd1715, %rd420;
	// begin inline asm
	{
	 .reg .u32 tl,th,vl,vh; 
	mov.b64 {tl,th},%rd423; 
	shf.l.wrap.b32 vl,tl,th,%r383; 
	shf.l.wrap.b32 vh,th,tl,%r383; 
	mov.b64 %rd422,{vl,vh}; 
	}
	// end inline asm
	xor.b64  	%rd1717, %rd1716, %rd422;
	add.s64 	%rd541, %rd1717, %rd1629;
	shr.u64 	%rd1718, %rd427, 2;
	shl.b64 	%rd1719, %rd427, 1;
	xor.b64  	%rd1720, %rd1718, %rd1719;
	// begin inline asm
	{
	 .reg .u32 tl,th,vl,vh; 
	mov.b64 {tl,th},%rd427; 
	shf.l.wrap.b32 vh,tl,th,%r287; 
	shf.l.wrap.b32 vl,th,tl,%r287; 
	mov.b64 %rd424,{vl,vh}; 
	}
	// end inline asm
	xor.b64  	%rd1721, %rd1720, %rd424;
	// begin inline asm
	{
	 .reg .u32 tl,th,vl,vh; 
	mov.b64 {tl,th},%rd427; 
	shf.l.wrap.b32 vl,tl,th,%r384; 
	shf.l.wrap.b32 vh,th,tl,%r384; 
	mov.b64 %rd426,{vl,vh}; 
	}
	// end inline asm
	xor.b64  	%rd1722, %rd1721, %rd426;
	add.s64 	%rd545, %rd1722, %rd1630;
	shr.u64 	%rd1723, %rd431, 2;
	shl.b64 	%rd1724, %rd431, 2;
	xor.b64  	%rd1725, %rd1723, %rd1724;
	// begin inline asm
	{
	 .reg .u32 tl,th,vl,vh; 
	mov.b64 {tl,th},%rd431; 
	shf.l.wrap.b32 vh,tl,th,%r289; 
	shf.l.wrap.b32 vl,th,tl,%r289; 
	mov.b64 %rd428,{vl,vh}; 
	}
	// end inline asm
	xor.b64  	%rd1726, %rd1725, %rd428;
	// begin inline asm
	{
	 .reg .u32 tl,th,vl,vh; 
	mov.b64 {tl,th},%rd431; 
	shf.l.wrap.b32 vl,tl,th,%r290; 
	shf.l.wrap.b32 vh,th,tl,%r290; 
	mov.b64 %rd430,{vl,vh}; 
	}
	// end inline asm
	xor.b64  	%rd1727, %rd1726, %rd430;
	add.s64 	%rd609, %rd1727, %rd1631;
	shr.u64 	%rd1728, %rd1671, 1;
	xor.b64  	%rd1729, %rd1728, %rd1671;
	add.s64 	%rd625, %rd1632, %rd1729;
	shr.u64 	%rd1730, %rd435, 1;
	shl.b64 	%rd1731, %rd435, 3;
	xor.b64  	%rd1732, %rd1730, %rd1731;
	// begin inline asm
	{
	 .reg .u32 tl,th,vl,vh; 
	mov.b64 {tl,th},%rd435; 
	shf.l.wrap.b32 vh,tl,th,%r291; 
	shf.l.wrap.b32 vl,th,tl,%r291; 
	mov.b64 %rd432,{vl,vh}; 
	}
	// end inline asm
	xor.b64  	%rd1733, %rd1732, %rd432;
	// begin inline asm
	{
	 .reg .u32 tl,th,vl,vh; 
	mov.b64 {tl,th},%rd435; 
	shf.l.wrap.b32 vl,tl,th,%r382; 
	shf.l.wrap.b32 vh,th,tl,%r382; 
	mov.b64 %rd434,{vl,vh}; 
	}
	// end inline asm
	xor.b64  	%rd1734, %rd1733, %rd434;
	add.s64 	%rd641, %rd1734, %rd1633;
	shr.u64 	%rd1735, %rd439, 1;
	shl.b64 	%rd1736, %rd439, 2;
	xor.b64  	%rd1737, %rd1735, %rd1736;
	// begin inline asm
	{
	 .reg .u32 tl,th,vl,vh; 
	mov.b64 {tl,th},%rd439; 
	shf.l.wrap.b32 vh,tl,th,%r389; 
	shf.l.wrap.b32 vl,th,tl,%r389; 
	mov.b64 %rd436,{vl,vh}; 
	}
	// end inline asm
	xor.b64  	%rd1738, %rd1737, %rd436;
	// begin inline asm
	{
	 .reg .u32 tl,th,vl,vh; 
	mov.b64 {tl,th},%rd439; 
	shf.l.wrap.b32 vl,tl,th,%r383; 
	shf.l.wrap.b32 vh,th,tl,%r383; 
	mov.b64 %rd438,{vl,vh}; 
	}
	// end inline asm
	xor.b64  	%rd1739, %rd1738, %rd438;
	add.s64 	%rd659, %rd1739, %rd1634;
	shr.u64 	%rd1740, %rd443, 2;
	shl.b64 	%rd1741, %rd443, 1;
	xor.b64  	%rd1742, %rd1740, %rd1741;
	// begin inline asm
	{
	 .reg .u32 tl,th,vl,vh; 
	mov.b64 {tl,th},%rd443; 
	shf.l.wrap.b32 vh,tl,th,%r287; 
	shf.l.wrap.b32 vl,th,tl,%r287; 
	mov.b64 %rd440,{vl,vh}; 
	}
	// end inline asm
	xor.b64  	%rd1743, %rd1742, %rd440;
	// begin inline asm
	{
	 .reg .u32 tl,th,vl,vh; 
	mov.b64 {tl,th},%rd443; 
	shf.l.wrap.b32 vl,tl,th,%r384; 
	shf.l.wrap.b32 vh,th,tl,%r384; 
	mov.b64 %rd442,{vl,vh}; 
	}
	// end inline asm
	xor.b64  	%rd1744, %rd1743, %rd442;
	add.s64 	%rd677, %rd1744, %rd1635;
	shr.u64 	%rd1745, %rd447, 2;
	shl.b64 	%rd1746, %rd447, 2;
	xor.b64  	%rd1747, %rd1745, %rd1746;
	// begin inline asm
	{
	 .reg .u32 tl,th,vl,vh; 
	mov.b64 {tl,th},%rd447; 
	shf.l.wrap.b32 vh,tl,th,%r289; 
	shf.l.wrap.b32 vl,th,tl,%r289; 
	mov.b64 %rd444,{vl,vh}; 
	}
	// end inline asm
	xor.b64  	%rd1748, %rd1747, %rd444;
	// begin inline asm
	{
	 .reg .u32 tl,th,vl,vh; 
	mov.b64 {tl,th},%rd447; 
	shf.l.wrap.b32 vl,tl,th,%r290; 
	shf.l.wrap.b32 vh,th,tl,%r290; 
	mov.b64 %rd446,{vl,vh}; 
	}
	// end inline asm
	xor.b64  	%rd1749, %rd1748, %rd446;
	add.s64 	%rd691, %rd1749, %rd1636;
	shr.u64 	%rd1750, %rd1689, 1;
	xor.b64  	%rd1751, %rd1750, %rd1689;
	add.s64 	%rd703, %rd1637, %rd1751;
	shr.u64 	%rd1752, %rd451, 1;
	shl.b64 	%rd1753, %rd451, 3;
	xor.b64  	%rd1754, %rd1752, %rd1753;
	// begin inline asm
	{
	 .reg .u32 tl,th,vl,vh; 
	mov.b64 {tl,th},%rd451; 
	shf.l.wrap.b32 vh,tl,th,%r291; 
	shf.l.wrap.b32 vl,th,tl,%r291; 
	mov.b64 %rd448,{vl,vh}; 
	}
	// end inline asm
	xor.b64  	%rd1755, %rd1754, %rd448;
	// begin inline asm
	{
	 .reg .u32 tl,th,vl,vh; 
	mov.b64 {tl,th},%rd451; 
	shf.l.wrap.b32 vl,tl,th,%r382; 
	shf.l.wrap.b32 vh,th,tl,%r382; 
	mov.b64 %rd450,{vl,vh}; 
	}
	// end inline asm
	xor.b64  	%rd1756, %rd1755, %rd450;
	add.s64 	%rd717, %rd1756, %rd1638;
	shr.u64 	%rd1757, %rd455, 1;
	shl.b64 	%rd1758, %rd455, 2;
	xor.b64  	%rd1759, %rd1757, %rd1758;
	// begin inline asm
	{
	 .reg .u32 tl,th,vl,vh; 
	mov.b64 {tl,th},%rd455; 
	shf.l.wrap.b32 vh,tl,th,%r389; 
	shf.l.wrap.b32 vl,th,tl,%r389; 
	mov.b64 %rd452,{vl,vh}; 
	}
	// end inline asm
	xor.b64  	%rd1760, %rd1759, %rd452;
	// begin inline asm
	{
	 .reg .u32 tl,th,vl,vh; 
	mov.b64 {tl,th},%rd455; 
	shf.l.wrap.b32 vl,tl,th,%r383; 
	shf.l.wrap.b32 vh,th,tl,%r383; 
	mov.b64 %rd454,{vl,vh}; 
	}
	// end inline asm
	xor.b64  	%rd1761, %rd1760, %rd454;
	add.s64 	%rd731, %rd1761, %rd1639;
	shr.u64 	%rd1762, %rd459, 2;
	shl.b64 	%rd1763, %rd459, 1;
	xor.b64  	%rd1764, %rd1762, %rd1763;
	// begin inline asm
	{
	 .reg .u32 tl,th,vl,vh; 
	mov.b64 {tl,th},%rd459; 
	shf.l.wrap.b32 vh,tl,th,%r287; 
	shf.l.wrap.b32 vl,th,tl,%r287; 
	mov.b64 %rd456,{vl,vh}; 
	}
	// end inline asm
	xor.b64  	%rd1765, %rd1764, %rd456;
	// begin inline asm
	{
	 .reg .u32 tl,th,vl,vh; 
	mov.b64 {tl,th},%rd459; 
	shf.l.wrap.b32 vl,tl,th,%r384; 
	shf.l.wrap.b32 vh,th,tl,%r384; 
	mov.b64 %rd458,{vl,vh}; 
	}
	// end inline asm
	xor.b64  	%rd1766, %rd1765, %rd458;
	add.s64 	%rd745, %rd1766, %rd1640;
	shr.u64 	%rd1767, %rd463, 2;
	shl.b64 	%rd1768, %rd463, 2;
	xor.b64  	%rd1769, %rd1767, %rd1768;
	// begin inline asm
	{
	 .reg .u32 tl,th,vl,vh; 
	mov.b64 {tl,th},%rd463; 
	shf.l.wrap.b32 vh,tl,th,%r289; 
	shf.l.wrap.b32 vl,th,tl,%r289; 
	mov.b64 %rd460,{vl,vh}; 
	}
	// end inline asm
	xor.b64  	%rd1770, %rd1769, %rd460;
	// begin inline asm
	{
	 .reg .u32 tl,th,vl,vh; 
	mov.b64 {tl,th},%rd463; 
	shf.l.wrap.b32 vl,tl,th,%r290; 
	shf.l.wrap.b32 vh,th,tl,%r290; 
	mov.b64 %rd462,{vl,vh}; 
	}
	// end inline asm
	xor.b64  	%rd1771, %rd1770, %rd462;
	add.s64 	%rd759, %rd1771, %rd1641;
	shr.u64 	%rd1772, %rd1705, 1;
	xor.b64  	%rd1773, %rd1772, %rd1705;
	add.s64 	%rd773, %rd1642, %rd1773;
	shr.u64 	%rd1774, %rd467, 1;
	shl.b64 	%rd1775, %rd467, 3;
	xor.b64  	%rd1776, %rd1774, %rd1775;
	// begin inline asm
	{
	 .reg .u32 tl,th,vl,vh; 
	mov.b64 {tl,th},%rd467; 
	shf.l.wrap.b32 vh,tl,th,%r291; 
	shf.l.wrap.b32 vl,th,tl,%r291; 
	mov.b64 %rd464,{vl,vh}; 
	}
	// end inline asm
	xor.b64  	%rd1777, %rd1776, %rd464;
	// begin inline asm
	{
	 .reg .u32 tl,th,vl,vh; 
	mov.b64 {tl,th},%rd467; 
	shf.l.wrap.b32 vl,tl,th,%r382; 
	shf.l.wrap.b32 vh,th,tl,%r382; 
	mov.b64 %rd466,{vl,vh}; 
	}
	// end inline asm
	xor.b64  	%rd1778, %rd1777, %rd466;
	add.s64 	%rd787, %rd1778, %rd1627;
	shr.u64 	%rd1779, %rd471, 1;
	shl.b64 	%rd1780, %rd471, 2;
	xor.b64  	%rd1781, %rd1779, %rd1780;
	// begin inline asm
	{
	 .reg .u32 tl,th,vl,vh; 
	mov.b64 {tl,th},%rd471; 
	shf.l.wrap.b32 vh,tl,th,%r389; 
	shf.l.wrap.b32 vl,th,tl,%r389; 
	mov.b64 %rd468,{vl,vh}; 
	}
	// end inline asm
	xor.b64  	%rd1782, %rd1781, %rd468;
	// begin inline asm
	{
	 .reg .u32 tl,th,vl,vh; 
	mov.b64 {tl,th},%rd471; 
	shf.l.wrap.b32 vl,tl,th,%r383; 
	shf.l.wrap.b32 vh,th,tl,%r383; 
	mov.b64 %rd470,{vl,vh}; 
	}
	// end inline asm
	xor.b64  	%rd1783, %rd1782, %rd470;
	shr.u64 	%rd1784, %rd541, 2;
	shl.b64 	%rd1785, %rd541, 1;
	xor.b64  	%rd1786, %rd1784, %rd1785;
	// begin inline asm
	{
	 .reg .u32 tl,th,vl,vh; 
	mov.b64 {tl,th},%rd541; 
	shf.l.wrap.b32 vh,tl,th,%r287; 
	shf.l.wrap.b32 vl,th,tl,%r287; 
	mov.b64 %rd472,{vl,vh}; 
	}
	// end inline asm
	xor.b64  	%rd1787, %rd1786, %rd472;
	// begin inline asm
	{
	 .reg .u32 tl,th,vl,vh; 
	mov.b64 {tl,th},%rd541; 
	shf.l.wrap.b32 vl,tl,th,%r384; 
	shf.l.wrap.b32 vh,th,tl,%r384; 
	mov.b64 %rd474,{vl,vh}; 
	}
	// end inline asm
	xor.b64  	%rd1788, %rd1787, %rd474;
	add.s64 	%rd1789, %rd1788, %rd1783;
	shr.u64 	%rd1790, %rd545, 2;
	shl.b64 	%rd1791, %rd545, 2;
	// begin inline asm
	{
	 .reg .u32 tl,th,vl,vh; 
	mov.b64 {tl,th},%rd545; 
	shf.l.wrap.b32 vh,tl,th,%r289; 
	shf.l.wrap.b32 vl,th,tl,%r289; 
	mov.b64 %rd476,{vl,vh}; 
	}
	// end inline asm
	xor.b64  	%rd1792, %rd1791, %rd476;
	// begin inline asm
	{
	 .reg .u32 tl,th,vl,vh; 
	mov.b64 {tl,th},%rd545; 
	shf.l.wrap.b32 vl,tl,th,%r290; 
	shf.l.wrap.b32 vh,th,tl,%r290; 
	mov.b64 %rd478,{vl,vh}; 
	}
	// end inline asm
	xor.b64  	%rd1793, %rd1792, %rd478;
	xor.b64  	%rd1794, %rd1793, %rd1790;
	add.s64 	%rd1795, %rd1789, %rd1794;
	shr.u64 	%rd1796, %rd609, 1;
	shl.b64 	%rd1797, %rd609, 3;
	xor.b64  	%rd1798, %rd1796, %rd1797;
	// begin inline asm
	{
	 .reg .u32 tl,th,vl,vh; 
	mov.b64 {tl,th},%rd609; 
	shf.l.wrap.b32 vh,tl,th,%r291; 
	shf.l.wrap.b32 vl,th,tl,%r291; 
	mov.b64 %rd480,{vl,vh}; 
	}
	// end inline asm
	xor.b64  	%rd1799, %rd1798, %rd480;
	// begin inline asm
	{
	 .reg .u32 tl,th,vl,vh; 
	mov.b64 {tl,th},%rd609; 
	shf.l.wrap.b32 vl,tl,th,%r382; 
	shf.l.wrap.b32 vh,th,tl,%r382; 
	mov.b64 %rd482,{vl,vh}; 
	}
	// end inline asm
	xor.b64  	%rd1800, %rd1799, %rd482;
	add.s64 	%rd1801, %rd1795, %rd1800;
	shr.u64 	%rd1802, %rd625, 1;
	shl.b64 	%rd1803, %rd625, 2;
	// begin inline asm
	{
	 .reg .u32 tl,th,vl,vh; 
	mov.b64 {tl,th},%rd625; 
	shf.l.wrap.b32 vh,tl,th,%r389; 
	shf.l.wrap.b32 vl,th,tl,%r389; 
	mov.b64 %rd484,{vl,vh}; 
	}
	// end inline asm
	xor.b64  	%rd1804, %rd1803, %rd484;
	// begin inline asm
	{
	 .reg .u32 tl,th,vl,vh; 
	mov.b64 {tl,th},%rd625; 
	shf.l.wrap.b32 vl,tl,th,%r383; 
	shf.l.wrap.b32 vh,th,tl,%r383; 
	mov.b64 %rd486,{vl,vh}; 
	}
	// end inline asm
	xor.b64  	%rd1805, %rd1804, %rd486;
	xor.b64  	%rd1806, %rd1805, %rd1802;
	add.s64 	%rd1807, %rd1801, %rd1806;
	shr.u64 	%rd1808, %rd641, 2;
	shl.b64 	%rd1809, %rd641, 1;
	xor.b64  	%rd1810, %rd1808, %rd1809;
	// begin inline asm
	{
	 .reg .u32 tl,th,vl,vh; 
	mov.b64 {tl,th},%rd641; 
	shf.l.wrap.b32 vh,tl,th,%r287; 
	shf.l.wrap.b32 vl,th,tl,%r287; 
	mov.b64 %rd488,{vl,vh}; 
	}
	// end inline asm
	xor.b64  	%rd1811, %rd1810, %rd488;
	// begin inline asm
	{
	 .reg .u32 tl,th,vl,vh; 
	mov.b64 {tl,th},%rd641; 
	shf.l.wrap.b32 vl,tl,th,%r384; 
	shf.l.wrap.b32 vh,th,tl,%r384; 
	mov.b64 %rd490,{vl,vh}; 
	}
	// end inline asm
	xor.b64  	%rd1812, %rd1811, %rd490;
	add.s64 	%rd1813, %rd1807, %rd1812;
	shr.u64 	%rd1814, %rd659, 2;
	shl.b64 	%rd1815, %rd659, 2;
	// begin inline asm
	{
	 .reg .u32 tl,th,vl,vh; 
	mov.b64 {tl,th},%rd659; 
	shf.l.wrap.b32 vh,tl,th,%r289; 
	shf.l.wrap.b32 vl,th,tl,%r289; 
	mov.b64 %rd492,{vl,vh}; 
	}
	// end inline asm
	xor.b64  	%rd1816, %rd1815, %rd492;
	// begin inline asm
	{
	 .reg .u32 tl,th,vl,vh; 
	mov.b64 {tl,th},%rd659; 
	shf.l.wrap.b32 vl,tl,th,%r290; 
	shf.l.wrap.b32 vh,th,tl,%r290; 
	mov.b64 %rd494,{vl,vh}; 
	}
	// end inline asm
	xor.b64  	%rd1817, %rd1816, %rd494;
	xor.b64  	%rd1818, %rd1817, %rd1814;
	add.s64 	%rd1819, %rd1813, %rd1818;
	shr.u64 	%rd1820, %rd677, 1;
	shl.b64 	%rd1821, %rd677, 3;
	xor.b64  	%rd1822, %rd1820, %rd1821;
	// begin inline asm
	{
	 .reg .u32 tl,th,vl,vh; 
	mov.b64 {tl,th},%rd677; 
	shf.l.wrap.b32 vh,tl,th,%r291; 
	shf.l.wrap.b32 vl,th,tl,%r291; 
	mov.b64 %rd496,{vl,vh}; 
	}
	// end inline asm
	xor.b64  	%rd1823, %rd1822, %rd496;
	// begin inline asm
	{
	 .reg .u32 tl,th,vl,vh; 
	mov.b64 {tl,th},%rd677; 
	shf.l.wrap.b32 vl,tl,th,%r382; 
	shf.l.wrap.b32 vh,th,tl,%r382; 
	mov.b64 %rd498,{vl,vh}; 
	}
	// end inline asm
	xor.b64  	%rd1824, %rd1823, %rd498;
	add.s64 	%rd1825, %rd1819, %rd1824;
	shr.u64 	%rd1826, %rd691, 1;
	shl.b64 	%rd1827, %rd691, 2;
	// begin inline asm
	{
	 .reg .u32 tl,th,vl,vh; 
	mov.b64 {tl,th},%rd691; 
	shf.l.wrap.b32 vh,tl,th,%r389; 
	shf.l.wrap.b32 vl,th,tl,%r389; 
	mov.b64 %rd500,{vl,vh}; 
	}
	// end inline asm
	xor.b64  	%rd1828, %rd1827, %rd500;
	// begin inline asm
	{
	 .reg .u32 tl,th,vl,vh; 
	mov.b64 {tl,th},%rd691; 
	shf.l.wrap.b32 vl,tl,th,%r383; 
	shf.l.wrap.b32 vh,th,tl,%r383; 
	mov.b64 %rd502,{vl,vh}; 
	}
	// end inline asm
	xor.b64  	%rd1829, %rd1828, %rd502;
	xor.b64  	%rd1830, %rd1829, %rd1826;
	add.s64 	%rd1831, %rd1825, %rd1830;
	shr.u64 	%rd1832, %rd703, 2;
	shl.b64 	%rd1833, %rd703, 1;
	xor.b64  	%rd1834, %rd1832, %rd1833;
	// begin inline asm
	{
	 .reg .u32 tl,th,vl,vh; 
	mov.b64 {tl,th},%rd703; 
	shf.l.wrap.b32 vh,tl,th,%r287; 
	shf.l.wrap.b32 vl,th,tl,%r287; 
	mov.b64 %rd504,{vl,vh}; 
	}
	// end inline asm
	xor.b64  	%rd1835, %rd1834, %rd504;
	// begin inline asm
	{
	 .reg .u32 tl,th,vl,vh; 
	mov.b64 {tl,th},%rd703; 
	shf.l.wrap.b32 vl,tl,th,%r384; 
	shf.l.wrap.b32 vh,th,tl,%r384; 
	mov.b64 %rd506,{vl,vh}; 
	}
	// end inline asm
	xor.b64  	%rd1836, %rd1835, %rd506;
	add.s64 	%rd1837, %rd1831, %rd1836;
	shr.u64 	%rd1838, %rd717, 2;
	shl.b64 	%rd1839, %rd717, 2;
	// begin inline asm
	{
	 .reg .u32 tl,th,vl,vh; 
	mov.b64 {tl,th},%rd717; 
	shf.l.wrap.b32 vh,tl,th,%r289; 
	shf.l.wrap.b32 vl,th,tl,%r289; 
	mov.b64 %rd508,{vl,vh}; 
	}
	// end inline asm
	xor.b64  	%rd1840, %rd1839, %rd508;
	// begin inline asm
	{
	 .reg .u32 tl,th,vl,vh; 
	mov.b64 {tl,th},%rd717; 
	shf.l.wrap.b32 vl,tl,th,%r290; 
	shf.l.wrap.b32 vh,th,tl,%r290; 
	mov.b64 %rd510,{vl,vh}; 
	}
	// end inline asm
	xor.b64  	%rd1841, %rd1840, %rd510;
	xor.b64  	%rd1842, %rd1841, %rd1838;
	add.s64 	%rd1843, %rd1837, %rd1842;
	shr.u64 	%rd1844, %rd731, 1;
	shl.b64 	%rd1845, %rd731, 3;
	xor.b64  	%rd1846, %rd1844, %rd1845;
	// begin inline asm
	{
	 .reg .u32 tl,th,vl,vh; 
	mov.b64 {tl,th},%rd731; 
	shf.l.wrap.b32 vh,tl,th,%r291; 
	shf.l.wrap.b32 vl,th,tl,%r291; 
	mov.b64 %rd512,{vl,vh}; 
	}
	// end inline asm
	xor.b64  	%rd1847, %rd1846, %rd512;
	// begin inline asm
	{
	 .reg .u32 tl,th,vl,vh; 
	mov.b64 {tl,th},%rd731; 
	shf.l.wrap.b32 vl,tl,th,%r382; 
	shf.l.wrap.b32 vh,th,tl,%r382; 
	mov.b64 %rd514,{vl,vh}; 
	}
	// end inline asm
	xor.b64  	%rd1848, %rd1847, %rd514;
	add.s64 	%rd1849, %rd1843, %rd1848;
	shr.u64 	%rd1850, %rd745, 1;
	shl.b64 	%rd1851, %rd745, 2;
	// begin inline asm
	{
	 .reg .u32 tl,th,vl,vh; 
	mov.b64 {tl,th},%rd745; 
	shf.l.wrap.b32 vh,tl,th,%r389; 
	shf.l.wrap.b32 vl,th,tl,%r389; 
	mov.b64 %rd516,{vl,vh}; 
	}
	// end inline asm
	xor.b64  	%rd1852, %rd1851, %rd516;
	// begin inline asm
	{
	 .reg .u32 tl,th,vl,vh; 
	mov.b64 {tl,th},%rd745; 
	shf.l.wrap.b32 vl,tl,th,%r383; 
	shf.l.wrap.b32 vh,th,tl,%r383; 
	mov.b64 %rd518,{vl,vh}; 
	}
	// end inline asm
	xor.b64  	%rd1853, %rd1852, %rd518;
	xor.b64  	%rd1854, %rd1853, %rd1850;
	add.s64 	%rd1855, %rd1849, %rd1854;
	shr.u64 	%rd1856, %rd759, 2;
	shl.b64 	%rd1857, %rd759, 1;
	xor.b64  	%rd1858, %rd1856, %rd1857;
	// begin inline asm
	{
	 .reg .u32 tl,th,vl,vh; 
	mov.b64 {tl,th},%rd759; 
	shf.l.wrap.b32 vh,tl,th,%r287; 
	shf.l.wrap.b32 vl,th,tl,%r287; 
	mov.b64 %rd520,{vl,vh}; 
	}
	// end inline asm
	xor.b64  	%rd1859, %rd1858, %rd520;
	// begin inline asm
	{
	 .reg .u32 tl,th,vl,vh; 
	mov.b64 {tl,th},%rd759; 
	shf.l.wrap.b32 vl,tl,th,%r384; 
	shf.l.wrap.b32 vh,th,tl,%r384; 
	mov.b64 %rd522,{vl,vh}; 
	}
	// end inline asm
	xor.b64  	%rd1860, %rd1859, %rd522;
	add.s64 	%rd1861, %rd1855, %rd1860;
	shr.u64 	%rd1862, %rd773, 2;
	shl.b64 	%rd1863, %rd773, 2;
	// begin inline asm
	{
	 .reg .u32 tl,th,vl,vh; 
	mov.b64 {tl,th},%rd773; 
	shf.l.wrap.b32 vh,tl,th,%r289; 
	shf.l.wrap.b32 vl,th,tl,%r289; 
	mov.b64 %rd524,{vl,vh}; 
	}
	// end inline asm
	xor.b64  	%rd1864, %rd1863, %rd524;
	// begin inline asm
	{
	 .reg .u32 tl,th,vl,vh; 
	mov.b64 {tl,th},%rd773; 
	shf.l.wrap.b32 vl,tl,th,%r290; 
	shf.l.wrap.b32 vh,th,tl,%r290; 
	mov.b64 %rd526,{vl,vh}; 
	}
	// end inline asm
	xor.b64  	%rd1865, %rd1864, %rd526;
	xor.b64  	%rd1866, %rd1865, %rd1862;
	add.s64 	%rd1867, %rd1861, %rd1866;
	shr.u64 	%rd1868, %rd787, 1;
	shl.b64 	%rd1869, %rd787, 3;
	xor.b64  	%rd1870, %rd1868, %rd1869;
	// begin inline asm
	{
	 .reg .u32 tl,th,vl,vh; 
	mov.b64 {tl,th},%rd787; 
	shf.l.wrap.b32 vh,tl,th,%r291; 
	shf.l.wrap.b32 vl,th,tl,%r291; 
	mov.b64 %rd528,{vl,vh}; 
	}
	// end inline asm
	xor.b64  	%rd1871, %rd1870, %rd528;
	// begin inline asm
	{
	 .reg .u32 tl,th,vl,vh; 
	mov.b64 {tl,th},%rd787; 
	shf.l.wrap.b32 vl,tl,th,%r382; 
	shf.l.wrap.b32 vh,th,tl,%r382; 
	mov.b64 %rd530,{vl,vh}; 
	}
	// end inline asm
	xor.b64  	%rd1872, %rd1871, %rd530;
	add.s64 	%rd1873, %rd1867, %rd1872;
	// begin inline asm
	{
	 .reg .u32 tl,th,vl,vh; 
	mov.b64 {tl,th},%rd533; 
	shf.l.wrap.b32 vh,tl,th,%r258; 
	shf.l.wrap.b32 vl,th,tl,%r258; 
	mov.b64 %rd532,{vl,vh}; 
	}
	// end inline asm
	add.s64 	%rd1874, %rd532, %rd1081;
	// begin inline asm
	{
	 .reg .u32 tl,th,vl,vh; 
	mov.b64 {tl,th},%rd535; 
	shf.l.wrap.b32 vh,tl,th,%r291; 
	shf.l.wrap.b32 vl,th,tl,%r291; 
	mov.b64 %rd534,{vl,vh}; 
	}
	// end inline asm
	add.s64 	%rd1875, %rd1874, %rd534;
	// begin inline asm
	{
	 .reg .u32 tl,th,vl,vh; 
	mov.b64 {tl,th},%rd537; 
	shf.l.wrap.b32 vh,tl,th,%r387; 
	shf.l.wrap.b32 vl,th,tl,%r387; 
	mov.b64 %rd536,{vl,vh}; 
	}
	// end inline asm
	sub.s64 	%rd1876, %rd1875, %rd536;
	xor.b64  	%rd1877, %rd1876, %rd1634;
	add.s64 	%rd801, %rd1873, %rd1877;
	shr.u64 	%rd1878, %rd541, 1;
	shl.b64 	%rd1879, %rd541, 2;
	xor.b64  	%rd1880, %rd1878, %rd1879;
	// begin inline asm
	{
	 .reg .u32 tl,th,vl,vh; 
	mov.b64 {tl,th},%rd541; 
	shf.l.wrap.b32 vh,tl,th,%r389; 
	shf.l.wrap.b32 vl,th,tl,%r389; 
	mov.b64 %rd538,{vl,vh}; 
	}
	// end inline asm
	xor.b64  	%rd1881, %rd1880, %rd538;
	// begin inline asm
	{
	 .reg .u32 tl,th,vl,vh; 
	mov.b64 {tl,th},%rd541; 
	shf.l.wrap.b32 vl,tl,th,%r383; 
	shf.l.wrap.b32 vh,th,tl,%r383; 
	mov.b64 %rd540,{vl,vh}; 
	}
	// end inline asm
	xor.b64  	%rd1882, %rd1881, %rd540;
	shl.b64 	%rd1883, %rd545, 1;
	// begin inline asm
	{
	 .reg .u32 tl,th,vl,vh; 
	mov.b64 {tl,th},%rd545; 
	shf.l.wrap.b32 vh,tl,th,%r287; 
	shf.l.wrap.b32 vl,th,tl,%r287; 
	mov.b64 %rd542,{vl,vh}; 
	}
	// end inline asm
	xor.b64  	%rd1884, %rd1883, %rd542;
	// begin inline asm
	{
	 .reg .u32 tl,th,vl,vh; 
	mov.b64 {tl,th},%rd545; 
	shf.l.wrap.b32 vl,tl,th,%r384; 
	shf.l.wrap.b32 vh,th,tl,%r384; 
	mov.b64 %rd544,{vl,vh}; 
	}
	// end inline asm
	xor.b64  	%rd1885, %rd1884, %rd544;
	xor.b64  	%rd1886, %rd1885, %rd1790;
	add.s64 	%rd1887, %rd1886, %rd1882;
	shr.u64 	%rd1888, %rd609, 2;
	shl.b64 	%rd1889, %rd609, 2;
	xor.b64  	%rd1890, %rd1888, %rd1889;
	// begin inline asm
	{
	 .reg .u32 tl,th,vl,vh; 
	mov.b64 {tl,th},%rd609; 
	shf.l.wrap.b32 vh,tl,th,%r289; 
	shf.l.wrap.b32 vl,th,tl,%r289; 
	mov.b64 %rd546,{vl,vh}; 
	}
	// end inline asm
	xor.b64  	%rd1891, %rd1890, %rd546;
	// begin inline asm
	{
	 .reg .u32 tl,th,vl,vh; 
	mov.b64 {tl,th},%rd609; 
	shf.l.wrap.b32 vl,tl,th,%r290; 
	shf.l.wrap.b32 vh,th,tl,%r290; 
	mov.b64 %rd548,{vl,vh}; 
	}
	// end inline asm
	xor.b64  	%rd1892, %rd1891, %rd548;
	add.s64 	%rd1893, %rd1887, %rd1892;
	shl.b64 	%rd1894, %rd625, 3;
	// begin inline asm
	{
	 .reg .u32 tl,th,vl,vh; 
	mov.b64 {tl,th},%rd625; 
	shf.l.wrap.b32 vh,tl,th,%r291; 
	shf.l.wrap.b32 vl,th,tl,%r291; 
	mov.b64 %rd550,{vl,vh}; 
	}
	// end inline asm
	xor.b64  	%rd1895, %rd1894, %rd550;
	// begin inline asm
	{
	 .reg .u32 tl,th,vl,vh; 
	mov.b64 {tl,th},%rd625; 
	shf.l.wrap.b32 vl,tl,th,%r382; 
	shf.l.wrap.b32 vh,th,tl,%r382; 
	mov.b64 %rd552,{vl,vh}; 
	}
	// end inline asm
	xor.b64  	%rd1896, %rd1895, %rd552;
	xor.b64  	%rd1897, %rd1896, %rd1802;
	add.s64 	%rd1898, %rd1893, %rd1897;
	shr.u64 	%rd1899, %rd641, 1;
	shl.b64 	%rd1900, %rd641, 2;
	xor.b64  	%rd1901, %rd1899, %rd1900;
	// begin inline asm
	{
	 .reg .u32 tl,th,vl,vh; 
	mov.b64 {tl,th},%rd641; 
	shf.l.wrap.b32 vh,tl,th,%r389; 
	shf.l.wrap.b32 vl,th,tl,%r389; 
	mov.b64 %rd554,{vl,vh}; 
	}
	// end inline asm
	xor.b64  	%rd1902, %rd1901, %rd554;
	// begin inline asm
	{
	 .reg .u32 tl,th,vl,vh; 
	mov.b64 {tl,th},%rd641; 
	shf.l.wrap.b32 vl,tl,th,%r383; 
	shf.l.wrap.b32 vh,th,tl,%r383; 
	mov.b64 %rd556,{vl,vh}; 
	}
	// end inline asm
	xor.b64  	%rd1903, %rd1902, %rd556;
	add.s64 	%rd1904, %rd1898, %rd1903;
	shl.b64 	%rd1905, %rd659, 1;
	// begin inline asm
	{
	 .reg .u32 tl,th,vl,vh; 
	mov.b64 {tl,th},%rd659; 
	shf.l.wrap.b32 vh,tl,th,%r287; 
	shf.l.wrap.b32 vl,th,tl,%r287; 
	mov.b64 %rd558,{vl,vh}; 
	}
	// end inline asm
	xor.b64  	%rd1906, %rd1905, %rd558;
	// begin inline asm
	{
	 .reg .u32 tl,th,vl,vh; 
	mov.b64 {tl,th},%rd659; 
	shf.l.wrap.b32 vl,tl,th,%r384; 
	shf.l.wrap.b32 vh,th,tl,%r384; 
	mov.b64 %rd560,{vl,vh}; 
	}
	// end inline asm
	xor.b64  	%rd1907, %rd1906, %rd560;
	xor.b64  	%rd1908, %rd1907, %rd1814;
	add.s64 	%rd1909, %rd1904, %rd1908;
	shr.u64 	%rd1910, %rd677, 2;
	shl.b64 	%rd1911, %rd677, 2;
	xor.b64  	%rd1912, %rd1910, %rd1911;
	// begin inline asm
	{
	 .reg .u32 tl,th,vl,vh; 
	mov.b64 {tl,th},%rd677; 
	shf.l.wrap.b32 vh,tl,th,%r289; 
	shf.l.wrap.b32 vl,th,tl,%r289; 
	mov.b64 %rd562,{vl,vh}; 
	}
	// end inline asm
	xor.b64  	%rd1913, %rd1912, %rd562;
	// begin inline asm
	{
	 .reg .u32 tl,th,vl,vh; 
	mov.b64 {tl,th},%rd677; 
	shf.l.wrap.b32 vl,tl,th,%r290; 
	shf.l.wrap.b32 vh,th,tl,%r290; 
	mov.b64 %rd564,{vl,vh}; 
	}
	// end inline asm
	xor.b64  	%rd1914, %rd1913, %rd564;
	add.s64 	%rd1915, %rd1909, %rd1914;
	shl.b64 	%rd1916, %rd691, 3;
	// begin inline asm
	{
	 .reg .u32 tl,th,vl,vh; 
	mov.b64 {tl,th},%rd691; 
	shf.l.wrap.b32 vh,tl,th,%r291; 
	shf.l.wrap.b32 vl,th,tl,%r291; 
	mov.b64 %rd566,{vl,vh}; 
	}
	// end inline asm
	xor.b64  	%rd1917, %rd1916, %rd566;
	// begin inline asm
	{
	 .reg .u32 tl,th,vl,vh; 
	mov.b64 {tl,th},%rd691; 
	shf.l.wrap.b32 vl,tl,th,%r382; 
	shf.l.wrap.b32 vh,th,tl,%r382; 
	mov.b64 %rd568,{vl,vh}; 
	}
	// end inline asm
	xor.b64  	%rd1918, %rd1917, %rd568;
	xor.b64  	%rd1919, %rd1918, %rd1826;
	add.s64 	%rd1920, %rd1915, %rd1919;
	shr.u64 	%rd1921, %rd703, 1;
	shl.b64 	%rd1922, %rd703, 2;
	xor.b64  	%rd1923, %rd1921, %rd1922;
	// begin inline asm
	{
	 .reg .u32 tl,th,vl,vh; 
	mov.b64 {tl,th},%rd703; 
	shf.l.wrap.b32 vh,tl,th,%r389; 
	shf.l.wrap.b32 vl,th,tl,%r389; 
	mov.b64 %rd570,{vl,vh}; 
	}
	// end inline asm
	xor.b64  	%rd1924, %rd1923, %rd570;
	// begin inline asm
	{
	 .reg .u32 tl,th,vl,vh; 
	mov.b64 {tl,th},%rd703; 
	shf.l.wrap.b32 vl,tl,th,%r383; 
	shf.l.wrap.b32 vh,th,tl,%r383; 
	mov.b64 %rd572,{vl,vh}; 
	}
	// end inline asm
	xor.b64  	%rd1925, %rd1924, %rd572;
	add.s64 	%rd1926, %rd1920, %rd1925;
	shl.b64 	%rd1927, %rd717, 1;
	// begin inline asm
	{
	 .reg .u32 tl,th,vl,vh; 
	mov.b64 {tl,th},%rd717; 
	shf.l.wrap.b32 vh,tl,th,%r287; 
	shf.l.wrap.b32 vl,th,tl,%r287; 
	mov.b64 %rd574,{vl,vh}; 
	}
	// end inline asm
	xor.b64  	%rd1928, %rd1927, %rd574;
	// begin inline asm
	{
	 .reg .u32 tl,th,vl,vh; 
	mov.b64 {tl,th},%rd717; 
	shf.l.wrap.b32 vl,tl,th,%r384; 
	shf.l.wrap.b32 vh,th,tl,%r384; 
	mov.b64 %rd576,{vl,vh}; 
	}
	// end inline asm
	xor.b64  	%rd1929, %rd1928, %rd576;
	xor.b64  	%rd1930, %rd1929, %rd1838;
	add.s64 	%rd1931, %rd1926, %rd1930;
	shr.u64 	%rd1932, %rd731, 2;
	shl.b64 	%rd1933, %rd731, 2;
	xor.b64  	%rd1934, %rd1932, %rd1933;
	// begin inline asm
	{
	 .reg .u32 tl,th,vl,vh; 
	mov.b64 {tl,th},%rd731; 
	shf.l.wrap.b32 vh,tl,th,%r289; 
	shf.l.wrap.b32 vl,th,tl,%r289; 
	mov.b64 %rd578,{vl,vh}; 
	}
	// end inline asm
	xor.b64  	%rd1935, %rd1934, %rd578;
	// begin inline asm
	{
	 .reg .u32 tl,th,vl,vh; 
	mov.b64 {tl,th},%rd731; 
	shf.l.wrap.b32 vl,tl,th,%r290; 
	shf.l.wrap.b32 vh,th,tl,%r290; 
	mov.b64 %rd580,{vl,vh}; 
	}
	// end inline asm
	xor.b64  	%rd1936, %rd1935, %rd580;
	add.s64 	%rd1937, %rd1931, %rd1936;
	shl.b64 	%rd1938, %rd745, 3;
	// begin inline asm
	{
	 .reg .u32 tl,th,vl,vh; 
	mov.b64 {tl,th},%rd745; 
	shf.l.wrap.b32 vh,tl,th,%r291; 
	shf.l.wrap.b32 vl,th,tl,%r291; 
	mov.b64 %rd582,{vl,vh}; 
	}
	// end inline asm
	xor.b64  	%rd1939, %rd1938, %rd582;
	xor.b64  	%rd1940, %rd1939, %rd1850;
	// begin inline asm
	{
	 .reg .u32 tl,th,vl,vh; 
	mov.b64 {tl,th},%rd745; 
	shf.l.wrap.b32 vl,tl,th,%r382; 
	shf.l.wrap.b32 vh,th,tl,%r382; 
	mov.b64 %rd584,{vl,vh}; 
	}
	// end inline asm
	xor.b64  	%rd1941, %rd1940, %rd584;
	add.s64 	%rd1942, %rd1937, %rd1941;
	shr.u64 	%rd1943, %rd759, 1;
	shl.b64 	%rd1944, %rd759, 2;
	xor.b64  	%rd1945, %rd1943, %rd1944;
	// begin inline asm
	{
	 .reg .u32 tl,th,vl,vh; 
	mov.b64 {tl,th},%rd759; 
	shf.l.wrap.b32 vh,tl,th,%r389; 
	shf.l.wrap.b32 vl,th,tl,%r389; 
	mov.b64 %rd586,{vl,vh}; 
	}
	// end inline asm
	xor.b64  	%rd1946, %rd1945, %rd586;
	// begin inline asm
	{
	 .reg .u32 tl,th,vl,vh; 
	mov.b64 {tl,th},%rd759; 
	shf.l.wrap.b32 vl,tl,th,%r383; 
	shf.l.wrap.b32 vh,th,tl,%r383; 
	mov.b64 %rd588,{vl,vh}; 
	}
	// end inline asm
	xor.b64  	%rd1947, %rd1946, %rd588;
	add.s64 	%rd1948, %rd1942, %rd1947;
	shl.b64 	%rd1949, %rd773, 1;
	// begin inline asm
	{
	 .reg .u32 tl,th,vl,vh; 
	mov.b64 {tl,th},%rd773; 
	shf.l.wrap.b32 vh,tl,th,%r287; 
	shf.l.wrap.b32 vl,th,tl,%r287; 
	mov.b64 %rd590,{vl,vh}; 
	}
	// end inline asm
	xor.b64  	%rd1950, %rd1949, %rd590;
	// begin inline asm
	{
	 .reg .u32 tl,th,vl,vh; 
	mov.b64 {tl,th},%rd773; 
	shf.l.wrap.b32 vl,tl,th,%r384; 
	shf.l.wrap.b32 vh,th,tl,%r384; 
	mov.b64 %rd592,{vl,vh}; 
	}
	// end inline asm
	xor.b64  	%rd1951, %rd1950, %rd592;
	xor.b64  	%rd1952, %rd1951, %rd1862;
	add.s64 	%rd1953, %rd1948, %rd1952;
	shr.u64 	%rd1954, %rd787, 2;
	shl.b64 	%rd1955, %rd787, 2;
	xor.b64  	%rd1956, %rd1954, %rd1955;
	// begin inline asm
	{
	 .reg .u32 tl,th,vl,vh; 
	mov.b64 {tl,th},%rd787; 
	shf.l.wrap.b32 vh,tl,th,%r289; 
	shf.l.wrap.b32 vl,th,tl,%r289; 
	mov.b64 %rd594,{vl,vh}; 
	}
	// end inline asm
	xor.b64  	%rd1957, %rd1956, %rd594;
	// begin inline asm
	{
	 .reg .u32 tl,th,vl,vh; 
	mov.b64 {tl,th},%rd787; 
	shf.l.wrap.b32 vl,tl,th,%r290; 
	shf.l.wrap.b32 vh,th,tl,%r290; 
	mov.b64 %rd596,{vl,vh}; 
	}
	// end inline asm
	xor.b64  	%rd1958, %rd1957, %rd596;
	add.s64 	%rd1959, %rd1953, %rd1958;
	shr.u64 	%rd1960, %rd801, 1;
	shl.b64 	%rd1961, %rd801, 3;
	// begin inline asm
	{
	 .reg .u32 tl,th,vl,vh; 
	mov.b64 {tl,th},%rd801; 
	shf.l.wrap.b32 vh,tl,th,%r291; 
	shf.l.wrap.b32 vl,th,tl,%r291; 
	mov.b64 %rd598,{vl,vh}; 
	}
	// end inline asm
	xor.b64  	%rd1962, %rd1961, %rd598;
	xor.b64  	%rd1963, %rd1962, %rd1960;
	// begin inline asm
	{
	 .reg .u32 tl,th,vl,vh; 
	mov.b64 {tl,th},%rd801; 
	shf.l.wrap.b32 vl,tl,th,%r382; 
	shf.l.wrap.b32 vh,th,tl,%r382; 
	mov.b64 %rd600,{vl,vh}; 
	}
	// end inline asm
	xor.b64  	%rd1964, %rd1963, %rd600;
	add.s64 	%rd1965, %rd1959, %rd1964;
	// begin inline asm
	{
	 .reg .u32 tl,th,vl,vh; 
	mov.b64 {tl,th},%rd603; 
	shf.l.wrap.b32 vh,tl,th,%r293; 
	shf.l.wrap.b32 vl,th,tl,%r293; 
	mov.b64 %rd602,{vl,vh}; 
	}
	// end inline asm
	add.s64 	%rd1966, %rd602, %rd1174;
	// begin inline asm
	{
	 .reg .u32 tl,th,vl,vh; 
	mov.b64 {tl,th},%rd605; 
	shf.l.wrap.b32 vh,tl,th,%r379; 
	shf.l.wrap.b32 vl,th,tl,%r379; 
	mov.b64 %rd604,{vl,vh}; 
	}
	// end inline asm
	add.s64 	%rd1967, %rd1966, %rd604;
	// begin inline asm
	{
	 .reg .u32 tl,th,vl,vh; 
	mov.b64 {tl,th},%rd607; 
	shf.l.wrap.b32 vh,tl,th,%r388; 
	shf.l.wrap.b32 vl,th,tl,%r388; 
	mov.b64 %rd606,{vl,vh}; 
	}
	// end inline asm
	sub.s64 	%rd1968, %rd1967, %rd606;
	xor.b64  	%rd1969, %rd1968, %rd1635;
	add.s64 	%rd789, %rd1965, %rd1969;
	// begin inline asm
	{
	 .reg .u32 tl,th,vl,vh; 
	mov.b64 {tl,th},%rd609; 
	shf.l.wrap.b32 vh,tl,th,%r379; 
	shf.l.wrap.b32 vl,th,tl,%r379; 
	mov.b64 %rd608,{vl,vh}; 
	}
	// end inline asm
	add.s64 	%rd1970, %rd608, %rd545;
	add.s64 	%rd1971, %rd1970, %rd625;
	// begin inline asm
	{
	 .reg .u32 tl,th,vl,vh; 
	mov.b64 {tl,th},%rd641; 
	shf.l.wrap.b32 vh,tl,th,%r387; 
	shf.l.wrap.b32 vl,th,tl,%r387; 
	mov.b64 %rd610,{vl,vh}; 
	}
	// end inline asm
	add.s64 	%rd1972, %rd1971, %rd610;
	add.s64 	%rd1973, %rd1972, %rd659;
	// begin inline asm
	{
	 .reg .u32 tl,th,vl,vh; 
	mov.b64 {tl,th},%rd677; 
	shf.l.wrap.b32 vh,tl,th,%r381; 
	shf.l.wrap.b32 vl,th,tl,%r381; 
	mov.b64 %rd612,{vl,vh}; 
	}
	// end inline asm
	add.s64 	%rd1974, %rd1973, %rd612;
	add.s64 	%rd1975, %rd1974, %rd691;
	// begin inline asm
	{
	 .reg .u32 tl,th; 
	mov.b64 {tl,th},%rd703; 
	mov.b64 %rd614,{th,tl}; 
	}
	// end inline asm
	add.s64 	%rd1976, %rd1975, %rd614;
	add.s64 	%rd1977, %rd1976, %rd717;
	add.s64 	%rd1978, %rd1977, %rd514;
	add.s64 	%rd1979, %rd1978, %rd745;
	add.s64 	%rd1980, %rd1979, %rd588;
	add.s64 	%rd1981, %rd1980, %rd773;
	// begin inline asm
	{
	 .reg .u32 tl,th,vl,vh; 
	mov.b64 {tl,th},%rd787; 
	shf.l.wrap.b32 vl,tl,th,%r384; 
	shf.l.wrap.b32 vh,th,tl,%r384; 
	mov.b64 %rd616,{vl,vh}; 
	}
	// end inline asm
	add.s64 	%rd1982, %rd1981, %rd616;
	xor.b64  	%rd1983, %rd1960, %rd801;
	add.s64 	%rd1984, %rd1982, %rd1983;
	shr.u64 	%rd1985, %rd789, 2;
	xor.b64  	%rd1986, %rd1985, %rd789;
	add.s64 	%rd1987, %rd1984, %rd1986;
	// begin inline asm
	{
	 .reg .u32 tl,th,vl,vh; 
	mov.b64 {tl,th},%rd619; 
	shf.l.wrap.b32 vh,tl,th,%r300; 
	shf.l.wrap.b32 vl,th,tl,%r300; 
	mov.b64 %rd618,{vl,vh}; 
	}
	// end inline asm
	add.s64 	%rd1988, %rd618, %rd1197;
	// begin inline asm
	{
	 .reg .u32 tl,th,vl,vh; 
	mov.b64 {tl,th},%rd621; 
	shf.l.wrap.b32 vh,tl,th,%r301; 
	shf.l.wrap.b32 vl,th,tl,%r301; 
	mov.b64 %rd620,{vl,vh}; 
	}
	// end inline asm
	add.s64 	%rd1989, %rd1988, %rd620;
	// begin inline asm
	{
	 .reg .u32 tl,th,vl,vh; 
	mov.b64 {tl,th},%rd623; 
	shf.l.wrap.b32 vh,tl,th,%r389; 
	shf.l.wrap.b32 vl,th,tl,%r389; 
	mov.b64 %rd622,{vl,vh}; 
	}
	// end inline asm
	sub.s64 	%rd1990, %rd1989, %rd622;
	xor.b64  	%rd1991, %rd1990, %rd1636;
	add.s64 	%rd803, %rd1987, %rd1991;
	// begin inline asm
	{
	 .reg .u32 tl,th,vl,vh; 
	mov.b64 {tl,th},%rd625; 
	shf.l.wrap.b32 vh,tl,th,%r379; 
	shf.l.wrap.b32 vl,th,tl,%r379; 
	mov.b64 %rd624,{vl,vh}; 
	}
	// end inline asm
	add.s64 	%rd1992, %rd624, %rd609;
	add.s64 	%rd1993, %rd1992, %rd641;
	// begin inline asm
	{
	 .reg .u32 tl,th,vl,vh; 
	mov.b64 {tl,th},%rd659; 
	shf.l.wrap.b32 vh,tl,th,%r387; 
	shf.l.wrap.b32 vl,th,tl,%r387; 
	mov.b64 %rd626,{vl,vh}; 
	}
	// end inline asm
	add.s64 	%rd1994, %rd1993, %rd626;
	add.s64 	%rd1995, %rd1994, %rd677;
	// begin inline asm
	{
	 .reg .u32 tl,th,vl,vh; 
	mov.b64 {tl,th},%rd691; 
	shf.l.wrap.b32 vh,tl,th,%r381; 
	shf.l.wrap.b32 vl,th,tl,%r381; 
	mov.b64 %rd628,{vl,vh}; 
	}
	// end inline asm
	add.s64 	%rd1996, %rd1995, %rd628;
	add.s64 	%rd1997, %rd1996, %rd703;
	// begin inline asm
	{
	 .reg .u32 tl,th; 
	mov.b64 {tl,th},%rd717; 
	mov.b64 %rd630,{th,tl}; 
	}
	// end inline asm
	add.s64 	%rd1998, %rd1997, %rd630;
	add.s64 	%rd1999, %rd1998, %rd731;
	add.s64 	%rd2000, %rd1999, %rd584;
	add.s64 	%rd2001, %rd2000, %rd759;
	// begin inline asm
	{
	 .reg .u32 tl,th,vl,vh; 
	mov.b64 {tl,th},%rd773; 
	shf.l.wrap.b32 vl,tl,th,%r383; 
	shf.l.wrap.b32 vh,th,tl,%r383; 
	mov.b64 %rd632,{vl,vh}; 
	}
	// end inline asm
	add.s64 	%rd2002, %rd2001, %rd632;
	add.s64 	%rd2003, %rd2002, %rd787;
	// begin inline asm
	{
	 .reg .u32 tl,th,vl,vh; 
	mov.b64 {tl,th},%rd801; 
	shf.l.wrap.b32 vl,tl,th,%r384; 
	shf.l.wrap.b32 vh,th,tl,%r384; 
	mov.b64 %rd634,{vl,vh}; 
	}
	// end inline asm
	add.s64 	%rd2004, %rd2003, %rd634;
	shr.u64 	%rd2005, %rd789, 1;
	xor.b64  	%rd2006, %rd2005, %rd789;
	add.s64 	%rd2007, %rd2004, %rd2006;
	shr.u64 	%rd2008, %rd803, 2;
	xor.b64  	%rd2009, %rd2008, %rd803;
	add.s64 	%rd2010, %rd2007, %rd2009;
	add.s64 	%rd2011, %rd534, %rd1221;
	// begin inline asm
	{
	 .reg .u32 tl,th,vl,vh; 
	mov.b64 {tl,th},%rd637; 
	shf.l.wrap.b32 vh,tl,th,%r308; 
	shf.l.wrap.b32 vl,th,tl,%r308; 
	mov.b64 %rd636,{vl,vh}; 
	}
	// end inline asm
	add.s64 	%rd2012, %rd2011, %rd636;
	// begin inline asm
	{
	 .reg .u32 tl,th,vl,vh; 
	mov.b64 {tl,th},%rd639; 
	shf.l.wrap.b32 vh,tl,th,%r390; 
	shf.l.wrap.b32 vl,th,tl,%r390; 
	mov.b64 %rd638,{vl,vh}; 
	}
	// end inline asm
	sub.s64 	%rd2013, %rd2012, %rd638;
	xor.b64  	%rd2014, %rd2013, %rd1637;
	add.s64 	%rd791, %rd2010, %rd2014;
	// begin inline asm
	{
	 .reg .u32 tl,th,vl,vh; 
	mov.b64 {tl,th},%rd641; 
	shf.l.wrap.b32 vh,tl,th,%r379; 
	shf.l.wrap.b32 vl,th,tl,%r379; 
	mov.b64 %rd640,{vl,vh}; 
	}
	// end inline asm
	add.s64 	%rd2015, %rd640, %rd625;
	add.s64 	%rd2016, %rd2015, %rd659;
	// begin inline asm
	{
	 .reg .u32 tl,th,vl,vh; 
	mov.b64 {tl,th},%rd677; 
	shf.l.wrap.b32 vh,tl,th,%r387; 
	shf.l.wrap.b32 vl,th,tl,%r387; 
	mov.b64 %rd642,{vl,vh}; 
	}
	// end inline asm
	add.s64 	%rd2017, %rd2016, %rd642;
	add.s64 	%rd2018, %rd2017, %rd691;
	// begin inline asm
	{
	 .reg .u32 tl,th,vl,vh; 
	mov.b64 {tl,th},%rd703; 
	shf.l.wrap.b32 vh,tl,th,%r381; 
	shf.l.wrap.b32 vl,th,tl,%r381; 
	mov.b64 %rd644,{vl,vh}; 
	}
	// end inline asm
	add.s64 	%rd2019, %rd2018, %rd644;
	add.s64 	%rd2020, %rd2019, %rd717;
	// begin inline asm
	{
	 .reg .u32 tl,th; 
	mov.b64 {tl,th},%rd731; 
	mov.b64 %rd646,{th,tl}; 
	}
	// end inline asm
	add.s64 	%rd2021, %rd2020, %rd646;
	add.s64 	%rd2022, %rd2021, %rd745;
	// begin inline asm
	{
	 .reg .u32 tl,th,vl,vh; 
	mov.b64 {tl,th},%rd759; 
	shf.l.wrap.b32 vl,tl,th,%r382; 
	shf.l.wrap.b32 vh,th,tl,%r382; 
	mov.b64 %rd648,{vl,vh}; 
	}
	// end inline asm
	add.s64 	%rd2023, %rd2022, %rd648;
	add.s64 	%rd2024, %rd2023, %rd773;
	// begin inline asm
	{
	 .reg .u32 tl,th,vl,vh; 
	mov.b64 {tl,th},%rd787; 
	shf.l.wrap.b32 vl,tl,th,%r383; 
	shf.l.wrap.b32 vh,th,tl,%r383; 
	mov.b64 %rd650,{vl,vh}; 
	}
	// end inline asm
	add.s64 	%rd2025, %rd2024, %rd650;
	add.s64 	%rd2026, %rd2025, %rd801;
	// begin inline asm
	{
	 .reg .u32 tl,th,vl,vh; 
	mov.b64 {tl,th},%rd789; 
	shf.l.wrap.b32 vl,tl,th,%r384; 
	shf.l.wrap.b32 vh,th,tl,%r384; 
	mov.b64 %rd652,{vl,vh}; 
	}
	// end inline asm
	add.s64 	%rd2027, %rd2026, %rd652;
	shr.u64 	%rd2028, %rd803, 1;
	xor.b64  	%rd2029, %rd2028, %rd803;
	add.s64 	%rd2030, %rd2027, %rd2029;
	shr.u64 	%rd2031, %rd791, 2;
	xor.b64  	%rd2032, %rd2031, %rd791;
	add.s64 	%rd2033, %rd2030, %rd2032;
	add.s64 	%rd2034, %rd604, %rd1245;
	// begin inline asm
	{
	 .reg .u32 tl,th,vl,vh; 
	mov.b64 {tl,th},%rd655; 
	shf.l.wrap.b32 vh,tl,th,%r316; 
	shf.l.wrap.b32 vl,th,tl,%r316; 
	mov.b64 %rd654,{vl,vh}; 
	}
	// end inline asm
	add.s64 	%rd2035, %rd2034, %rd654;
	// begin inline asm
	{
	 .reg .u32 tl,th,vl,vh; 
	mov.b64 {tl,th},%rd657; 
	shf.l.wrap.b32 vh,tl,th,%r391; 
	shf.l.wrap.b32 vl,th,tl,%r391; 
	mov.b64 %rd656,{vl,vh}; 
	}
	// end inline asm
	sub.s64 	%rd2036, %rd2035, %rd656;
	xor.b64  	%rd2037, %rd2036, %rd1638;
	add.s64 	%rd805, %rd2033, %rd2037;
	// begin inline asm
	{
	 .reg .u32 tl,th,vl,vh; 
	mov.b64 {tl,th},%rd659; 
	shf.l.wrap.b32 vh,tl,th,%r379; 
	shf.l.wrap.b32 vl,th,tl,%r379; 
	mov.b64 %rd658,{vl,vh}; 
	}
	// end inline asm
	add.s64 	%rd2038, %rd658, %rd641;
	add.s64 	%rd2039, %rd2038, %rd677;
	// begin inline asm
	{
	 .reg .u32 tl,th,vl,vh; 
	mov.b64 {tl,th},%rd691; 
	shf.l.wrap.b32 vh,tl,th,%r387; 
	shf.l.wrap.b32 vl,th,tl,%r387; 
	mov.b64 %rd660,{vl,vh}; 
	}
	// end inline asm
	add.s64 	%rd2040, %rd2039, %rd660;
	add.s64 	%rd2041, %rd2040, %rd703;
	// begin inline asm
	{
	 .reg .u32 tl,th,vl,vh; 
	mov.b64 {tl,th},%rd717; 
	shf.l.wrap.b32 vh,tl,th,%r381; 
	shf.l.wrap.b32 vl,th,tl,%r381; 
	mov.b64 %rd662,{vl,vh}; 
	}
	// end inline asm
	add.s64 	%rd2042, %rd2041, %rd662;
	add.s64 	%rd2043, %rd2042, %rd731;
	// begin inline asm
	{
	 .reg .u32 tl,th; 
	mov.b64 {tl,th},%rd745; 
	mov.b64 %rd664,{th,tl}; 
	}
	// end inline asm
	add.s64 	%rd2044, %rd2043, %rd664;
	add.s64 	%rd2045, %rd2044, %rd759;
	// begin inline asm
	{
	 .reg .u32 tl,th,vl,vh; 
	mov.b64 {tl,th},%rd773; 
	shf.l.wrap.b32 vl,tl,th,%r382; 
	shf.l.wrap.b32 vh,th,tl,%r382; 
	mov.b64 %rd666,{vl,vh}; 
	}
	// end inline asm
	add.s64 	%rd2046, %rd2045, %rd666;
	add.s64 	%rd2047, %rd2046, %rd787;
	// begin inline asm
	{
	 .reg .u32 tl,th,vl,vh; 
	mov.b64 {tl,th},%rd801; 
	shf.l.wrap.b32 vl,tl,th,%r383; 
	shf.l.wrap.b32 vh,th,tl,%r383; 
	mov.b64 %rd668,{vl,vh}; 
	}
	// end inline asm
	add.s64 	%rd2048, %rd2047, %rd668;
	add.s64 	%rd2049, %rd2048, %rd789;
	// begin inline asm
	{
	 .reg .u32 tl,th,vl,vh; 
	mov.b64 {tl,th},%rd803; 
	shf.l.wrap.b32 vl,tl,th,%r384; 
	shf.l.wrap.b32 vh,th,tl,%r384; 
	mov.b64 %rd670,{vl,vh}; 
	}
	// end inline asm
	add.s64 	%rd2050, %rd2049, %rd670;
	shr.u64 	%rd2051, %rd791, 1;
	xor.b64  	%rd2052, %rd2051, %rd791;
	add.s64 	%rd2053, %rd2050, %rd2052;
	shr.u64 	%rd2054, %rd805, 2;
	xor.b64  	%rd2055, %rd2054, %rd805;
	add.s64 	%rd2056, %rd2053, %rd2055;
	add.s64 	%rd2057, %rd620, %rd1269;
	// begin inline asm
	{
	 .reg .u32 tl,th,vl,vh; 
	mov.b64 {tl,th},%rd673; 
	shf.l.wrap.b32 vh,tl,th,%r385; 
	shf.l.wrap.b32 vl,th,tl,%r385; 
	mov.b64 %rd672,{vl,vh}; 
	}
	// end inline asm
	add.s64 	%rd2058, %rd2057, %rd672;
	// begin inline asm
	{
	 .reg .u32 tl,th,vl,vh; 
	mov.b64 {tl,th},%rd675; 
	shf.l.wrap.b32 vh,tl,th,%r392; 
	shf.l.wrap.b32 vl,th,tl,%r392; 
	mov.b64 %rd674,{vl,vh}; 
	}
	// end inline asm
	sub.s64 	%rd2059, %rd2058, %rd674;
	xor.b64  	%rd2060, %rd2059, %rd1639;
	add.s64 	%rd793, %rd2056, %rd2060;
	// begin inline asm
	{
	 .reg .u32 tl,th,vl,vh; 
	mov.b64 {tl,th},%rd677; 
	shf.l.wrap.b32 vh,tl,th,%r379; 
	shf.l.wrap.b32 vl,th,tl,%r379; 
	mov.b64 %rd676,{vl,vh}; 
	}
	// end inline asm
	add.s64 	%rd2061, %rd676, %rd659;
	add.s64 	%rd2062, %rd2061, %rd691;
	// begin inline asm
	{
	 .reg .u32 tl,th,vl,vh; 
	mov.b64 {tl,th},%rd703; 
	shf.l.wrap.b32 vh,tl,th,%r387; 
	shf.l.wrap.b32 vl,th,tl,%r387; 
	mov.b64 %rd678,{vl,vh}; 
	}
	// end inline asm
	add.s64 	%rd2063, %rd2062, %rd678;
	add.s64 	%rd2064, %rd2063, %rd717;
	// begin inline asm
	{
	 .reg .u32 tl,th,vl,vh; 
	mov.b64 {tl,th},%rd731; 
	shf.l.wrap.b32 vh,tl,th,%r381; 
	shf.l.wrap.b32 vl,th,tl,%r381; 
	mov.b64 %rd680,{vl,vh}; 
	}
	// end inline asm
	add.s64 	%rd2065, %rd2064, %rd680;
	add.s64 	%rd2066, %rd2065, %rd745;
	// begin inline asm
	{
	 .reg .u32 tl,th; 
	mov.b64 {tl,th},%rd759; 
	mov.b64 %rd682,{th,tl}; 
	}
	// end inline asm
	add.s64 	%rd2067, %rd2066, %rd682;
	add.s64 	%rd2068, %rd2067, %rd773;
	add.s64 	%rd2069, %rd2068, %rd530;
	add.s64 	%rd2070, %rd2069, %rd801;
	// begin inline asm
	{
	 .reg .u32 tl,th,vl,vh; 
	mov.b64 {tl,th},%rd789; 
	shf.l.wrap.b32 vl,tl,th,%r383; 
	shf.l.wrap.b32 vh,th,tl,%r383; 
	mov.b64 %rd684,{vl,vh}; 
	}
	// end inline asm
	add.s64 	%rd2071, %rd2070, %rd684;
	add.s64 	%rd2072, %rd2071, %rd803;
	// begin inline asm
	{
	 .reg .u32 tl,th,vl,vh; 
	mov.b64 {tl,th},%rd791; 
	shf.l.wrap.b32 vl,tl,th,%r384; 
	shf.l.wrap.b32 vh,th,tl,%r384; 
	mov.b64 %rd686,{vl,vh}; 
	}
	// end inline asm
	add.s64 	%rd2073, %rd2072, %rd686;
	shr.u64 	%rd2074, %rd805, 1;
	xor.b64  	%rd2075, %rd2074, %rd805;
	add.s64 	%rd2076, %rd2073, %rd2075;
	shr.u64 	%rd2077, %rd793, 2;
	xor.b64  	%rd2078, %rd2077, %rd793;
	add.s64 	%rd2079, %rd2076, %rd2078;
	add.s64 	%rd2080, %rd636, %rd1293;
	// begin inline asm
	{
	 .reg .u32 tl,th,vl,vh; 
	mov.b64 {tl,th},%rd689; 
	shf.l.wrap.b32 vh,tl,th,%r386; 
	shf.l.wrap.b32 vl,th,tl,%r386; 
	mov.b64 %rd688,{vl,vh}; 
	}
	// end inline asm
	add.s64 	%rd2081, %rd2080, %rd688;
	sub.s64 	%rd2082, %rd2081, %rd532;
	xor.b64  	%rd2083, %rd2082, %rd1640;
	add.s64 	%rd807, %rd2079, %rd2083;
	// begin inline asm
	{
	 .reg .u32 tl,th,vl,vh; 
	mov.b64 {tl,th},%rd691; 
	shf.l.wrap.b32 vh,tl,th,%r379; 
	shf.l.wrap.b32 vl,th,tl,%r379; 
	mov.b64 %rd690,{vl,vh}; 
	}
	// end inline asm
	add.s64 	%rd2084, %rd690, %rd677;
	add.s64 	%rd2085, %rd2084, %rd703;
	// begin inline asm
	{
	 .reg .u32 tl,th,vl,vh; 
	mov.b64 {tl,th},%rd717; 
	shf.l.wrap.b32 vh,tl,th,%r387; 
	shf.l.wrap.b32 vl,th,tl,%r387; 
	mov.b64 %rd692,{vl,vh}; 
	}
	// end inline asm
	add.s64 	%rd2086, %rd2085, %rd692;
	add.s64 	%rd2087, %rd2086, %rd731;
	// begin inline asm
	{
	 .reg .u32 tl,th,vl,vh; 
	mov.b64 {tl,th},%rd745; 
	shf.l.wrap.b32 vh,tl,th,%r381; 
	shf.l.wrap.b32 vl,th,tl,%r381; 
	mov.b64 %rd694,{vl,vh}; 
	}
	// end inline asm
	add.s64 	%rd2088, %rd2087, %rd694;
	add.s64 	%rd2089, %rd2088, %rd759;
	// begin inline asm
	{
	 .reg .u32 tl,th; 
	mov.b64 {tl,th},%rd773; 
	mov.b64 %rd696,{th,tl}; 
	}
	// end inline asm
	add.s64 	%rd2090, %rd2089, %rd696;
	add.s64 	%rd2091, %rd2090, %rd787;
	add.s64 	%rd2092, %rd2091, %rd600;
	add.s64 	%rd2093, %rd2092, %rd789;
	// begin inline asm
	{
	 .reg .u32 tl,th,vl,vh; 
	mov.b64 {tl,th},%rd803; 
	shf.l.wrap.b32 vl,tl,th,%r383; 
	shf.l.wrap.b32 vh,th,tl,%r383; 
	mov.b64 %rd698,{vl,vh}; 
	}
	// end inline asm
	add.s64 	%rd2094, %rd2093, %rd698;
	add.s64 	%rd2095, %rd2094, %rd791;
	// begin inline asm
	{
	 .reg .u32 tl,th,vl,vh; 
	mov.b64 {tl,th},%rd805; 
	shf.l.wrap.b32 vl,tl,th,%r384; 
	shf.l.wrap.b32 vh,th,tl,%r384; 
	mov.b64 %rd700,{vl,vh}; 
	}
	// end inline asm
	add.s64 	%rd2096, %rd2095, %rd700;
	shr.u64 	%rd2097, %rd793, 1;
	xor.b64  	%rd2098, %rd2097, %rd793;
	add.s64 	%rd2099, %rd2096, %rd2098;
	shr.u64 	%rd2100, %rd807, 2;
	xor.b64  	%rd2101, %rd2100, %rd807;
	add.s64 	%rd2102, %rd2099, %rd2101;
	add.s64 	%rd2103, %rd654, %rd1317;
	add.s64 	%rd2104, %rd2103, %rd536;
	sub.s64 	%rd2105, %rd2104, %rd602;
	xor.b64  	%rd2106, %rd2105, %rd1641;
	add.s64 	%rd795, %rd2102, %rd2106;
	// begin inline asm
	{
	 .reg .u32 tl,th,vl,vh; 
	mov.b64 {tl,th},%rd703; 
	shf.l.wrap.b32 vh,tl,th,%r379; 
	shf.l.wrap.b32 vl,th,tl,%r379; 
	mov.b64 %rd702,{vl,vh}; 
	}
	// end inline asm
	add.s64 	%rd2107, %rd702, %rd691;
	add.s64 	%rd2108, %rd2107, %rd717;
	// begin inline asm
	{
	 .reg .u32 tl,th,vl,vh; 
	mov.b64 {tl,th},%rd731; 
	shf.l.wrap.b32 vh,tl,th,%r387; 
	shf.l.wrap.b32 vl,th,tl,%r387; 
	mov.b64 %rd704,{vl,vh}; 
	}
	// end inline asm
	add.s64 	%rd2109, %rd2108, %rd704;
	add.s64 	%rd2110, %rd2109, %rd745;
	// begin inline asm
	{
	 .reg .u32 tl,th,vl,vh; 
	mov.b64 {tl,th},%rd759; 
	shf.l.wrap.b32 vh,tl,th,%r381; 
	shf.l.wrap.b32 vl,th,tl,%r381; 
	mov.b64 %rd706,{vl,vh}; 
	}
	// end inline asm
	add.s64 	%rd2111, %rd2110, %rd706;
	add.s64 	%rd2112, %rd2111, %rd773;
	// begin inline asm
	{
	 .reg .u32 tl,th; 
	mov.b64 {tl,th},%rd787; 
	mov.b64 %rd708,{th,tl}; 
	}
	// end inline asm
	add.s64 	%rd2113, %rd2112, %rd708;
	add.s64 	%rd2114, %rd2113, %rd801;
	// begin inline asm
	{
	 .reg .u32 tl,th,vl,vh; 
	mov.b64 {tl,th},%rd789; 
	shf.l.wrap.b32 vl,tl,th,%r382; 
	shf.l.wrap.b32 vh,th,tl,%r382; 
	mov.b64 %rd710,{vl,vh}; 
	}
	// end inline asm
	add.s64 	%rd2115, %rd2114, %rd710;
	add.s64 	%rd2116, %rd2115, %rd803;
	// begin inline asm
	{
	 .reg .u32 tl,th,vl,vh; 
	mov.b64 {tl,th},%rd791; 
	shf.l.wrap.b32 vl,tl,th,%r383; 
	shf.l.wrap.b32 vh,th,tl,%r383; 
	mov.b64 %rd712,{vl,vh}; 
	}
	// end inline asm
	add.s64 	%rd2117, %rd2116, %rd712;
	add.s64 	%rd2118, %rd2117, %rd805;
	// begin inline asm
	{
	 .reg .u32 tl,th,vl,vh; 
	mov.b64 {tl,th},%rd793; 
	shf.l.wrap.b32 vl,tl,th,%r384; 
	shf.l.wrap.b32 vh,th,tl,%r384; 
	mov.b64 %rd714,{vl,vh}; 
	}
	// end inline asm
	add.s64 	%rd2119, %rd2118, %rd714;
	shr.u64 	%rd2120, %rd807, 1;
	xor.b64  	%rd2121, %rd2120, %rd807;
	add.s64 	%rd2122, %rd2119, %rd2121;
	shr.u64 	%rd2123, %rd795, 2;
	xor.b64  	%rd2124, %rd2123, %rd795;
	add.s64 	%rd2125, %rd2122, %rd2124;
	add.s64 	%rd2126, %rd672, %rd1341;
	add.s64 	%rd2127, %rd2126, %rd606;
	sub.s64 	%rd2128, %rd2127, %rd618;
	xor.b64  	%rd2129, %rd2128, %rd1642;
	add.s64 	%rd809, %rd2125, %rd2129;
	// begin inline asm
	{
	 .reg .u32 tl,th,vl,vh; 
	mov.b64 {tl,th},%rd717; 
	shf.l.wrap.b32 vh,tl,th,%r379; 
	shf.l.wrap.b32 vl,th,tl,%r379; 
	mov.b64 %rd716,{vl,vh}; 
	}
	// end inline asm
	add.s64 	%rd2130, %rd716, %rd703;
	add.s64 	%rd2131, %rd2130, %rd731;
	// begin inline asm
	{
	 .reg .u32 tl,th,vl,vh; 
	mov.b64 {tl,th},%rd745; 
	shf.l.wrap.b32 vh,tl,th,%r387; 
	shf.l.wrap.b32 vl,th,tl,%r387; 
	mov.b64 %rd718,{vl,vh}; 
	}
	// end inline asm
	add.s64 	%rd2132, %rd2131, %rd718;
	add.s64 	%rd2133, %rd2132, %rd759;
	// begin inline asm
	{
	 .reg .u32 tl,th,vl,vh; 
	mov.b64 {tl,th},%rd773; 
	shf.l.wrap.b32 vh,tl,th,%r381; 
	shf.l.wrap.b32 vl,th,tl,%r381; 
	mov.b64 %rd720,{vl,vh}; 
	}
	// end inline asm
	add.s64 	%rd2134, %rd2133, %rd720;
	add.s64 	%rd2135, %rd2134, %rd787;
	// begin inline asm
	{
	 .reg .u32 tl,th; 
	mov.b64 {tl,th},%rd801; 
	mov.b64 %rd722,{th,tl}; 
	}
	// end inline asm
	add.s64 	%rd2136, %rd2135, %rd722;
	add.s64 	%rd2137, %rd2136, %rd789;
	// begin inline asm
	{
	 .reg .u32 tl,th,vl,vh; 
	mov.b64 {tl,th},%rd803; 
	shf.l.wrap.b32 vl,tl,th,%r382; 
	shf.l.wrap.b32 vh,th,tl,%r382; 
	mov.b64 %rd724,{vl,vh}; 
	}
	// end inline asm
	add.s64 	%rd2138, %rd2137, %rd724;
	add.s64 	%rd2139, %rd2138, %rd791;
	// begin inline asm
	{
	 .reg .u32 tl,th,vl,vh; 
	mov.b64 {tl,th},%rd805; 
	shf.l.wrap.b32 vl,tl,th,%r383; 
	shf.l.wrap.b32 vh,th,tl,%r383; 
	mov.b64 %rd726,{vl,vh}; 
	}
	// end inline asm
	add.s64 	%rd2140, %rd2139, %rd726;
	add.s64 	%rd2141, %rd2140, %rd793;
	// begin inline asm
	{
	 .reg .u32 tl,th,vl,vh; 
	mov.b64 {tl,th},%rd807; 
	shf.l.wrap.b32 vl,tl,th,%r384; 
	shf.l.wrap.b32 vh,th,tl,%r384; 
	mov.b64 %rd728,{vl,vh}; 
	}
	// end inline asm
	add.s64 	%rd2142, %rd2141, %rd728;
	shr.u64 	%rd2143, %rd795, 1;
	xor.b64  	%rd2144, %rd2143, %rd795;
	add.s64 	%rd2145, %rd2142, %rd2144;
	shr.u64 	%rd2146, %rd809, 2;
	xor.b64  	%rd2147, %rd2146, %rd809;
	add.s64 	%rd2148, %rd2145, %rd2147;
	add.s64 	%rd2149, %rd688, %rd1365;
	add.s64 	%rd2150, %rd2149, %rd622;
	sub.s64 	%rd2151, %rd2150, %rd534;
	xor.b64  	%rd2152, %rd2151, %rd1627;
	add.s64 	%rd797, %rd2148, %rd2152;
	// begin inline asm
	{
	 .reg .u32 tl,th,vl,vh; 
	mov.b64 {tl,th},%rd731; 
	shf.l.wrap.b32 vh,tl,th,%r379; 
	shf.l.wrap.b32 vl,th,tl,%r379; 
	mov.b64 %rd730,{vl,vh}; 
	}
	// end inline asm
	add.s64 	%rd2153, %rd730, %rd717;
	add.s64 	%rd2154, %rd2153, %rd745;
	// begin inline asm
	{
	 .reg .u32 tl,th,vl,vh; 
	mov.b64 {tl,th},%rd759; 
	shf.l.wrap.b32 vh,tl,th,%r387; 
	shf.l.wrap.b32 vl,th,tl,%r387; 
	mov.b64 %rd732,{vl,vh}; 
	}
	// end inline asm
	add.s64 	%rd2155, %rd2154, %rd732;
	add.s64 	%rd2156, %rd2155, %rd773;
	// begin inline asm
	{
	 .reg .u32 tl,th,vl,vh; 
	mov.b64 {tl,th},%rd787; 
	shf.l.wrap.b32 vh,tl,th,%r381; 
	shf.l.wrap.b32 vl,th,tl,%r381; 
	mov.b64 %rd734,{vl,vh}; 
	}
	// end inline asm
	add.s64 	%rd2157, %rd2156, %rd734;
	add.s64 	%rd2158, %rd2157, %rd801;
	// begin inline asm
	{
	 .reg .u32 tl,th; 
	mov.b64 {tl,th},%rd789; 
	mov.b64 %rd736,{th,tl}; 
	}
	// end inline asm
	add.s64 	%rd2159, %rd2158, %rd736;
	add.s64 	%rd2160, %rd2159, %rd803;
	// begin inline asm
	{
	 .reg .u32 tl,th,vl,vh; 
	mov.b64 {tl,th},%rd791; 
	shf.l.wrap.b32 vl,tl,th,%r382; 
	shf.l.wrap.b32 vh,th,tl,%r382; 
	mov.b64 %rd738,{vl,vh}; 
	}
	// end inline asm
	add.s64 	%rd2161, %rd2160, %rd738;
	add.s64 	%rd2162, %rd2161, %rd805;
	// begin inline asm
	{
	 .reg .u32 tl,th,vl,vh; 
	mov.b64 {tl,th},%rd793; 
	shf.l.wrap.b32 vl,tl,th,%r383; 
	shf.l.wrap.b32 vh,th,tl,%r383; 
	mov.b64 %rd740,{vl,vh}; 
	}
	// end inline asm
	add.s64 	%rd2163, %rd2162, %rd740;
	add.s64 	%rd2164, %rd2163, %rd807;
	// begin inline asm
	{
	 .reg .u32 tl,th,vl,vh; 
	mov.b64 {tl,th},%rd795; 
	shf.l.wrap.b32 vl,tl,th,%r384; 
	shf.l.wrap.b32 vh,th,tl,%r384; 
	mov.b64 %rd742,{vl,vh}; 
	}
	// end inline asm
	add.s64 	%rd2165, %rd2164, %rd742;
	shr.u64 	%rd2166, %rd809, 1;
	xor.b64  	%rd2167, %rd2166, %rd809;
	add.s64 	%rd2168, %rd2165, %rd2167;
	shr.u64 	%rd2169, %rd797, 2;
	xor.b64  	%rd2170, %rd2169, %rd797;
	add.s64 	%rd2171, %rd2168, %rd2170;
	add.s64 	%rd2172, %rd536, %rd1389;
	add.s64 	%rd2173, %rd2172, %rd638;
	sub.s64 	%rd2174, %rd2173, %rd604;
	xor.b64  	%rd2175, %rd2174, %rd1628;
	add.s64 	%rd811, %rd2171, %rd2175;
	// begin inline asm
	{
	 .reg .u32 tl,th,vl,vh; 
	mov.b64 {tl,th},%rd745; 
	shf.l.wrap.b32 vh,tl,th,%r379; 
	shf.l.wrap.b32 vl,th,tl,%r379; 
	mov.b64 %rd744,{vl,vh}; 
	}
	// end inline asm
	add.s64 	%rd2176, %rd744, %rd731;
	add.s64 	%rd2177, %rd2176, %rd759;
	// begin inline asm
	{
	 .reg .u32 tl,th,vl,vh; 
	mov.b64 {tl,th},%rd773; 
	shf.l.wrap.b32 vh,tl,th,%r387; 
	shf.l.wrap.b32 vl,th,tl,%r387; 
	mov.b64 %rd746,{vl,vh}; 
	}
	// end inline asm
	add.s64 	%rd2178, %rd2177, %rd746;
	add.s64 	%rd2179, %rd2178, %rd787;
	// begin inline asm
	{
	 .reg .u32 tl,th,vl,vh; 
	mov.b64 {tl,th},%rd801; 
	shf.l.wrap.b32 vh,tl,th,%r381; 
	shf.l.wrap.b32 vl,th,tl,%r381; 
	mov.b64 %rd748,{vl,vh}; 
	}
	// end inline asm
	add.s64 	%rd2180, %rd2179, %rd748;
	add.s64 	%rd2181, %rd2180, %rd789;
	// begin inline asm
	{
	 .reg .u32 tl,th; 
	mov.b64 {tl,th},%rd803; 
	mov.b64 %rd750,{th,tl}; 
	}
	// end inline asm
	add.s64 	%rd2182, %rd2181, %rd750;
	add.s64 	%rd2183, %rd2182, %rd791;
	// begin inline asm
	{
	 .reg .u32 tl,th,vl,vh; 
	mov.b64 {tl,th},%rd805; 
	shf.l.wrap.b32 vl,tl,th,%r382; 
	shf.l.wrap.b32 vh,th,tl,%r382; 
	mov.b64 %rd752,{vl,vh}; 
	}
	// end inline asm
	add.s64 	%rd2184, %rd2183, %rd752;
	add.s64 	%rd2185, %rd2184, %rd793;
	// begin inline asm
	{
	 .reg .u32 tl,th,vl,vh; 
	mov.b64 {tl,th},%rd807; 
	shf.l.wrap.b32 vl,tl,th,%r383; 
	shf.l.wrap.b32 vh,th,tl,%r383; 
	mov.b64 %rd754,{vl,vh}; 
	}
	// end inline asm
	add.s64 	%rd2186, %rd2185, %rd754;
	add.s64 	%rd2187, %rd2186, %rd795;
	// begin inline asm
	{
	 .reg .u32 tl,th,vl,vh; 
	mov.b64 {tl,th},%rd809; 
	shf.l.wrap.b32 vl,tl,th,%r384; 
	shf.l.wrap.b32 vh,th,tl,%r384; 
	mov.b64 %rd756,{vl,vh}; 
	}
	// end inline asm
	add.s64 	%rd2188, %rd2187, %rd756;
	shr.u64 	%rd2189, %rd797, 1;
	xor.b64  	%rd2190, %rd2189, %rd797;
	add.s64 	%rd2191, %rd2188, %rd2190;
	shr.u64 	%rd2192, %rd811, 2;
	xor.b64  	%rd2193, %rd2192, %rd811;
	add.s64 	%rd2194, %rd2191, %rd2193;
	add.s64 	%rd2195, %rd606, %rd1413;
	add.s64 	%rd2196, %rd2195, %rd656;
	sub.s64 	%rd2197, %rd2196, %rd620;
	xor.b64  	%rd2198, %rd2197, %rd1629;
	add.s64 	%rd799, %rd2194, %rd2198;
	// begin inline asm
	{
	 .reg .u32 tl,th,vl,vh; 
	mov.b64 {tl,th},%rd759; 
	shf.l.wrap.b32 vh,tl,th,%r379; 
	shf.l.wrap.b32 vl,th,tl,%r379; 
	mov.b64 %rd758,{vl,vh}; 
	}
	// end inline asm
	add.s64 	%rd2199, %rd758, %rd745;
	add.s64 	%rd2200, %rd2199, %rd773;
	// begin inline asm
	{
	 .reg .u32 tl,th,vl,vh; 
	mov.b64 {tl,th},%rd787; 
	shf.l.wrap.b32 vh,tl,th,%r387; 
	shf.l.wrap.b32 vl,th,tl,%r387; 
	mov.b64 %rd760,{vl,vh}; 
	}
	// end inline asm
	add.s64 	%rd2201, %rd2200, %rd760;
	add.s64 	%rd2202, %rd2201, %rd801;
	// begin inline asm
	{
	 .reg .u32 tl,th,vl,vh; 
	mov.b64 {tl,th},%rd789; 
	shf.l.wrap.b32 vh,tl,th,%r381; 
	shf.l.wrap.b32 vl,th,tl,%r381; 
	mov.b64 %rd762,{vl,vh}; 
	}
	// end inline asm
	add.s64 	%rd2203, %rd2202, %rd762;
	add.s64 	%rd2204, %rd2203, %rd803;
	// begin inline asm
	{
	 .reg .u32 tl,th; 
	mov.b64 {tl,th},%rd791; 
	mov.b64 %rd764,{th,tl}; 
	}
	// end inline asm
	add.s64 	%rd2205, %rd2204, %rd764;
	add.s64 	%rd2206, %rd2205, %rd805;
	// begin inline asm
	{
	 .reg .u32 tl,th,vl,vh; 
	mov.b64 {tl,th},%rd793; 
	shf.l.wrap.b32 vl,tl,th,%r382; 
	shf.l.wrap.b32 vh,th,tl,%r382; 
	mov.b64 %rd766,{vl,vh}; 
	}
	// end inline asm
	add.s64 	%rd2207, %rd2206, %rd766;
	add.s64 	%rd2208, %rd2207, %rd807;
	// begin inline asm
	{
	 .reg .u32 tl,th,vl,vh; 
	mov.b64 {tl,th},%rd795; 
	shf.l.wrap.b32 vl,tl,th,%r383; 
	shf.l.wrap.b32 vh,th,tl,%r383; 
	mov.b64 %rd768,{vl,vh}; 
	}
	// end inline asm
	add.s64 	%rd2209, %rd2208, %rd768;
	add.s64 	%rd2210, %rd2209, %rd809;
	// begin inline asm
	{
	 .reg .u32 tl,th,vl,vh; 
	mov.b64 {tl,th},%rd797; 
	shf.l.wrap.b32 vl,tl,th,%r384; 
	shf.l.wrap.b32 vh,th,tl,%r384; 
	mov.b64 %rd770,{vl,vh}; 
	}
	// end inline asm
	add.s64 	%rd2211, %rd2210, %rd770;
	shr.u64 	%rd2212, %rd811, 1;
	xor.b64  	%rd2213, %rd2212, %rd811;
	add.s64 	%rd2214, %rd2211, %rd2213;
	shr.u64 	%rd2215, %rd799, 2;
	xor.b64  	%rd2216, %rd2215, %rd799;
	add.s64 	%rd2217, %rd2214, %rd2216;
	add.s64 	%rd2218, %rd622, %rd1437;
	add.s64 	%rd2219, %rd2218, %rd674;
	sub.s64 	%rd2220, %rd2219, %rd636;
	xor.b64  	%rd2221, %rd2220, %rd1630;
	add.s64 	%rd813, %rd2217, %rd2221;
	// begin inline asm
	{
	 .reg .u32 tl,th,vl,vh; 
	mov.b64 {tl,th},%rd773; 
	shf.l.wrap.b32 vh,tl,th,%r379; 
	shf.l.wrap.b32 vl,th,tl,%r379; 
	mov.b64 %rd772,{vl,vh}; 
	}
	// end inline asm
	add.s64 	%rd2222, %rd772, %rd759;
	add.s64 	%rd2223, %rd2222, %rd787;
	// begin inline asm
	{
	 .reg .u32 tl,th,vl,vh; 
	mov.b64 {tl,th},%rd801; 
	shf.l.wrap.b32 vh,tl,th,%r387; 
	shf.l.wrap.b32 vl,th,tl,%r387; 
	mov.b64 %rd774,{vl,vh}; 
	}
	// end inline asm
	add.s64 	%rd2224, %rd2223, %rd774;
	add.s64 	%rd2225, %rd2224, %rd789;
	// begin inline asm
	{
	 .reg .u32 tl,th,vl,vh; 
	mov.b64 {tl,th},%rd803; 
	shf.l.wrap.b32 vh,tl,th,%r381; 
	shf.l.wrap.b32 vl,th,tl,%r381; 
	mov.b64 %rd776,{vl,vh}; 
	}
	// end inline asm
	add.s64 	%rd2226, %rd2225, %rd776;
	add.s64 	%rd2227, %rd2226, %rd791;
	// begin inline asm
	{
	 .reg .u32 tl,th; 
	mov.b64 {tl,th},%rd805; 
	mov.b64 %rd778,{th,tl}; 
	}
	// end inline asm
	add.s64 	%rd2228, %rd2227, %rd778;
	add.s64 	%rd2229, %rd2228, %rd793;
	// begin inline asm
	{
	 .reg .u32 tl,th,vl,vh; 
	mov.b64 {tl,th},%rd807; 
	shf.l.wrap.b32 vl,tl,th,%r382; 
	shf.l.wrap.b32 vh,th,tl,%r382; 
	mov.b64 %rd780,{vl,vh}; 
	}
	// end inline asm
	add.s64 	%rd2230, %rd2229, %rd780;
	add.s64 	%rd2231, %rd2230, %rd795;
	// begin inline asm
	{
	 .reg .u32 tl,th,vl,vh; 
	mov.b64 {tl,th},%rd809; 
	shf.l.wrap.b32 vl,tl,th,%r383; 
	shf.l.wrap.b32 vh,th,tl,%r383; 
	mov.b64 %rd782,{vl,vh}; 
	}
	// end inline asm
	add.s64 	%rd2232, %rd2231, %rd782;
	add.s64 	%rd2233, %rd2232, %rd797;
	// begin inline asm
	{
	 .reg .u32 tl,th,vl,vh; 
	mov.b64 {tl,th},%rd811; 
	shf.l.wrap.b32 vl,tl,th,%r384; 
	shf.l.wrap.b32 vh,th,tl,%r384; 
	mov.b64 %rd784,{vl,vh}; 
	}
	// end inline asm
	add.s64 	%rd2234, %rd2233, %rd784;
	shr.u64 	%rd2235, %rd799, 1;
	xor.b64  	%rd2236, %rd2235, %rd799;
	add.s64 	%rd2237, %rd2234, %rd2236;
	shr.u64 	%rd2238, %rd813, 2;
	xor.b64  	%rd2239, %rd2238, %rd813;
	add.s64 	%rd2240, %rd2237, %rd2239;
	add.s64 	%rd2241, %rd638, %rd1461;
	add.s64 	%rd2242, %rd2241, %rd532;
	sub.s64 	%rd2243, %rd2242, %rd654;
	xor.b64  	%rd2244, %rd2243, %rd1631;
	add.s64 	%rd2245, %rd2240, %rd2244;
	// begin inline asm
	{
	 .reg .u32 tl,th,vl,vh; 
	mov.b64 {tl,th},%rd787; 
	shf.l.wrap.b32 vh,tl,th,%r379; 
	shf.l.wrap.b32 vl,th,tl,%r379; 
	mov.b64 %rd786,{vl,vh}; 
	}
	// end inline asm
	add.s64 	%rd2246, %rd786, %rd773;
	add.s64 	%rd2247, %rd2246, %rd801;
	// begin inline asm
	{
	 .reg .u32 tl,th,vl,vh; 
	mov.b64 {tl,th},%rd789; 
	shf.l.wrap.b32 vh,tl,th,%r387; 
	shf.l.wrap.b32 vl,th,tl,%r387; 
	mov.b64 %rd788,{vl,vh}; 
	}
	// end inline asm
	add.s64 	%rd2248, %rd2247, %rd788;
	add.s64 	%rd2249, %rd2248, %rd803;
	// begin inline asm
	{
	 .reg .u32 tl,th,vl,vh; 
	mov.b64 {tl,th},%rd791; 
	shf.l.wrap.b32 vh,tl,th,%r381; 
	shf.l.wrap.b32 vl,th,tl,%r381; 
	mov.b64 %rd790,{vl,vh}; 
	}
	// end inline asm
	add.s64 	%rd2250, %rd2249, %rd790;
	add.s64 	%rd2251, %rd2250, %rd805;
	// begin inline asm
	{
	 .reg .u32 tl,th; 
	mov.b64 {tl,th},%rd793; 
	mov.b64 %rd792,{th,tl}; 
	}
	// end inline asm
	add.s64 	%rd2252, %rd2251, %rd792;
	add.s64 	%rd2253, %rd2252, %rd807;
	// begin inline asm
	{
	 .reg .u32 tl,th,vl,vh; 
	mov.b64 {tl,th},%rd795; 
	shf.l.wrap.b32 vl,tl,th,%r382; 
	shf.l.wrap.b32 vh,th,tl,%r382; 
	mov.b64 %rd794,{vl,vh}; 
	}
	// end inline asm
	add.s64 	%rd2254, %rd2253, %rd794;
	add.s64 	%rd2255, %rd2254, %rd809;
	// begin inline asm
	{
	 .reg .u32 tl,th,vl,vh; 
	mov.b64 {tl,th},%rd797; 
	shf.l.wrap.b32 vl,tl,th,%r383; 
	shf.l.wrap.b32 vh,th,tl,%r383; 
	mov.b64 %rd796,{vl,vh}; 
	}
	// end inline asm
	add.s64 	%rd2256, %rd2255, %rd796;
	add.s64 	%rd2257, %rd2256, %rd811;
	// begin inline asm
	{
	 .reg .u32 tl,th,vl,vh; 
	mov.b64 {tl,th},%rd799; 
	shf.l.wrap.b32 vl,tl,th,%r384; 
	shf.l.wrap.b32 vh,th,tl,%r384; 
	mov.b64 %rd798,{vl,vh}; 
	}
	// end inline asm
	add.s64 	%rd2258, %rd2257, %rd798;
	shr.u64 	%rd2259, %rd813, 1;
	xor.b64  	%rd2260, %rd2259, %rd813;
	add.s64 	%rd2261, %rd2258, %rd2260;
	shr.u64 	%rd2262, %rd2245, 2;
	xor.b64  	%rd2263, %rd2262, %rd2245;
	add.s64 	%rd2264, %rd2261, %rd2263;
	add.s64 	%rd2265, %rd656, %rd1486;
	add.s64 	%rd2266, %rd2265, %rd602;
	sub.s64 	%rd2267, %rd2266, %rd672;
	xor.b64  	%rd2268, %rd2267, %rd1632;
	add.s64 	%rd2269, %rd2264, %rd2268;
	// begin inline asm
	{
	 .reg .u32 tl,th,vl,vh; 
	mov.b64 {tl,th},%rd801; 
	shf.l.wrap.b32 vh,tl,th,%r379; 
	shf.l.wrap.b32 vl,th,tl,%r379; 
	mov.b64 %rd800,{vl,vh}; 
	}
	// end inline asm
	add.s64 	%rd2270, %rd800, %rd787;
	add.s64 	%rd2271, %rd2270, %rd789;
	// begin inline asm
	{
	 .reg .u32 tl,th,vl,vh; 
	mov.b64 {tl,th},%rd803; 
	shf.l.wrap.b32 vh,tl,th,%r387; 
	shf.l.wrap.b32 vl,th,tl,%r387; 
	mov.b64 %rd802,{vl,vh}; 
	}
	// end inline asm
	add.s64 	%rd2272, %rd2271, %rd802;
	add.s64 	%rd2273, %rd2272, %rd791;
	// begin inline asm
	{
	 .reg .u32 tl,th,vl,vh; 
	mov.b64 {tl,th},%rd805; 
	shf.l.wrap.b32 vh,tl,th,%r381; 
	shf.l.wrap.b32 vl,th,tl,%r381; 
	mov.b64 %rd804,{vl,vh}; 
	}
	// end inline asm
	add.s64 	%rd2274, %rd2273, %rd804;
	add.s64 	%rd2275, %rd2274, %rd793;
	// begin inline asm
	{
	 .reg .u32 tl,th; 
	mov.b64 {tl,th},%rd807; 
	mov.b64 %rd806,{th,tl}; 
	}
	// end inline asm
	add.s64 	%rd2276, %rd2275, %rd806;
	add.s64 	%rd2277, %rd2276, %rd795;
	// begin inline asm
	{
	 .reg .u32 tl,th,vl,vh; 
	mov.b64 {tl,th},%rd809; 
	shf.l.wrap.b32 vl,tl,th,%r382; 
	shf.l.wrap.b32 vh,th,tl,%r382; 
	mov.b64 %rd808,{vl,vh}; 
	}
	// end inline asm
	add.s64 	%rd2278, %rd2277, %rd808;
	add.s64 	%rd2279, %rd2278, %rd797;
	// begin inline asm
	{
	 .reg .u32 tl,th,vl,vh; 
	mov.b64 {tl,th},%rd811; 
	shf.l.wrap.b32 vl,tl,th,%r383; 
	shf.l.wrap.b32 vh,th,tl,%r383; 
	mov.b64 %rd810,{vl,vh}; 
	}
	// end inline asm
	add.s64 	%rd2280, %rd2279, %rd810;
	add.s64 	%rd2281, %rd2280, %rd799;
	// begin inline asm
	{
	 .reg .u32 tl,th,vl,vh; 
	mov.b64 {tl,th},%rd813; 
	shf.l.wrap.b32 vl,tl,th,%r384; 
	shf.l.wrap.b32 vh,th,tl,%r384; 
	mov.b64 %rd812,{vl,vh}; 
	}
	// end inline asm
	add.s64 	%rd2282, %rd2281, %rd812;
	shr.u64 	%rd2283, %rd2245, 1;
	xor.b64  	%rd2284, %rd2283, %rd2245;
	add.s64 	%rd2285, %rd2282, %rd2284;
	shr.u64 	%rd2286, %rd2269, 2;
	xor.b64  	%rd2287, %rd2286, %rd2269;
	add.s64 	%rd2288, %rd2285, %rd2287;
	add.s64 	%rd2289, %rd674, %rd1511;
	add.s64 	%rd2290, %rd2289, %rd618;
	sub.s64 	%rd2291, %rd2290, %rd688;
	xor.b64  	%rd2292, %rd2291, %rd1633;
	add.s64 	%rd2293, %rd2288, %rd2292;
	xor.b64  	%rd2294, %rd789, %rd801;
	xor.b64  	%rd2295, %rd2294, %rd803;
	xor.b64  	%rd2296, %rd2295, %rd791;
	xor.b64  	%rd2297, %rd2296, %rd805;
	xor.b64  	%rd2298, %rd2297, %rd793;
	xor.b64  	%rd2299, %rd2298, %rd807;
	xor.b64  	%rd2300, %rd2299, %rd795;
	xor.b64  	%rd2301, %rd809, %rd797;
	xor.b64  	%rd2302, %rd2301, %rd811;
	xor.b64  	%rd2303, %rd2302, %rd799;
	xor.b64  	%rd2304, %rd2303, %rd813;
	xor.b64  	%rd2305, %rd2304, %rd2245;
	xor.b64  	%rd2306, %rd2305, %rd2269;
	xor.b64  	%rd2307, %rd2306, %rd2293;
	xor.b64  	%rd2308, %rd2307, %rd2300;
	shl.b64 	%rd2309, %rd2308, 5;
	shr.u64 	%rd2310, %rd801, 5;
	xor.b64  	%rd2311, %rd2310, %rd2309;
	xor.b64  	%rd2312, %rd2311, %rd533;
	xor.b64  	%rd2313, %rd809, %rd471;
	xor.b64  	%rd2314, %rd2313, %rd2300;
	add.s64 	%rd823, %rd2314, %rd2312;
	shr.u64 	%rd2315, %rd2308, 7;
	shl.b64 	%rd2316, %rd789, 8;
	xor.b64  	%rd2317, %rd2316, %rd2315;
	xor.b64  	%rd2318, %rd2317, %rd603;
	xor.b64  	%rd2319, %rd797, %rd541;
	xor.b64  	%rd2320, %rd2319, %rd2300;
	add.s64 	%rd825, %rd2320, %rd2318;
	shr.u64 	%rd2321, %rd2308, 5;
	shl.b64 	%rd2322, %rd803, 5;
	xor.b64  	%rd2323, %rd2322, %rd2321;
	xor.b64  	%rd2324, %rd2323, %rd619;
	xor.b64  	%rd2325, %rd811, %rd545;
	xor.b64  	%rd2326, %rd2325, %rd2300;
	add.s64 	%rd827, %rd2326, %rd2324;
	shr.u64 	%rd2327, %rd2308, 1;
	shl.b64 	%rd2328, %rd791, 5;
	xor.b64  	%rd2329, %rd2328, %rd2327;
	xor.b64  	%rd2330, %rd2329, %rd535;
	xor.b64  	%rd2331, %rd799, %rd609;
	xor.b64  	%rd2332, %rd2331, %rd2300;
	add.s64 	%rd829, %rd2332, %rd2330;
	shr.u64 	%rd2333, %rd2308, 3;
	xor.b64  	%rd2334, %rd805, %rd2333;
	xor.b64  	%rd2335, %rd2334, %rd605;
	xor.b64  	%rd2336, %rd813, %rd625;
	xor.b64  	%rd2337, %rd2336, %rd2300;
	add.s64 	%rd815, %rd2337, %rd2335;
	shl.b64 	%rd2338, %rd2308, 6;
	shr.u64 	%rd2339, %rd793, 6;
	xor.b64  	%rd2340, %rd2339, %rd2338;
	xor.b64  	%rd2341, %rd2340, %rd621;
	xor.b64  	%rd2342, %rd2245, %rd641;
	xor.b64  	%rd2343, %rd2342, %rd2300;
	add.s64 	%rd817, %rd2343, %rd2341;
	shr.u64 	%rd2344, %rd2308, 4;
	shl.b64 	%rd2345, %rd807, 6;
	xor.b64  	%rd2346, %rd2345, %rd2344;
	xor.b64  	%rd2347, %rd2346, %rd637;
	xor.b64  	%rd2348, %rd2269, %rd659;
	xor.b64  	%rd2349, %rd2348, %rd2300;
	add.s64 	%rd819, %rd2349, %rd2347;
	shr.u64 	%rd2350, %rd2308, 11;
	shl.b64 	%rd2351, %rd795, 2;
	xor.b64  	%rd2352, %rd2351, %rd2350;
	xor.b64  	%rd2353, %rd2352, %rd655;
	xor.b64  	%rd2354, %rd2293, %rd677;
	xor.b64  	%rd2355, %rd2354, %rd2300;
	add.s64 	%rd821, %rd2355, %rd2353;
	// begin inline asm
	{
	 .reg .u32 tl,th,vl,vh; 
	mov.b64 {tl,th},%rd815; 
	shf.l.wrap.b32 vh,tl,th,%r385; 
	shf.l.wrap.b32 vl,th,tl,%r385; 
	mov.b64 %rd814,{vl,vh}; 
	}
	// end inline asm
	xor.b64  	%rd2356, %rd809, %rd673;
	xor.b64  	%rd2357, %rd2356, %rd2308;
	add.s64 	%rd2358, %rd2357, %rd814;
	shl.b64 	%rd2359, %rd2300, 8;
	xor.b64  	%rd2360, %rd795, %rd2359;
	xor.b64  	%rd2361, %rd2360, %rd691;
	add.s64 	%rd2362, %rd2358, %rd2361;
	// begin inline asm
	{
	 .reg .u32 tl,th,vl,vh; 
	mov.b64 {tl,th},%rd817; 
	shf.l.wrap.b32 vh,tl,th,%r386; 
	shf.l.wrap.b32 vl,th,tl,%r386; 
	mov.b64 %rd816,{vl,vh}; 
	}
	// end inline asm
	xor.b64  	%rd2363, %rd797, %rd689;
	xor.b64  	%rd2364, %rd2363, %rd2308;
	add.s64 	%rd2365, %rd2364, %rd816;
	shr.u64 	%rd2366, %rd2300, 6;
	xor.b64  	%rd2367, %rd801, %rd2366;
	xor.b64  	%rd2368, %rd2367, %rd703;
	add.s64 	%rd2369, %rd2365, %rd2368;
	// begin inline asm
	{
	 .reg .u32 tl,th,vl,vh; 
	mov.b64 {tl,th},%rd819; 
	shf.l.wrap.b32 vh,tl,th,%r387; 
	shf.l.wrap.b32 vl,th,tl,%r387; 
	mov.b64 %rd818,{vl,vh}; 
	}
	// end inline asm
	xor.b64  	%rd2370, %rd811, %rd537;
	xor.b64  	%rd2371, %rd2370, %rd2308;
	add.s64 	%rd2372, %rd2371, %rd818;
	shl.b64 	%rd2373, %rd2300, 6;
	xor.b64  	%rd2374, %rd789, %rd2373;
	xor.b64  	%rd2375, %rd2374, %rd717;
	add.s64 	%rd2376, %rd2372, %rd2375;
	// begin inline asm
	{
	 .reg .u32 tl,th,vl,vh; 
	mov.b64 {tl,th},%rd821; 
	shf.l.wrap.b32 vh,tl,th,%r388; 
	shf.l.wrap.b32 vl,th,tl,%r388; 
	mov.b64 %rd820,{vl,vh}; 
	}
	// end inline asm
	xor.b64  	%rd2377, %rd799, %rd607;
	xor.b64  	%rd2378, %rd2377, %rd2308;
	add.s64 	%rd2379, %rd2378, %rd820;
	shl.b64 	%rd2380, %rd2300, 4;
	xor.b64  	%rd2381, %rd803, %rd2380;
	xor.b64  	%rd2382, %rd2381, %rd731;
	add.s64 	%rd2383, %rd2379, %rd2382;
	// begin inline asm
	{
	 .reg .u32 tl,th,vl,vh; 
	mov.b64 {tl,th},%rd823; 
	shf.l.wrap.b32 vh,tl,th,%r389; 
	shf.l.wrap.b32 vl,th,tl,%r389; 
	mov.b64 %rd822,{vl,vh}; 
	}
	// end inline asm
	xor.b64  	%rd2384, %rd813, %rd623;
	xor.b64  	%rd2385, %rd2384, %rd2308;
	add.s64 	%rd2386, %rd2385, %rd822;
	shr.u64 	%rd2387, %rd2300, 3;
	xor.b64  	%rd2388, %rd791, %rd2387;
	xor.b64  	%rd2389, %rd2388, %rd745;
	add.s64 	%rd2390, %rd2386, %rd2389;
	// begin inline asm
	{
	 .reg .u32 tl,th,vl,vh; 
	mov.b64 {tl,th},%rd825; 
	shf.l.wrap.b32 vh,tl,th,%r390; 
	shf.l.wrap.b32 vl,th,tl,%r390; 
	mov.b64 %rd824,{vl,vh}; 
	}
	// end inline asm
	xor.b64  	%rd2391, %rd2245, %rd639;
	xor.b64  	%rd2392, %rd2391, %rd2308;
	add.s64 	%rd2393, %rd2392, %rd824;
	shr.u64 	%rd2394, %rd2300, 4;
	xor.b64  	%rd2395, %rd805, %rd2394;
	xor.b64  	%rd2396, %rd2395, %rd759;
	add.s64 	%rd2397, %rd2393, %rd2396;
	// begin inline asm
	{
	 .reg .u32 tl,th,vl,vh; 
	mov.b64 {tl,th},%rd827; 
	shf.l.wrap.b32 vh,tl,th,%r391; 
	shf.l.wrap.b32 vl,th,tl,%r391; 
	mov.b64 %rd826,{vl,vh}; 
	}
	// end inline asm
	xor.b64  	%rd2398, %rd2269, %rd657;
	xor.b64  	%rd2399, %rd2398, %rd2308;
	add.s64 	%rd2400, %rd2399, %rd826;
	shr.u64 	%rd2401, %rd2300, 7;
	xor.b64  	%rd2402, %rd793, %rd2401;
	xor.b64  	%rd2403, %rd2402, %rd773;
	add.s64 	%rd2404, %rd2400, %rd2403;
	// begin inline asm
	{
	 .reg .u32 tl,th,vl,vh; 
	mov.b64 {tl,th},%rd829; 
	shf.l.wrap.b32 vh,tl,th,%r392; 
	shf.l.wrap.b32 vl,th,tl,%r392; 
	mov.b64 %rd828,{vl,vh}; 
	}
	// end inline asm
	xor.b64  	%rd2405, %rd2293, %rd675;
	xor.b64  	%rd2406, %rd2405, %rd2308;
	add.s64 	%rd2407, %rd2406, %rd828;
	shr.u64 	%rd2408, %rd2300, 2;
	xor.b64  	%rd2409, %rd807, %rd2408;
	xor.b64  	%rd2410, %rd2409, %rd787;
	add.s64 	%rd2411, %rd2407, %rd2410;
	shl.b32 	%r401, %r396, 3;
	mul.wide.s32 	%rd2412, %r401, 8;
	add.s64 	%rd2413, %rd830, %rd2412;
	st.global.u64 	[%rd2413], %rd2362;
	st.global.u64 	[%rd2413+8], %rd2369;
	st.global.u64 	[%rd2413+16], %rd2376;
	st.global.u64 	[%rd2413+24], %rd2383;
	st.global.u64 	[%rd2413+32], %rd2390;
	st.global.u64 	[%rd2413+40], %rd2397;
	st.global.u64 	[%rd2413+48], %rd2404;
	st.global.u64 	[%rd2413+56], %rd2411;
$L__BB1_2:
	ret;

}


// ===== COMPILED SASS (sm_100) =====

	.target	sm_100

	.elftype	@"ET_EXEC"


//--------------------- .note.nv.tkinfo           --------------------------
	.section	.note.nv.tkinfo,"",@"SHT_NOTE"
	.sectionflags	@"SHF_NOTE_NV_TKINFO"
	.tkinfo
        /*0018*/ 	.word	0x00000002
        /*0030*/ 	.string	""
        /*0030*/ 	.string	"ptxas"
        /*0030*/ 	.string	"Cuda compilation tools, release 13.0, V13.0.88"
        /*0030*/ 	.string	"Build cuda_13.0.r13.0/compiler.36424714_0"
        /*0030*/ 	.string	"-arch sm_100 -m 64 "



//--------------------- .note.nv.cuinfo           --------------------------
	.section	.note.nv.cuinfo,"",@"SHT_NOTE"
	.sectionflags	@"SHF_NOTE_NV_CUINFO"
        /*0018*/ 	.short	0x0002
        /*001a*/ 	.short	0x0064
        /*001c*/ 	.short	0x0082
	.zero		2


//--------------------- .nv.info                  --------------------------
	.section	.nv.info,"",@"SHT_CUDA_INFO"
	.align	4


	//----- nvinfo : EIATTR_REGCOUNT
	.align		4
        /*0000*/ 	.byte	0x04, 0x2f
        /*0002*/ 	.short	(.L_5 - .L_4)
	.align		4
.L_4:
        /*0004*/ 	.word	index@(_Z24quark_bmw512_gpu_hash_64ijPmPj)
        /*0008*/ 	.word	0x000000a4


	//----- nvinfo : EIATTR_FRAME_SIZE
	.align		4
.L_5:
        /*000c*/ 	.byte	0x04, 0x11
        /*000e*/ 	.short	(.L_7 - .L_6)
	.align		4
.L_6:
        /*0010*/ 	.word	index@(_Z24quark_bmw512_gpu_hash_64ijPmPj)
        /*0014*/ 	.word	0x00000000


	//----- nvinfo : EIATTR_REGCOUNT
	.align		4
.L_7:
        /*0018*/ 	.byte	0x04, 0x2f
        /*001a*/ 	.short	(.L_9 - .L_8)
	.align		4
.L_8:
        /*001c*/ 	.word	index@(_Z24quark_bmw512_gpu_hash_80ijPm)
        /*0020*/ 	.word	0x000000a4


	//----- nvinfo : EIATTR_FRAME_SIZE
	.align		4
.L_9:
        /*0024*/ 	.byte	0x04, 0x11
        /*0026*/ 	.short	(.L_11 - .L_10)
	.align		4
.L_10:
        /*0028*/ 	.word	index@(_Z24quark_bmw512_gpu_hash_80ijPm)
        /*002c*/ 	.word	0x00000000


	//----- nvinfo : EIATTR_MIN_STACK_SIZE
	.align		4
.L_11:
        /*0030*/ 	.byte	0x04, 0x12
        /*0032*/ 	.short	(.L_13 - .L_12)
	.align		4
.L_12:
        /*0034*/ 	.word	index@(_Z24quark_bmw512_gpu_hash_80ijPm)
        /*0038*/ 	.word	0x00000000


	//----- nvinfo : EIATTR_MIN_STACK_SIZE
	.align		4
.L_13:
        /*003c*/ 	.byte	0x04, 0x12
        /*003e*/ 	.short	(.L_15 - .L_14)
	.align		4
.L_14:
        /*0040*/ 	.word	index@(_Z24quark_bmw512_gpu_hash_64ijPmPj)
        /*0044*/ 	.word	0x00000000
.L_15:


//--------------------- .nv.compat                --------------------------
	.section	.nv.compat,"",@"SHT_CUDA_COMPAT_INFO"
	.align	4
        /*0000*/ 	.byte	0x02, 0x09, 0x00, 0x00, 0x02, 0x02, 0x01, 0x00, 0x02, 0x05, 0x05, 0x00, 0x03, 0x07, 0x01, 0x01
        /*0010*/ 	.byte	0x02, 0x03, 0x00, 0x00, 0x02, 0x06, 0x01, 0x00, 0x04, 0x0b, 0x08, 0x00, 0x09, 0x00, 0x00, 0x00
        /*0020*/ 	.byte	0x00, 0x00, 0x00, 0x00


//--------------------- .nv.info._Z24quark_bmw512_gpu_hash_80ijPm --------------------------
	.section	.nv.info._Z24quark_bmw512_gpu_hash_80ijPm,"",@"SHT_CUDA_INFO"
	.sectionflags	@""
	.align	4


	//----- nvinfo : EIATTR_CUDA_API_VERSION
	.align		4
        /*0000*/ 	.byte	0x04, 0x37
        /*0002*/ 	.short	(.L_17 - .L_16)
.L_16:
        /*0004*/ 	.word	0x00000082


	//----- nvinfo : EIATTR_KPARAM_INFO
	.align		4
.L_17:
        /*0008*/ 	.byte	0x04, 0x17
        /*000a*/ 	.short	(.L_19 - .L_18)
.L_18:
        /*000c*/ 	.word	0x00000000
        /*0010*/ 	.short	0x0002
        /*0012*/ 	.short	0x0008
        /*0014*/ 	.byte	0x00, 0xf5, 0x21, 0x00


	//----- nvinfo : EIATTR_KPARAM_INFO
	.align		4
.L_19:
        /*0018*/ 	.byte	0x04, 0x17
        /*001a*/ 	.short	(.L_21 - .L_20)
.L_20:
        /*001c*/ 	.word	0x00000000
        /*0020*/ 	.short	0x0001
        /*0022*/ 	.short	0x0004
        /*0024*/ 	.byte	0x00, 0xf0, 0x11, 0x00


	//----- nvinfo : EIATTR_KPARAM_INFO
	.align		4
.L_21:
        /*0028*/ 	.byte	0x04, 0x17
        /*002a*/ 	.short	(.L_23 - .L_22)
.L_22:
        /*002c*/ 	.word	0x00000000
        /*0030*/ 	.short	0x0000
        /*0032*/ 	.short	0x0000
        /*0034*/ 	.byte	0x00, 0xf0, 0x11, 0x00


	//----- nvinfo : EIATTR_SPARSE_MMA_MASK
	.align		4
.L_23:
        /*0038*/ 	.byte	0x03, 0x50
        /*003a*/ 	.short	0x0000


	//----- nvinfo : EIATTR_MAXREG_COUNT
	.align		4
        /*003c*/ 	.byte	0x03, 0x1b
        /*003e*/ 	.short	0x00ff


	//----- nvinfo : EIATTR_MERCURY_ISA_VERSION
	.align		4
        /*0040*/ 	.byte	0x03, 0x5f
        /*0042*/ 	.short	0x0101


	//----- nvinfo : EIATTR_VRC_CTA_INIT_COUNT
	.align		4
        /*0044*/ 	.byte	0x02, 0x4a
	.zero		1
	.zero		1


	//----- nvinfo : EIATTR_EXIT_INSTR_OFFSETS
	.align		4
        /*0048*/ 	.byte	0x04, 0x1c
        /*004a*/ 	.short	(.L_25 - .L_24)


	//   ....[0]....
.L_24:
        /*004c*/ 	.word	0x00000070


	//   ....[1]....
        /*0050*/ 	.word	0x0000ba00


	//----- nvinfo : EIATTR_CBANK_PARAM_SIZE
	.align		4
.L_25:
        /*0054*/ 	.byte	0x03, 0x19
        /*0056*/ 	.short	0x0010


	//----- nvinfo : EIATTR_PARAM_CBANK
	.align		4
        /*0058*/ 	.byte	0x04, 0x0a
        /*005a*/ 	.short	(.L_27 - .L_26)
	.align		4
.L_26:
        /*005c*/ 	.word	index@(.nv.constant0._Z24quark_bmw512_gpu_hash_80ijPm)
        /*0060*/ 	.short	0x0380
        /*0062*/ 	.short	0x0010


	//----- nvinfo : EIATTR_SW_WAR
	.align		4
.L_27:
        /*0064*/ 	.byte	0x04, 0x36
        /*0066*/ 	.short	(.L_29 - .L_28)
.L_28:
        /*0068*/ 	.word	0x00000008
.L_29:


//--------------------- .nv.info._Z24quark_bmw512_gpu_hash_64ijPmPj --------------------------
	.section	.nv.info._Z24quark_bmw512_gpu_hash_64ijPmPj,"",@"SHT_CUDA_INFO"
	.sectionflags	@""
	.align	4


	//----- nvinfo : EIATTR_CUDA_API_VERSION
	.align		4
        /*0000*/ 	.byte	0x04, 0x37
        /*0002*/ 	.short	(.L_31 - .L_30)
.L_30:
        /*0004*/ 	.word	0x00000082


	//----- nvinfo : EIATTR_KPARAM_INFO
	.align		4
.L_31:
        /*0008*/ 	.byte	0x04, 0x17
        /*000a*/ 	.short	(.L_33 - .L_32)
.L_32:
        /*000c*/ 	.word	0x00000000
        /*0010*/ 	.short	0x0003
        /*0012*/ 	.short	0x0010
        /*0014*/ 	.byte	0x00, 0xf5, 0x21, 0x00


	//----- nvinfo : EIATTR_KPARAM_INFO
	.align		4
.L_33:
        /*0018*/ 	.byte	0x04, 0x17
        /*001a*/ 	.short	(.L_35 - .L_34)
.L_34:
        /*001c*/ 	.word	0x00000000
        /*0020*/ 	.short	0x0002
        /*0022*/ 	.short	0x0008
        /*0024*/ 	.byte	0x00, 0xf5, 0x21, 0x00


	//----- nvinfo : EIATTR_KPARAM_INFO
	.align		4
.L_35:
        /*0028*/ 	.byte	0x04, 0x17
        /*002a*/ 	.short	(.L_37 - .L_36)
.L_36:
        /*002c*/ 	.word	0x00000000
        /*0030*/ 	.short	0x0001
        /*0032*/ 	.short	0x0004
        /*0034*/ 	.byte	0x00, 0xf0, 0x11, 0x00


	//----- nvinfo : EIATTR_KPARAM_INFO
	.align		4
.L_37:
        /*0038*/ 	.byte	0x04, 0x17
        /*003a*/ 	.short	(.L_39 - .L_38)
.L_38:
        /*003c*/ 	.word	0x00000000
        /*0040*/ 	.short	0x0000
        /*0042*/ 	.short	0x0000
        /*0044*/ 	.byte	0x00, 0xf0, 0x11, 0x00


	//----- nvinfo : EIATTR_SPARSE_MMA_MASK
	.align		4
.L_39:
        /*0048*/ 	.byte	0x03, 0x50
        /*004a*/ 	.short	0x0000


	//----- nvinfo : EIATTR_MAXREG_COUNT
	.align		4
        /*004c*/ 	.byte	0x03, 0x1b
        /*004e*/ 	.short	0x00ff


	//----- nvinfo : EIATTR_MERCURY_ISA_VERSION
	.align		4
        /*0050*/ 	.byte	0x03, 0x5f
        /*0052*/ 	.short	0x0101


	//----- nvinfo : EIATTR_VRC_CTA_INIT_COUNT
	.align		4
        /*0054*/ 	.byte	0x02, 0x4a
	.zero		1
	.zero		1


	//----- nvinfo : EIATTR_EXIT_INSTR_OFFSETS
	.align		4
        /*0058*/ 	.byte	0x04, 0x1c
        /*005a*/ 	.short	(.L_41 - .L_40)


	//   ....[0]....
.L_40:
        /*005c*/ 	.word	0x00000070


	//   ....[1]....
        /*0060*/ 	.word	0x0000b790


	//----- nvinfo : EIATTR_CBANK_PARAM_SIZE
	.align		4
.L_41:
        /*0064*/ 	.byte	0x03, 0x19
        /*0066*/ 	.short	0x0018


	//----- nvinfo : EIATTR_PARAM_CBANK
	.align		4
        /*0068*/ 	.byte	0x04, 0x0a
        /*006a*/ 	.short	(.L_43 - .L_42)
	.align		4
.L_42:
        /*006c*/ 	.word	index@(.nv.constant0._Z24quark_bmw512_gpu_hash_64ijPmPj)
        /*0070*/ 	.short	0x0380
        /*0072*/ 	.short	0x0018


	//----- nvinfo : EIATTR_SW_WAR
	.align		4
.L_43:
        /*0074*/ 	.byte	0x04, 0x36
        /*0076*/ 	.short	(.L_45 - .L_44)
.L_44:
        /*0078*/ 	.word	0x00000008
.L_45:


//--------------------- .nv.callgraph             --------------------------
	.section	.nv.callgraph,"",@"SHT_CUDA_CALLGRAPH"
	.align	4
	.sectionentsize	8
	.align		4
        /*0000*/ 	.word	0x00000000
	.align		4
        /*0004*/ 	.word	0xffffffff
	.align		4
        /*0008*/ 	.word	0x00000000
	.align		4
        /*000c*/ 	.word	0xfffffffe
	.align		4
        /*0010*/ 	.word	0x00000000
	.align		4
        /*0014*/ 	.word	0xfffffffd
	.align		4
        /*0018*/ 	.word	0x00000000
	.align		4
        /*001c*/ 	.word	0xfffffffc


//--------------------- .nv.constant3             --------------------------
	.section	.nv.constant3,"a",@progbits
	.align	8
.nv.constant3:
	.type		c_PaddedMessage80,@object
	.size		c_PaddedMessage80,(d_constMem - c_PaddedMessage80)
c_PaddedMessage80:
	.zero		128
	.type		d_constMem,@object
	.size		d_constMem,(d_x55 - d_constMem)
d_constMem:
	.zero		128
	.type		d_x55,@object
	.size		d_x55,(d_final - d_x55)
d_x55:
	.zero		128
	.type		d_final,@object
	.size		d_final,(.L_3 - d_final)
d_final:
	.zero		128
.L_3:


//--------------------- .text._Z24quark_bmw512_gpu_hash_80ijPm --------------------------
	.section	.text._Z24quark_bmw512_gpu_hash_80ijPm,"ax",@progbits
	.align	128
        .global         _Z24quark_bmw512_gpu_hash_80ijPm
        .type           _Z24quark_bmw512_gpu_hash_80ijPm,@function
        .size           _Z24quark_bmw512_gpu_hash_80ijPm,(.L_x_2 - _Z24quark_bmw512_gpu_hash_80ijPm)
        .other          _Z24quark_bmw512_gpu_hash_80ijPm,@"STO_CUDA_ENTRY STV_DEFAULT"
_Z24quark_bmw512_gpu_hash_80ijPm:
.text._Z24quark_bmw512_gpu_hash_80ijPm:
[----:B------:R-:W-:Y:S01]  /*0000*/  LDC R1, c[0x0][0x37c] ;  /* 0x0000df00ff017b82 */ /* 0x000fe20000000800 */
[----:B------:R-:W0:Y:S01]  /*0010*/  S2R R13, SR_CTAID.X ;  /* 0x00000000000d7919 */ /* 0x000e220000002500 */
[----:B------:R-:W0:Y:S01]  /*0020*/  LDCU UR4, c[0x0][0x360] ;  /* 0x00006c00ff0477ac */ /* 0x000e220008000800 */
[----:B------:R-:W0:Y:S01]  /*0030*/  S2R R26, SR_TID.X ;  /* 0x00000000001a7919 */ /* 0x000e220000002100 */
[----:B------:R-:W1:Y:S01]  /*0040*/  LDCU UR5, c[0x0][0x380] ;  /* 0x00007000ff0577ac */ /* 0x000e620008000800 */
[----:B0-----:R-:W-:-:S05]  /*0050*/  IMAD R0, R13, UR4, R26 ;  /* 0x000000040d007c24 */ /* 0x001fca000f8e021a */
[----:B-1----:R-:W-:-:S13]  /*0060*/  ISETP.GE.AND P0, PT, R0, UR5, PT ;  /* 0x0000000500007c0c */ /* 0x002fda000bf06270 */
[----:B------:R-:W-:Y:S05]  /*0070*/  @P0 EXIT ;  /* 0x000000000000094d */ /* 0x000fea0003800000 */
[----:B------:R-:W0:Y:S01]  /*0080*/  LDC.64 R32, c[0x3][0x28] ;  /* 0x00c00a00ff207b82 */ /* 0x000e220000000a00 */
[----:B------:R-:W0:Y:S01]  /*0090*/  LDCU.128 UR8, c[0x3][0xa0] ;  /* 0x00c01400ff0877ac */ /* 0x000e220008000c00 */
[----:B------:R-:W1:Y:S06]  /*00a0*/  LDCU UR4, c[0x0][0x360] ;  /* 0x00006c00ff0477ac */ /* 0x000e6c0008000800 */
[----:B------:R-:W2:Y:S01]  /*00b0*/  LDC.64 R94, c[0x3][0xb8] ;  /* 0x00c02e00ff5e7b82 */ /* 0x000ea20000000a00 */
[----:B------:R-:W3:Y:S01]  /*00c0*/  LDCU.128 UR12, c[0x3][0x110] ;  /* 0x00c02200ff0c77ac */ /* 0x000ee20008000c00 */
[----:B------:R-:W4:Y:S06]  /*00d0*/  LDCU.128 UR16, c[0x3][0x120] ;  /* 0x00c02400ff1077ac */ /* 0x000f2c0008000c00 */
[----:B------:R-:W2:Y:S01]  /*00e0*/  LDC.64 R2, c[0x3][0x38] ;  /* 0x00c00e00ff027b82 */ /* 0x000ea20000000a00 */
[----:B------:R-:W5:Y:S01]  /*00f0*/  LDCU.128 UR20, c[0x3][0x130] ;  /* 0x00c02600ff1477ac */ /* 0x000f620008000c00 */
[----:B------:R-:W5:Y:S06]  /*0100*/  LDCU.128 UR28, c[0x3][0x150] ;  /* 0x00c02a00ff1c77ac */ /* 0x000f6c0008000c00 */
[----:B------:R-:W1:Y:S01]  /*0110*/  LDC.64 R44, c[0x3][0xd0] ;  /* 0x00c03400ff2c7b82 */ /* 0x000e620000000a00 */
[----:B0-----:R-:W-:Y:S01]  /*0120*/  LOP3.LUT R72, R32, UR10, RZ, 0x3c, !PT ;  /* 0x0000000a20487c12 */ /* 0x001fe2000f8e3cff */
[----:B------:R-:W0:Y:S01]  /*0130*/  LDCU.128 UR32, c[0x3][0x160] ;  /* 0x00c02c00ff2077ac */ /* 0x000e220008000c00 */
[----:B------:R-:W-:Y:S01]  /*0140*/  LOP3.LUT R75, R33, UR11, RZ, 0x3c, !PT ;  /* 0x0000000b214b7c12 */ /* 0x000fe2000f8e3cff */
[----:B------:R-:W0:Y:S04]  /*0150*/  LDCU.128 UR36, c[0x3][0x170] ;  /* 0x00c02e00ff2477ac */ /* 0x000e280008000c00 */
[----:B------:R-:W1:Y:S01]  /*0160*/  LDC.64 R8, c[0x3][0x50] ;  /* 0x00c01400ff087b82 */ /* 0x000e620000000a00 */
[----:B------:R-:W0:Y:S01]  /*0170*/  LDCU.128 UR24, c[0x3][0x140] ;  /* 0x00c02800ff1877ac */ /* 0x000e220008000c00 */
[----:B------:R-:W0:Y:S06]  /*0180*/  LDCU.128 UR44, c[0x3][0x1b0] ;  /* 0x00c03600ff2c77ac */ /* 0x000e2c0008000c00 */
[----:B------:R-:W3:Y:S01]  /*0190*/  LDC.64 R50, c[0x3][0xe8] ;  /* 0x00c03a00ff327b82 */ /* 0x000ee20000000a00 */
[----:B--2---:R-:W-:Y:S01]  /*01a0*/  LOP3.LUT R65, R94, R2, RZ, 0x3c, !PT ;  /* 0x000000025e417212 */ /* 0x004fe200078e3cff */
[----:B------:R-:W2:Y:S01]  /*01b0*/  LDCU.128 UR56, c[0x3][0x190] ;  /* 0x00c03200ff3877ac */ /* 0x000ea20008000c00 */
[----:B------:R-:W-:Y:S01]  /*01c0*/  LOP3.LUT R60, R95, R3, RZ, 0x3c, !PT ;  /* 0x000000035f3c7212 */ /* 0x000fe200078e3cff */
[----:B------:R-:W2:Y:S04]  /*01d0*/  LDCU.128 UR48, c[0x3][0x180] ;  /* 0x00c03000ff3077ac */ /* 0x000ea80008000c00 */
[----:B------:R-:W3:Y:S01]  /*01e0*/  LDC.64 R18, c[0x3][0x68] ;  /* 0x00c01a00ff127b82 */ /* 0x000ee20000000a00 */
[----:B------:R-:W2:Y:S01]  /*01f0*/  LDCU.128 UR60, c[0x3][0x1a0] ;  /* 0x00c03400ff3c77ac */ /* 0x000ea20008000c00 */
[----:B------:R-:W2:Y:S06]  /*0200*/  LDCU.128 UR52, c[0x3][0x1e0] ;  /* 0x00c03c00ff3477ac */ /* 0x000eac0008000c00 */
[----:B------:R-:W4:Y:S01]  /*0210*/  LDC.64 R36, c[0x3][0xf0] ;  /* 0x00c03c00ff247b82 */ /* 0x000f220000000a00 */
[----:B-1----:R-:W-:Y:S01]  /*0220*/  LOP3.LUT R17, R44, R8, RZ, 0x3c, !PT ;  /* 0x000000082c117212 */ /* 0x002fe200078e3cff */
[----:B------:R-:W1:Y:S01]  /*0230*/  LDCU.128 UR40, c[0x3][0x1f0] ;  /* 0x00c03e00ff2877ac */ /* 0x000e620008000c00 */
[----:B------:R-:W-:-:S02]  /*0240*/  LOP3.LUT R10, R45, R9, RZ, 0x3c, !PT ;  /* 0x000000092d0a7212 */ /* 0x000fc400078e3cff */
[----:B------:R-:W-:-:S03]  /*0250*/  IADD3 R12, P0, P1, R17, R72, -R65 ;  /* 0x00000048110c7210 */ /* 0x000fc6000791e841 */
[----:B------:R-:W4:Y:S01]  /*0260*/  LDC.64 R6, c[0x3][0x70] ;  /* 0x00c01c00ff067b82 */ /* 0x000f220000000a00 */
[----:B------:R-:W-:Y:S02]  /*0270*/  IADD3.X R23, PT, PT, R10, R75, ~R60, P0, P1 ;  /* 0x0000004b0a177210 */ /* 0x000fe400007e2c3c */
[----:B---3--:R-:W-:-:S05]  /*0280*/  LOP3.LUT R135, R50, R18, RZ, 0x3c, !PT ;  /* 0x0000001232877212 */ /* 0x008fca00078e3cff */
[----:B------:R-:W3:Y:S01]  /*0290*/  LDC.64 R54, c[0x3][0x88] ;  /* 0x00c02200ff367b82 */ /* 0x000ee20000000a00 */
[----:B------:R-:W-:-:S07]  /*02a0*/  LOP3.LUT R138, R51, R19, RZ, 0x3c, !PT ;  /* 0x00000013338a7212 */ /* 0x000fce00078e3cff */
[----:B------:R-:W5:Y:S01]  /*02b0*/  LDC.64 R46, c[0x3][0xe0] ;  /* 0x00c03800ff2e7b82 */ /* 0x000f620000000a00 */
[----:B----4-:R-:W-:-:S07]  /*02c0*/  LOP3.LUT R16, R36, R6, RZ, 0x3c, !PT ;  /* 0x0000000624107212 */ /* 0x010fce00078e3cff */
[----:B------:R-:W4:Y:S01]  /*02d0*/  LDC.64 R28, c[0x3][0x8] ;  /* 0x00c00200ff1c7b82 */ /* 0x000f220000000a00 */
[----:B------:R-:W-:Y:S02]  /*02e0*/  LOP3.LUT R11, R37, R7, RZ, 0x3c, !PT ;  /* 0x00000007250b7212 */ /* 0x000fe400078e3cff */
[----:B------:R-:W-:-:S04]  /*02f0*/  IADD3 R12, P0, P1, R16, R12, R135 ;  /* 0x0000000c100c7210 */ /* 0x000fc8000791e087 */
[----:B------:R-:W-:Y:S01]  /*0300*/  IADD3.X R23, PT, PT, R11, R23, R138, P0, P1 ;  /* 0x000000170b177210 */ /* 0x000fe200007e248a */
[C---:B------:R-:W-:Y:S01]  /*0310*/  IMAD.SHL.U32 R15, R12.reuse, 0x8, RZ ;  /* 0x000000080c0f7824 */ /* 0x040fe200078e00ff */
[----:B------:R-:W0:Y:S02]  /*0320*/  LDC.64 R48, c[0x3][0x98] ;  /* 0x00c02600ff307b82 */ /* 0x000e240000000a00 */
[C-C-:B------:R-:W-:Y:S02]  /*0330*/  SHF.R.U64 R14, R12.reuse, 0x1, R23.reuse ;  /* 0x000000010c0e7819 */ /* 0x140fe40000001217 */
[----:B------:R-:W-:Y:S02]  /*0340*/  SHF.L.W.U32.HI R4, R23, 0x4, R12 ;  /* 0x0000000417047819 */ /* 0x000fe40000010e0c */
[C-C-:B------:R-:W-:Y:S02]  /*0350*/  SHF.L.U64.HI R21, R12.reuse, 0x3, R23.reuse ;  /* 0x000000030c157819 */ /* 0x140fe40000010217 */
[C-C-:B------:R-:W-:Y:S01]  /*0360*/  SHF.L.W.U32.HI R0, R12.reuse, 0x4, R23.reuse ;  /* 0x000000040c007819 */ /* 0x140fe20000010e17 */
[----:B------:R-:W0:Y:S01]  /*0370*/  LDC.64 R24, c[0x3][0x18] ;  /* 0x00c00600ff187b82 */ /* 0x000e220000000a00 */
[----:B------:R-:W-:-:S02]  /*0380*/  SHF.L.W.U32.HI R5, R12, 0x5, R23 ;  /* 0x000000050c057819 */ /* 0x000fc40000010e17 */
[----:B------:R-:W-:Y:S02]  /*0390*/  SHF.R.U32.HI R20, RZ, 0x1, R23 ;  /* 0x00000001ff147819 */ /* 0x000fe40000011617 */
[----:B------:R-:W-:Y:S02]  /*03a0*/  SHF.L.W.U32.HI R12, R23, 0x5, R12 ;  /* 0x00000005170c7819 */ /* 0x000fe40000010e0c */
[----:B------:R-:W-:Y:S01]  /*03b0*/  LOP3.LUT R4, R4, R14, R15, 0x96, !PT ;  /* 0x0000000e04047212 */ /* 0x000fe200078e960f */
[----:B------:R-:W2:Y:S01]  /*03c0*/  LDC.64 R22, c[0x3][0x20] ;  /* 0x00c00800ff167b82 */ /* 0x000ea20000000a00 */
[----:B------:R-:W-:Y:S01]  /*03d0*/  LOP3.LUT R21, R0, R20, R21, 0x96, !PT ;  /* 0x0000001400157212 */ /* 0x000fe200078e9615 */
[----:B------:R-:W-:Y:S01]  /*03e0*/  IMAD R0, R13, UR4, R26 ;  /* 0x000000040d007c24 */ /* 0x000fe2000f8e021a */
[----:B------:R-:W-:Y:S01]  /*03f0*/  LOP3.LUT R5, R4, R5, RZ, 0x3c, !PT ;  /* 0x0000000504057212 */ /* 0x000fe200078e3cff */
[----:B------:R-:W1:Y:S01]  /*0400*/  LDCU UR4, c[0x0][0x384] ;  /* 0x00007080ff0477ac */ /* 0x000e620008000800 */
[----:B------:R-:W-:-:S02]  /*0410*/  LOP3.LUT R12, R21, R12, RZ, 0x3c, !PT ;  /* 0x0000000c150c7212 */ /* 0x000fc400078e3cff */
[----:B---3--:R-:W-:Y:S01]  /*0420*/  IADD3 R57, P0, PT, R5, R54, RZ ;  /* 0x0000003605397210 */ /* 0x008fe20007f1e0ff */
[----:B------:R-:W5:Y:S01]  /*0430*/  LDC.64 R14, c[0x3][0x60] ;  /* 0x00c01800ff0e7b82 */ /* 0x000f620000000a00 */
[----:B----4-:R-:W-:Y:S02]  /*0440*/  LOP3.LUT R67, R54, R28, RZ, 0x3c, !PT ;  /* 0x0000001c36437212 */ /* 0x010fe400078e3cff */
[----:B------:R-:W-:Y:S01]  /*0450*/  LOP3.LUT R64, R55, R29, RZ, 0x3c, !PT ;  /* 0x0000001d37407212 */ /* 0x000fe200078e3cff */
[----:B------:R-:W-:Y:S02]  /*0460*/  IMAD.X R74, R12, 0x1, R55, P0 ;  /* 0x000000010c4a7824 */ /* 0x000fe400000e0637 */
[----:B------:R-:W-:Y:S02]  /*0470*/  IMAD.SHL.U32 R5, R57, 0x4, RZ ;  /* 0x0000000439057824 */ /* 0x000fe400078e00ff */
[----:B------:R-:W3:Y:S01]  /*0480*/  LDC.64 R40, c[0x3][0xb0] ;  /* 0x00c02c00ff287b82 */ /* 0x000ee20000000a00 */
[----:B0-----:R-:W-:-:S02]  /*0490*/  LOP3.LUT R90, R48, R24, RZ, 0x3c, !PT ;  /* 0x00000018305a7212 */ /* 0x001fc400078e3cff */
[----:B------:R-:W-:Y:S02]  /*04a0*/  LOP3.LUT R77, R49, R25, RZ, 0x3c, !PT ;  /* 0x00000019314d7212 */ /* 0x000fe400078e3cff */
[----:B------:R-:W-:Y:S02]  /*04b0*/  SHF.R.U64 R4, R57, 0x1, R74 ;  /* 0x0000000139047819 */ /* 0x000fe4000000124a */
[----:B------:R-:W-:Y:S01]  /*04c0*/  SHF.L.W.U32.HI R62, R74, 0xd, R57 ;  /* 0x0000000d4a3e7819 */ /* 0x000fe20000010e39 */
[----:B------:R-:W3:Y:S01]  /*04d0*/  LDC.64 R20, c[0x3][0x30] ;  /* 0x00c00c00ff147b82 */ /* 0x000ee20000000a00 */
[----:B--2---:R-:W-:Y:S02]  /*04e0*/  LOP3.LUT R86, R22, UR8, RZ, 0x3c, !PT ;  /* 0x0000000816567c12 */ /* 0x004fe4000f8e3cff */
[----:B------:R-:W-:Y:S02]  /*04f0*/  LOP3.LUT R115, R23, UR9, RZ, 0x3c, !PT ;  /* 0x0000000917737c12 */ /* 0x000fe4000f8e3cff */
[----:B------:R-:W-:-:S02]  /*0500*/  LOP3.LUT R62, R62, R4, R5, 0x96, !PT ;  /* 0x000000043e3e7212 */ /* 0x000fc400078e9605 */
[----:B------:R-:W-:Y:S01]  /*0510*/  SHF.R.U32.HI R5, RZ, 0x1, R74 ;  /* 0x00000001ff057819 */ /* 0x000fe2000001164a */
[----:B------:R-:W0:Y:S01]  /*0520*/  LDC.64 R42, c[0x3][0x80] ;  /* 0x00c02000ff2a7b82 */ /* 0x000e220000000a00 */
[----:B-----5:R-:W-:Y:S02]  /*0530*/  LOP3.LUT R71, R46, R14, RZ, 0x3c, !PT ;  /* 0x0000000e2e477212 */ /* 0x020fe400078e3cff */
[----:B------:R-:W-:Y:S02]  /*0540*/  LOP3.LUT R68, R47, R15, RZ, 0x3c, !PT ;  /* 0x0000000f2f447212 */ /* 0x000fe400078e3cff */
[----:B------:R-:W-:Y:S02]  /*0550*/  IADD3 R58, P0, P1, R71, R86, R72 ;  /* 0x00000056473a7210 */ /* 0x000fe4000791e048 */
[----:B------:R-:W-:Y:S01]  /*0560*/  SHF.L.U64.HI R26, R57, 0x2, R74 ;  /* 0x00000002391a7819 */ /* 0x000fe2000001024a */
[----:B------:R-:W0:Y:S01]  /*0570*/  LDC.64 R34, c[0x3][RZ] ;  /* 0x00c00000ff227b82 */ /* 0x000e220000000a00 */
[----:B------:R-:W-:-:S02]  /*0580*/  IADD3.X R59, PT, PT, R68, R115, R75, P0, P1 ;  /* 0x00000073443b7210 */ /* 0x000fc400007e244b */
[----:B------:R-:W-:Y:S02]  /*0590*/  IADD3 R58, P0, P1, R67, -R58, -R16 ;  /* 0x8000003a433a7210 */ /* 0x000fe4000791e810 */
[----:B------:R-:W-:Y:S02]  /*05a0*/  SHF.L.W.U32.HI R91, R57, 0xd, R74 ;  /* 0x0000000d395b7819 */ /* 0x000fe40000010e4a */
[----:B------:R-:W-:Y:S01]  /*05b0*/  IADD3.X R59, PT, PT, R64, ~R59, ~R11, P0, P1 ;  /* 0x8000003b403b7210 */ /* 0x000fe200007e2c0b */
[----:B------:R-:W2:Y:S01]  /*05c0*/  LDC.64 R30, c[0x3][0xd8] ;  /* 0x00c03600ff1e7b82 */ /* 0x000ea20000000a00 */
[----:B------:R-:W-:Y:S01]  /*05d0*/  IADD3 R52, P0, PT, R90, R65, RZ ;  /* 0x000000415a347210 */ /* 0x000fe20007f1e0ff */
[----:B------:R-:W-:Y:S01]  /*05e0*/  IMAD.SHL.U32 R27, R58, 0x2, RZ ;  /* 0x000000023a1b7824 */ /* 0x000fe200078e00ff */
[----:B---3--:R-:W-:Y:S02]  /*05f0*/  LOP3.LUT R63, R40, R20, RZ, 0x3c, !PT ;  /* 0x00000014283f7212 */ /* 0x008fe400078e3cff */
[----:B------:R-:W-:Y:S01]  /*0600*/  LOP3.LUT R76, R41, R21, RZ, 0x3c, !PT ;  /* 0x00000015294c7212 */ /* 0x000fe200078e3cff */
[----:B------:R-:W-:Y:S01]  /*0610*/  IMAD.X R53, R77, 0x1, R60, P0 ;  /* 0x000000014d357824 */ /* 0x000fe200000e063c */
[----:B------:R-:W-:Y:S01]  /*0620*/  SHF.R.U64 R38, R58, 0x2, R59 ;  /* 0x000000023a267819 */ /* 0x000fe2000000123b */
[----:B------:R-:W2:Y:S01]  /*0630*/  LDC.64 R12, c[0x3][0x58] ;  /* 0x00c01600ff0c7b82 */ /* 0x000ea20000000a00 */
[----:B------:R-:W-:-:S02]  /*0640*/  SHF.L.W.U32.HI R4, R59, 0x13, R58 ;  /* 0x000000133b047819 */ /* 0x000fc40000010e3a */
[----:B------:R-:W-:Y:S02]  /*0650*/  LOP3.LUT R91, R91, R5, R26, 0x96, !PT ;  /* 0x000000055b5b7212 */ /* 0x000fe400078e961a */
[----:B------:R-:W-:Y:S02]  /*0660*/  LOP3.LUT R26, R4, R38, R27, 0x96, !PT ;  /* 0x00000026041a7212 */ /* 0x000fe400078e961b */
[----:B------:R-:W-:Y:S01]  /*0670*/  SHF.L.W.U32.HI R5, R58, 0x15, R59 ;  /* 0x000000153a057819 */ /* 0x000fe20000010e3b */
[----:B------:R-:W3:Y:S01]  /*0680*/  LDC.64 R96, c[0x3][0xc0] ;  /* 0x00c03000ff607b82 */ /* 0x000ee20000000a00 */
[----:B0-----:R-:W-:Y:S02]  /*0690*/  LOP3.LUT R113, R42, R34, RZ, 0x3c, !PT ;  /* 0x000000222a717212 */ /* 0x001fe400078e3cff */
[----:B------:R-:W-:Y:S02]  /*06a0*/  LOP3.LUT R70, R43, R35, RZ, 0x3c, !PT ;  /* 0x000000232b467212 */ /* 0x000fe400078e3cff */
[----:B------:R-:W-:-:S02]  /*06b0*/  IADD3 R39, P0, P1, -R52, R113, R63 ;  /* 0x0000007134277210 */ /* 0x000fc4000791e13f */
[C-C-:B------:R-:W-:Y:S02]  /*06c0*/  SHF.L.W.U32.HI R4, R58.reuse, 0x13, R59.reuse ;  /* 0x000000133a047819 */ /* 0x140fe40000010e3b */
[----:B------:R-:W-:Y:S02]  /*06d0*/  IADD3.X R56, PT, PT, ~R53, R70, R76, P0, P1 ;  /* 0x0000004635387210 */ /* 0x000fe400007e254c */
[----:B------:R-:W-:Y:S02]  /*06e0*/  IADD3 R52, P2, PT, R39, R16, RZ ;  /* 0x0000001027347210 */ /* 0x000fe40007f5e0ff */
[----:B------:R-:W-:Y:S02]  /*06f0*/  SHF.L.U64.HI R53, R58, 0x1, R59 ;  /* 0x000000013a357819 */ /* 0x000fe4000001023b */
[----:B------:R-:W-:Y:S01]  /*0700*/  SHF.L.W.U32.HI R38, R59, 0x15, R58 ;  /* 0x000000153b267819 */ /* 0x000fe20000010e3a */
[----:B------:R-:W-:Y:S01]  /*0710*/  IMAD.X R39, R56, 0x1, R11, P2 ;  /* 0x0000000138277824 */ /* 0x000fe200010e060b */
[----:B--2---:R-:W-:-:S02]  /*0720*/  LOP3.LUT R104, R30, R12, RZ, 0x3c, !PT ;  /* 0x0000000c1e687212 */ /* 0x004fc400078e3cff */
[----:B------:R-:W-:Y:S02]  /*0730*/  SHF.R.U32.HI R27, RZ, 0x2, R59 ;  /* 0x00000002ff1b7819 */ /* 0x000fe4000001163b */
[----:B------:R-:W-:Y:S02]  /*0740*/  IADD3 R58, P0, P1, R104, R113, R90 ;  /* 0x00000071683a7210 */ /* 0x000fe4000791e05a */
[----:B------:R-:W-:Y:S02]  /*0750*/  SHF.R.U64 R85, R52, 0x1, R39 ;  /* 0x0000000134557819 */ /* 0x000fe40000001227 */
[----:B------:R-:W-:Y:S02]  /*0760*/  LOP3.LUT R88, R31, R13, RZ, 0x3c, !PT ;  /* 0x0000000d1f587212 */ /* 0x000fe400078e3cff */
[----:B------:R-:W-:Y:S02]  /*0770*/  LOP3.LUT R53, R4, R27, R53, 0x96, !PT ;  /* 0x0000001b04357212 */ /* 0x000fe400078e9635 */
[----:B------:R-:W-:-:S02]  /*0780*/  IADD3 R27, P2, P3, R135, R86, -R58 ;  /* 0x00000056871b7210 */ /* 0x000fc40007b5e83a */
[----:B------:R-:W-:Y:S02]  /*0790*/  SHF.R.U32.HI R58, RZ, 0x1, R39 ;  /* 0x00000001ff3a7819 */ /* 0x000fe40000011627 */
[----:B------:R-:W-:Y:S01]  /*07a0*/  LOP3.LUT R85, R85, R52, RZ, 0x3c, !PT ;  /* 0x0000003455557212 */ /* 0x000fe200078e3cff */
[----:B------:R-:W-:Y:S01]  /*07b0*/  IMAD.SHL.U32 R56, R27, 0x4, RZ ;  /* 0x000000041b387824 */ /* 0x000fe200078e00ff */
[----:B------:R-:W-:Y:S02]  /*07c0*/  IADD3.X R78, PT, PT, R88, R70, R77, P0, P1 ;  /* 0x00000046584e7210 */ /* 0x000fe400007e244d */
[----:B------:R-:W-:Y:S02]  /*07d0*/  LOP3.LUT R58, R58, R39, RZ, 0x3c, !PT ;  /* 0x000000273a3a7212 */ /* 0x000fe400078e3cff */
[----:B------:R-:W-:Y:S02]  /*07e0*/  IADD3 R85, P0, PT, R85, R44, RZ ;  /* 0x0000002c55557210 */ /* 0x000fe40007f1e0ff */
[----:B------:R-:W-:-:S02]  /*07f0*/  IADD3.X R78, PT, PT, R138, R115, ~R78, P2, P3 ;  /* 0x000000738a4e7210 */ /* 0x000fc400017e6c4e */
[----:B------:R-:W-:Y:S01]  /*0800*/  LOP3.LUT R61, R26, R5, RZ, 0x3c, !PT ;  /* 0x000000051a3d7212 */ /* 0x000fe200078e3cff */
[----:B------:R-:W-:Y:S01]  /*0810*/  IMAD.X R58, R58, 0x1, R45, P0 ;  /* 0x000000013a3a7824 */ /* 0x000fe200000e062d */
[--C-:B------:R-:W-:Y:S01]  /*0820*/  SHF.R.U64 R66, R27, 0x1, R78.reuse ;  /* 0x000000011b427819 */ /* 0x100fe2000000124e */
[----:B------:R-:W-:Y:S01]  /*0830*/  IMAD.SHL.U32 R39, R85, 0x4, RZ ;  /* 0x0000000455277824 */ /* 0x000fe200078e00ff */
[----:B------:R-:W-:Y:S02]  /*0840*/  SHF.L.W.U32.HI R5, R78, 0xd, R27 ;  /* 0x0000000d4e057819 */ /* 0x000fe40000010e1b */
[C-C-:B------:R-:W-:Y:S02]  /*0850*/  SHF.L.U64.HI R59, R27.reuse, 0x2, R78.reuse ;  /* 0x000000021b3b7819 */ /* 0x140fe4000001024e */
[--C-:B------:R-:W-:Y:S02]  /*0860*/  SHF.L.W.U32.HI R4, R27, 0xd, R78.reuse ;  /* 0x0000000d1b047819 */ /* 0x100fe40000010e4e */
[----:B------:R-:W-:-:S02]  /*0870*/  SHF.R.U32.HI R69, RZ, 0x1, R78 ;  /* 0x00000001ff457819 */ /* 0x000fc4000001164e */
[----:B------:R-:W-:Y:S02]  /*0880*/  SHF.L.W.U32.HI R26, R27, 0xb, R78 ;  /* 0x0000000b1b1a7819 */ /* 0x000fe40000010e4e */
[----:B------:R-:W-:Y:S02]  /*0890*/  SHF.R.U64 R52, R85, 0x1, R58 ;  /* 0x0000000155347819 */ /* 0x000fe4000000123a */
[----:B------:R-:W-:Y:S02]  /*08a0*/  SHF.L.W.U32.HI R108, R58, 0xd, R85 ;  /* 0x0000000d3a6c7819 */ /* 0x000fe40000010e55 */
[----:B------:R-:W-:Y:S02]  /*08b0*/  LOP3.LUT R5, R5, R66, R56, 0x96, !PT ;  /* 0x0000004205057212 */ /* 0x000fe400078e9638 */
[----:B------:R-:W-:Y:S02]  /*08c0*/  LOP3.LUT R4, R4, R69, R59, 0x96, !PT ;  /* 0x0000004504047212 */ /* 0x000fe400078e963b */
[----:B------:R-:W-:Y:S01]  /*08d0*/  SHF.L.W.U32.HI R27, R78, 0xb, R27 ;  /* 0x0000000b4e1b7819 */ /* 0x000fe20000010e1b */
[----:B------:R-:W0:Y:S01]  /*08e0*/  LDC R69, c[0x3][0x48] ;  /* 0x00c01200ff457b82 */ /* 0x000e220000000800 */
[----:B------:R-:W-:-:S02]  /*08f0*/  LOP3.LUT R108, R108, R52, R39, 0x96, !PT ;  /* 0x000000346c6c7212 */ /* 0x000fc400078e9627 */
[----:B------:R-:W-:Y:S02]  /*0900*/  LOP3.LUT R39, R5, R26, RZ, 0x3c, !PT ;  /* 0x0000001a05277212 */ /* 0x000fe400078e3cff */
[----:B------:R-:W-:Y:S02]  /*0910*/  LOP3.LUT R56, R4, R27, RZ, 0x3c, !PT ;  /* 0x0000001b04387212 */ /* 0x000fe400078e3cff */
[----:B------:R-:W-:Y:S01]  /*0920*/  IADD3 R80, P0, PT, R39, R94, RZ ;  /* 0x0000005e27507210 */ /* 0x000fe20007f1e0ff */
[----:B------:R-:W3:Y:S01]  /*0930*/  LDC.64 R4, c[0x3][0x40] ;  /* 0x00c01000ff047b82 */ /* 0x000ee20000000a00 */
[----:B------:R-:W-:Y:S01]  /*0940*/  LOP3.LUT R66, R53, R38, RZ, 0x3c, !PT ;  /* 0x0000002635427212 */ /* 0x000fe200078e3cff */
[C---:B------:R-:W-:Y:S01]  /*0950*/  IMAD.SHL.U32 R39, R85.reuse, 0x2, RZ ;  /* 0x0000000255277824 */ /* 0x040fe200078e00ff */
[--C-:B------:R-:W-:Y:S01]  /*0960*/  SHF.R.U64 R52, R85, 0x2, R58.reuse ;  /* 0x0000000255347819 */ /* 0x100fe2000000123a */
[----:B------:R-:W-:Y:S01]  /*0970*/  IMAD.X R79, R56, 0x1, R95, P0 ;  /* 0x00000001384f7824 */ /* 0x000fe200000e065f */
[----:B------:R-:W-:Y:S01]  /*0980*/  SHF.L.W.U32.HI R128, R58, 0x13, R85 ;  /* 0x000000133a807819 */ /* 0x000fe20000010e55 */
[----:B------:R-:W-:Y:S01]  /*0990*/  IMAD.SHL.U32 R56, R80, 0x4, RZ ;  /* 0x0000000450387824 */ /* 0x000fe200078e00ff */
[----:B------:R-:W-:-:S02]  /*09a0*/  SHF.R.U32.HI R53, RZ, 0x2, R58 ;  /* 0x00000002ff357819 */ /* 0x000fc4000001163a */
[C-C-:B------:R-:W-:Y:S02]  /*09b0*/  SHF.L.U64.HI R38, R85.reuse, 0x1, R58.reuse ;  /* 0x0000000155267819 */ /* 0x140fe4000001023a */
[----:B------:R-:W-:Y:S02]  /*09c0*/  SHF.L.W.U32.HI R101, R85, 0x13, R58 ;  /* 0x0000001355657819 */ /* 0x000fe40000010e3a */
[----:B------:R-:W-:Y:S01]  /*09d0*/  LOP3.LUT R128, R128, R52, R39, 0x96, !PT ;  /* 0x0000003480807212 */ /* 0x000fe200078e9627 */
[C---:B------:R-:W-:Y:S01]  /*09e0*/  IMAD.SHL.U32 R39, R80.reuse, 0x2, RZ ;  /* 0x0000000250277824 */ /* 0x040fe200078e00ff */
[----:B------:R-:W-:Y:S02]  /*09f0*/  LOP3.LUT R101, R101, R53, R38, 0x96, !PT ;  /* 0x0000003565657212 */ /* 0x000fe400078e9626 */
[----:B------:R-:W-:Y:S02]  /*0a00*/  SHF.L.W.U32.HI R38, R80, 0x15, R79 ;  /* 0x0000001550267819 */ /* 0x000fe40000010e4f */
[----:B------:R-:W-:-:S02]  /*0a10*/  SHF.L.W.U32.HI R111, R79, 0x13, R80 ;  /* 0x000000134f6f7819 */ /* 0x000fc40000010e50 */
[--C-:B------:R-:W-:Y:S02]  /*0a20*/  SHF.R.U32.HI R27, RZ, 0x1, R58.reuse ;  /* 0x00000001ff1b7819 */ /* 0x100fe4000001163a */
[C-C-:B------:R-:W-:Y:S02]  /*0a30*/  SHF.L.U64.HI R26, R85.reuse, 0x2, R58.reuse ;  /* 0x00000002551a7819 */ /* 0x140fe4000001023a */
[----:B------:R-:W-:Y:S02]  /*0a40*/  SHF.L.W.U32.HI R99, R85, 0xd, R58 ;  /* 0x0000000d55637819 */ /* 0x000fe40000010e3a */
[----:B------:R-:W-:Y:S02]  /*0a50*/  LOP3.LUT R111, R38, R39, R111, 0x96, !PT ;  /* 0x00000027266f7212 */ /* 0x000fe400078e966f */
[----:B------:R-:W0:Y:S01]  /*0a60*/  LDC.64 R38, c[0x3][0xc8] ;  /* 0x00c03200ff267b82 */ /* 0x000e220000000a00 */
[----:B------:R-:W-:Y:S02]  /*0a70*/  LOP3.LUT R99, R99, R27, R26, 0x96, !PT ;  /* 0x0000001b63637212 */ /* 0x000fe400078e961a */
[----:B------:R-:W-:-:S02]  /*0a80*/  IADD3 R78, P0, PT, R67, R17, RZ ;  /* 0x00000011434e7210 */ /* 0x000fc40007f1e0ff */
[C-C-:B------:R-:W-:Y:S02]  /*0a90*/  SHF.L.U64.HI R59, R80.reuse, 0x2, R79.reuse ;  /* 0x00000002503b7819 */ /* 0x140fe4000001024f */
[----:B------:R-:W-:Y:S01]  /*0aa0*/  SHF.L.W.U32.HI R131, R80, 0x1c, R79 ;  /* 0x0000001c50837819 */ /* 0x000fe20000010e4f */
[----:B------:R-:W-:Y:S01]  /*0ab0*/  IMAD.X R81, R64, 0x1, R10, P0 ;  /* 0x0000000140517824 */ /* 0x000fe200000e060a */
[----:B------:R-:W-:Y:S02]  /*0ac0*/  SHF.L.W.U32.HI R26, R79, 0x1b, R80 ;  /* 0x0000001b4f1a7819 */ /* 0x000fe40000010e50 */
[----:B---3--:R-:W-:Y:S02]  /*0ad0*/  LOP3.LUT R84, R96, R4, RZ, 0x3c, !PT ;  /* 0x0000000460547212 */ /* 0x008fe400078e3cff */
[----:B------:R-:W-:Y:S02]  /*0ae0*/  IADD3 R82, P2, PT, R61, R96, RZ ;  /* 0x000000603d527210 */ /* 0x000fe40007f5e0ff */
[----:B------:R-:W-:-:S02]  /*0af0*/  LOP3.LUT R131, R26, R59, R131, 0x96, !PT ;  /* 0x0000003b1a837212 */ /* 0x000fc400078e9683 */
[----:B------:R-:W-:Y:S01]  /*0b00*/  SHF.L.W.U32.HI R142, R79, 0x1c, R80 ;  /* 0x0000001c4f8e7819 */ /* 0x000fe20000010e50 */
[----:B------:R-:W-:Y:S01]  /*0b10*/  IMAD.X R61, R66, 0x1, R97, P2 ;  /* 0x00000001423d7824 */ /* 0x000fe200010e0661 */
[--C-:B------:R-:W-:Y:S01]  /*0b20*/  SHF.L.W.U32.HI R27, R80, 0x1b, R79.reuse ;  /* 0x0000001b501b7819 */ /* 0x100fe20000010e4f */
[----:B------:R-:W-:Y:S01]  /*0b30*/  IMAD.SHL.U32 R26, R82, 0x4, RZ ;  /* 0x00000004521a7824 */ /* 0x000fe200078e00ff */
[----:B------:R-:W-:Y:S02]  /*0b40*/  LOP3.LUT R59, R97, R5, RZ, 0x3c, !PT ;  /* 0x00000005613b7212 */ /* 0x000fe400078e3cff */
[----:B------:R-:W-:Y:S02]  /*0b50*/  IADD3 R78, P0, P1, -R78, R113, R84 ;  /* 0x000000714e4e7210 */ /* 0x000fe4000791e154 */
[C-C-:B------:R-:W-:Y:S02]  /*0b60*/  SHF.L.U64.HI R53, R80.reuse, 0x1, R79.reuse ;  /* 0x0000000150357819 */ /* 0x140fe4000001024f */
[----:B------:R-:W-:-:S02]  /*0b70*/  SHF.L.W.U32.HI R145, R80, 0x13, R79 ;  /* 0x0000001350917819 */ /* 0x000fc40000010e4f */
[----:B------:R-:W-:Y:S02]  /*0b80*/  SHF.L.W.U32.HI R52, R79, 0x15, R80 ;  /* 0x000000154f347819 */ /* 0x000fe40000010e50 */
[----:B------:R-:W-:Y:S01]  /*0b90*/  LOP3.LUT R142, R27, R56, R142, 0x96, !PT ;  /* 0x000000381b8e7212 */ /* 0x000fe200078e968e */
[----:B------:R-:W-:Y:S01]  /*0ba0*/  IMAD.SHL.U32 R56, R82, 0x8, RZ ;  /* 0x0000000852387824 */ /* 0x000fe200078e00ff */
[----:B------:R-:W-:Y:S02]  /*0bb0*/  IADD3.X R81, PT, PT, ~R81, R70, R59, P0, P1 ;  /* 0x0000004651517210 */ /* 0x000fe400007e253b */
[----:B------:R-:W-:Y:S02]  /*0bc0*/  IADD3 R73, P0, PT, R78, R135, RZ ;  /* 0x000000874e497210 */ /* 0x000fe40007f1e0ff */
[----:B------:R-:W-:Y:S02]  /*0bd0*/  SHF.R.U64 R66, R82, 0x1, R61 ;  /* 0x0000000152427819 */ /* 0x000fe4000000123d */
[----:B------:R-:W-:Y:S01]  /*0be0*/  SHF.L.W.U32.HI R103, R61, 0x4, R82 ;  /* 0x000000043d677819 */ /* 0x000fe20000010e52 */
[----:B------:R-:W-:Y:S01]  /*0bf0*/  IMAD.X R78, R81, 0x1, R138, P0 ;  /* 0x00000001514e7824 */ /* 0x000fe200000e068a */
[----:B------:R-:W-:-:S02]  /*0c00*/  LOP3.LUT R145, R52, R53, R145, 0x96, !PT ;  /* 0x0000003534917212 */ /* 0x000fc400078e9691 */
[--C-:B------:R-:W-:Y:S02]  /*0c10*/  SHF.R.U32.HI R53, RZ, 0x2, R61.reuse ;  /* 0x00000002ff357819 */ /* 0x100fe4000001163d */
[C-C-:B------:R-:W-:Y:S02]  /*0c20*/  SHF.L.U64.HI R27, R82.reuse, 0x2, R61.reuse ;  /* 0x00000002521b7819 */ /* 0x140fe4000001023d */
[C-C-:B------:R-:W-:Y:S02]  /*0c30*/  SHF.L.W.U32.HI R102, R82.reuse, 0x1c, R61.reuse ;  /* 0x0000001c52667819 */ /* 0x140fe40000010e3d */
[----:B------:R-:W-:Y:S02]  /*0c40*/  SHF.R.U64 R52, R82, 0x2, R61 ;  /* 0x0000000252347819 */ /* 0x000fe4000000123d */
[----:B------:R-:W-:Y:S02]  /*0c50*/  SHF.L.W.U32.HI R105, R61, 0x1c, R82 ;  /* 0x0000001c3d697819 */ /* 0x000fe40000010e52 */
[----:B------:R-:W-:Y:S01]  /*0c60*/  LOP3.LUT R103, R103, R66, R56, 0x96, !PT ;  /* 0x0000004267677212 */ /* 0x000fe200078e9638 */
[----:B-1----:R-:W-:Y:S01]  /*0c70*/  VIADD R56, R0, UR4 ;  /* 0x0000000400387c36 */ /* 0x002fe20008000000 */
[----:B------:R-:W-:Y:S01]  /*0c80*/  LOP3.LUT R102, R102, R53, R27, 0x96, !PT ;  /* 0x0000003566667212 */ /* 0x000fe200078e961b */
[----:B------:R-:W-:Y:S01]  /*0c90*/  IMAD.SHL.U32 R53, R73, 0x4, RZ ;  /* 0x0000000449357824 */ /* 0x000fe200078e00ff */
[----:B------:R-:W-:Y:S01]  /*0ca0*/  LOP3.LUT R105, R105, R52, R26, 0x96, !PT ;  /* 0x0000003469697212 */ /* 0x000fe200078e961a */
[----:B------:R-:W1:Y:S01]  /*0cb0*/  LDCU.128 UR4, c[0x3][0x100] ;  /* 0x00c02000ff0477ac */ /* 0x000e620008000c00 */
[----:B------:R-:W-:-:S02]  /*0cc0*/  SHF.R.U32.HI R52, RZ, 0x1, R61 ;  /* 0x00000001ff347819 */ /* 0x000fc4000001163d */
[C-C-:B------:R-:W-:Y:S02]  /*0cd0*/  SHF.L.U64.HI R27, R82.reuse, 0x3, R61.reuse ;  /* 0x00000003521b7819 */ /* 0x140fe4000001023d */
[----:B------:R-:W-:Y:S02]  /*0ce0*/  SHF.L.W.U32.HI R106, R82, 0x4, R61 ;  /* 0x00000004526a7819 */ /* 0x000fe40000010e3d */
[----:B------:R-:W-:Y:S02]  /*0cf0*/  SHF.R.U64 R66, R73, 0x2, R78 ;  /* 0x0000000249427819 */ /* 0x000fe4000000124e */
[----:B------:R-:W-:Y:S02]  /*0d00*/  SHF.L.W.U32.HI R26, R78, 0x1c, R73 ;  /* 0x0000001c4e1a7819 */ /* 0x000fe40000010e49 */
[----:B0-----:R-:W-:Y:S02]  /*0d10*/  LOP3.LUT R110, R69, R38, RZ, 0x3c, !PT ;  /* 0x00000026456e7212 */ /* 0x001fe400078e3cff */
[----:B------:R-:W-:-:S02]  /*0d20*/  PRMT R56, R56, 0x123, RZ ;  /* 0x0000012338387816 */ /* 0x000fc400000000ff */
[----:B------:R-:W-:Y:S02]  /*0d30*/  LOP3.LUT R106, R106, R52, R27, 0x96, !PT ;  /* 0x000000346a6a7212 */ /* 0x000fe400078e961b */
[----:B------:R-:W-:Y:S02]  /*0d40*/  LOP3.LUT R66, R26, R66, R53, 0x96, !PT ;  /* 0x000000421a427212 */ /* 0x000fe400078e9635 */
[----:B------:R-:W-:Y:S02]  /*0d50*/  IADD3 R130, P0, PT, R110, R63, RZ ;  /* 0x0000003f6e827210 */ /* 0x000fe40007f1e0ff */
[C-C-:B------:R-:W-:Y:S02]  /*0d60*/  SHF.L.W.U32.HI R27, R73.reuse, 0x1b, R78.reuse ;  /* 0x0000001b491b7819 */ /* 0x140fe40000010e4e */
[C-C-:B------:R-:W-:Y:S02]  /*0d70*/  SHF.L.U64.HI R53, R73.reuse, 0x2, R78.reuse ;  /* 0x0000000249357819 */ /* 0x140fe4000001024e */
[----:B------:R-:W-:-:S02]  /*0d80*/  SHF.L.W.U32.HI R26, R73, 0x1c, R78 ;  /* 0x0000001c491a7819 */ /* 0x000fc40000010e4e */
[----:B------:R-:W-:Y:S02]  /*0d90*/  SHF.L.W.U32.HI R52, R78, 0x1b, R73 ;  /* 0x0000001b4e347819 */ /* 0x000fe40000010e49 */
[----:B------:R-:W-:Y:S02]  /*0da0*/  LOP3.LUT R117, R56, R39, RZ, 0x3c, !PT ;  /* 0x0000002738757212 */ /* 0x000fe400078e3cff */
[----:B------:R-:W-:Y:S02]  /*0db0*/  SHF.R.U32.HI R73, RZ, 0x2, R78 ;  /* 0x00000002ff497819 */ /* 0x000fe4000001164e */
[----:B------:R-:W-:Y:S01]  /*0dc0*/  IADD3 R81, P1, P2, R71, R72, R104 ;  /* 0x0000004847517210 */ /* 0x000fe20007a3e068 */
[----:B------:R-:W-:Y:S01]  /*0dd0*/  IMAD.X R139, R117, 0x1, R76, P0 ;  /* 0x00000001758b7824 */ /* 0x000fe200000e064c */
[----:B------:R-:W-:Y:S02]  /*0de0*/  LOP3.LUT R53, R26, R73, R53, 0x96, !PT ;  /* 0x000000491a357212 */ /* 0x000fe400078e9635 */
[----:B------:R-:W-:-:S02]  /*0df0*/  IADD3.X R78, PT, PT, R68, R75, R88, P1, P2 ;  /* 0x0000004b444e7210 */ /* 0x000fc40000fe4458 */
[----:B------:R-:W-:Y:S02]  /*0e00*/  IADD3 R26, P3, P4, R71, -R130, -R86 ;  /* 0x80000082471a7210 */ /* 0x000fe40007c7e856 */
[----:B------:R-:W-:Y:S02]  /*0e10*/  IADD3 R92, P1, P2, -R81, R90, R84 ;  /* 0x0000005a515c7210 */ /* 0x000fe40007a3e154 */
[----:B------:R-:W-:Y:S02]  /*0e20*/  IADD3 R87, P0, PT, R26, R135, RZ ;  /* 0x000000871a577210 */ /* 0x000fe40007f1e0ff */
[----:B------:R-:W-:Y:S02]  /*0e30*/  IADD3.X R73, PT, PT, R68, ~R139, ~R115, P3, P4 ;  /* 0x8000008b44497210 */ /* 0x000fe40001fe8c73 */
[----:B------:R-:W-:Y:S01]  /*0e40*/  IADD3.X R83, PT, PT, ~R78, R77, R59, P1, P2 ;  /* 0x0000004d4e537210 */ /* 0x000fe20000fe453b */
[----:B------:R-:W-:Y:S01]  /*0e50*/  IMAD.SHL.U32 R81, R87, 0x8, RZ ;  /* 0x0000000857517824 */ /* 0x000fe200078e00ff */
[----:B------:R-:W-:Y:S01]  /*0e60*/  LOP3.LUT R27, R66, R27, RZ, 0x3c, !PT ;  /* 0x0000001b421b7212 */ /* 0x000fe200078e3cff */
[----:B------:R-:W-:Y:S01]  /*0e70*/  IMAD.X R98, R73, 0x1, R138, P0 ;  /* 0x0000000149627824 */ /* 0x000fe200000e068a */
[----:B------:R-:W-:-:S02]  /*0e80*/  SHF.R.U64 R107, R92, 0x1, R83 ;  /* 0x000000015c6b7819 */ /* 0x000fc40000001253 */
[----:B------:R-:W-:Y:S02]  /*0e90*/  LOP3.LUT R52, R53, R52, RZ, 0x3c, !PT ;  /* 0x0000003435347212 */ /* 0x000fe400078e3cff */
[----:B------:R-:W-:Y:S02]  /*0ea0*/  IADD3 R78, P1, PT, R27, UR8, RZ ;  /* 0x000000081b4e7c10 */ /* 0x000fe4000ff3e0ff */
[----:B------:R-:W-:Y:S02]  /*0eb0*/  LOP3.LUT R107, R107, R92, RZ, 0x3c, !PT ;  /* 0x0000005c6b6b7212 */ /* 0x000fe400078e3cff */
[----:B------:R-:W-:Y:S01]  /*0ec0*/  IADD3.X R73, PT, PT, R52, UR9, RZ, P1, !PT ;  /* 0x0000000934497c10 */ /* 0x000fe20008ffe4ff */
[----:B------:R-:W-:Y:S01]  /*0ed0*/  IMAD.SHL.U32 R52, R78, 0x4, RZ ;  /* 0x000000044e347824 */ /* 0x000fe200078e00ff */
[----:B------:R-:W-:Y:S02]  /*0ee0*/  SHF.R.U32.HI R92, RZ, 0x1, R83 ;  /* 0x00000001ff5c7819 */ /* 0x000fe40000011653 */
[----:B------:R-:W-:-:S02]  /*0ef0*/  SHF.R.U64 R100, R87, 0x1, R98 ;  /* 0x0000000157647819 */ /* 0x000fc40000001262 */
[----:B------:R-:W-:Y:S02]  /*0f00*/  SHF.L.W.U32.HI R26, R98, 0x4, R87 ;  /* 0x00000004621a7819 */ /* 0x000fe40000010e57 */
[C-C-:B------:R-:W-:Y:S02]  /*0f10*/  SHF.R.U64 R27, R78.reuse, 0x2, R73.reuse ;  /* 0x000000024e1b7819 */ /* 0x140fe40000001249 */
[----:B------:R-:W-:Y:S02]  /*0f20*/  SHF.L.W.U32.HI R93, R73, 0x1c, R78 ;  /* 0x0000001c495d7819 */ /* 0x000fe40000010e4e */
[--C-:B------:R-:W-:Y:S02]  /*0f30*/  SHF.R.U32.HI R53, RZ, 0x2, R73.reuse ;  /* 0x00000002ff357819 */ /* 0x100fe40000011649 */
[C-C-:B------:R-:W-:Y:S02]  /*0f40*/  SHF.L.U64.HI R66, R78.reuse, 0x2, R73.reuse ;  /* 0x000000024e427819 */ /* 0x140fe40000010249 */
[----:B------:R-:W-:-:S02]  /*0f50*/  SHF.L.W.U32.HI R109, R78, 0x1c, R73 ;  /* 0x0000001c4e6d7819 */ /* 0x000fc40000010e49 */
[----:B------:R-:W-:Y:S02]  /*0f60*/  LOP3.LUT R92, R92, R83, RZ, 0x3c, !PT ;  /* 0x000000535c5c7212 */ /* 0x000fe400078e3cff */
[----:B------:R-:W-:Y:S02]  /*0f70*/  LOP3.LUT R100, R26, R100, R81, 0x96, !PT ;  /* 0x000000641a647212 */ /* 0x000fe400078e9651 */
[C-C-:B------:R-:W-:Y:S02]  /*0f80*/  SHF.L.U64.HI R83, R87.reuse, 0x3, R98.reuse ;  /* 0x0000000357537819 */ /* 0x140fe40000010262 */
[--C-:B------:R-:W-:Y:S02]  /*0f90*/  SHF.L.W.U32.HI R26, R87, 0x4, R98.reuse ;  /* 0x00000004571a7819 */ /* 0x100fe40000010e62 */
[----:B------:R-:W-:Y:S02]  /*0fa0*/  SHF.R.U32.HI R81, RZ, 0x1, R98 ;  /* 0x00000001ff517819 */ /* 0x000fe40000011662 */
[----:B------:R-:W-:-:S02]  /*0fb0*/  LOP3.LUT R93, R93, R27, R52, 0x96, !PT ;  /* 0x0000001b5d5d7212 */ /* 0x000fc400078e9634 */
[----:B------:R-:W-:Y:S01]  /*0fc0*/  LOP3.LUT R109, R109, R53, R66, 0x96, !PT ;  /* 0x000000356d6d7212 */ /* 0x000fe200078e9642 */
[----:B------:R-:W-:Y:S01]  /*0fd0*/  IMAD.SHL.U32 R53, R78, 0x8, RZ ;  /* 0x000000084e357824 */ /* 0x000fe200078e00ff */
[----:B------:R-:W-:Y:S02]  /*0fe0*/  SHF.L.W.U32.HI R27, R87, 0x5, R98 ;  /* 0x00000005571b7819 */ /* 0x000fe40000010e62 */
[----:B------:R-:W-:Y:S02]  /*0ff0*/  SHF.L.W.U32.HI R52, R98, 0x5, R87 ;  /* 0x0000000562347819 */ /* 0x000fe40000010e57 */
[----:B------:R-:W-:Y:S02]  /*1000*/  SHF.R.U64 R66, R78, 0x1, R73 ;  /* 0x000000014e427819 */ /* 0x000fe40000001249 */
[----:B------:R-:W-:Y:S02]  /*1010*/  SHF.L.W.U32.HI R98, R73, 0x4, R78 ;  /* 0x0000000449627819 */ /* 0x000fe40000010e4e */
[----:B------:R-:W-:-:S02]  /*1020*/  LOP3.LUT R83, R26, R81, R83, 0x96, !PT ;  /* 0x000000511a537212 */ /* 0x000fc400078e9653 */
[----:B------:R-:W-:Y:S02]  /*1030*/  LOP3.LUT R81, R100, R27, RZ, 0x3c, !PT ;  /* 0x0000001b64517212 */ /* 0x000fe400078e3cff */
[----:B------:R-:W-:Y:S01]  /*1040*/  LOP3.LUT R98, R98, R66, R53, 0x96, !PT ;  /* 0x0000004262627212 */ /* 0x000fe200078e9635 */
[----:B------:R-:W0:Y:S01]  /*1050*/  LDC.64 R26, c[0x3][0x10] ;  /* 0x00c00400ff1a7b82 */ /* 0x000e220000000a00 */
[----:B------:R-:W-:Y:S02]  /*1060*/  LOP3.LUT R100, R83, R52, RZ, 0x3c, !PT ;  /* 0x0000003453647212 */ /* 0x000fe400078e3cff */
[----:B------:R-:W-:Y:S02]  /*1070*/  IADD3 R130, P0, P1, -R130, R90, R67 ;  /* 0x0000005a82827210 */ /* 0x000fe4000791e143 */
[----:B------:R-:W-:Y:S02]  /*1080*/  SHF.R.U32.HI R89, RZ, 0x1, R73 ;  /* 0x00000001ff597819 */ /* 0x000fe40000011649 */
[----:B------:R-:W-:Y:S01]  /*1090*/  IADD3 R130, P2, PT, R130, R17, RZ ;  /* 0x0000001182827210 */ /* 0x000fe20007f5e0ff */
[----:B------:R-:W0:Y:S01]  /*10a0*/  LDC.64 R52, c[0x3][0x90] ;  /* 0x00c02400ff347b82 */ /* 0x000e220000000a00 */
[----:B------:R-:W-:-:S02]  /*10b0*/  IADD3.X R139, PT, PT, ~R139, R77, R64, P0, P1 ;  /* 0x0000004d8b8b7210 */ /* 0x000fc400007e2540 */
[----:B------:R-:W-:Y:S01]  /*10c0*/  IADD3 R66, P0, PT, R81, R42, RZ ;  /* 0x0000002a51427210 */ /* 0x000fe20007f1e0ff */
[----:B------:R-:W-:Y:S01]  /*10d0*/  IMAD.SHL.U32 R114, R130, 0x2, RZ ;  /* 0x0000000282727824 */ /* 0x000fe200078e00ff */
[C-C-:B------:R-:W-:Y:S01]  /*10e0*/  SHF.L.U64.HI R87, R78.reuse, 0x3, R73.reuse ;  /* 0x000000034e577819 */ /* 0x140fe20000010249 */
[----:B------:R-:W-:Y:S01]  /*10f0*/  IMAD.X R139, R139, 0x1, R10, P2 ;  /* 0x000000018b8b7824 */ /* 0x000fe200010e060a */
[----:B------:R-:W-:Y:S01]  /*1100*/  SHF.L.W.U32.HI R112, R78, 0x4, R73 ;  /* 0x000000044e707819 */ /* 0x000fe20000010e49 */
[----:B------:R-:W-:Y:S01]  /*1110*/  IMAD.X R83, R100, 0x1, R43, P0 ;  /* 0x0000000164537824 */ /* 0x000fe200000e062b */
[----:B------:R-:W-:Y:S01]  /*1120*/  SHF.L.W.U32.HI R157, R5, 0x9, R4 ;  /* 0x00000009059d7819 */ /* 0x000fe20000010e04 */
[----:B------:R-:W-:Y:S01]  /*1130*/  IMAD.SHL.U32 R100, R66, 0x8, RZ ;  /* 0x0000000842647824 */ /* 0x000fe200078e00ff */
[----:B------:R-:W-:Y:S02]  /*1140*/  SHF.R.U64 R118, R130, 0x2, R139 ;  /* 0x0000000282767819 */ /* 0x000fe4000000128b */
[----:B------:R-:W-:-:S02]  /*1150*/  SHF.L.W.U32.HI R137, R139, 0x13, R130 ;  /* 0x000000138b897819 */ /* 0x000fc40000010e82 */
[C---:B------:R-:W-:Y:S02]  /*1160*/  SHF.R.U64 R81, R66.reuse, 0x1, R83 ;  /* 0x0000000142517819 */ /* 0x040fe40000001253 */
[----:B------:R-:W-:Y:S02]  /*1170*/  SHF.L.W.U32.HI R123, R83, 0x4, R66 ;  /* 0x00000004537b7819 */ /* 0x000fe40000010e42 */
[----:B------:R-:W-:Y:S01]  /*1180*/  LOP3.LUT R137, R137, R118, R114, 0x96, !PT ;  /* 0x0000007689897212 */ /* 0x000fe200078e9672 */
[----:B------:R-:W-:Y:S01]  /*1190*/  IMAD.SHL.U32 R114, R66, 0x4, RZ ;  /* 0x0000000442727824 */ /* 0x000fe200078e00ff */
[----:B------:R-:W-:Y:S02]  /*11a0*/  LOP3.LUT R112, R112, R89, R87, 0x96, !PT ;  /* 0x0000005970707212 */ /* 0x000fe400078e9657 */
[----:B------:R-:W-:Y:S02]  /*11b0*/  LOP3.LUT R123, R123, R81, R100, 0x96, !PT ;  /* 0x000000517b7b7212 */ /* 0x000fe400078e9664 */
[----:B------:R-:W-:-:S02]  /*11c0*/  SHF.R.U64 R87, R66, 0x2, R83 ;  /* 0x0000000242577819 */ /* 0x000fc40000001253 */
[----:B------:R-:W-:Y:S02]  /*11d0*/  SHF.L.W.U32.HI R121, R83, 0x1c, R66 ;  /* 0x0000001c53797819 */ /* 0x000fe40000010e42 */
[--C-:B------:R-:W-:Y:S02]  /*11e0*/  SHF.R.U32.HI R89, RZ, 0x2, R83.reuse ;  /* 0x00000002ff597819 */ /* 0x100fe40000011653 */
[C-C-:B------:R-:W-:Y:S02]  /*11f0*/  SHF.L.U64.HI R81, R66.reuse, 0x2, R83.reuse ;  /* 0x0000000242517819 */ /* 0x140fe40000010253 */
[----:B------:R-:W-:Y:S02]  /*1200*/  SHF.L.W.U32.HI R132, R66, 0x1c, R83 ;  /* 0x0000001c42847819 */ /* 0x000fe40000010e53 */
[----:B0-----:R-:W-:Y:S02]  /*1210*/  LOP3.LUT R100, R52, R26, RZ, 0x3c, !PT ;  /* 0x0000001a34647212 */ /* 0x001fe400078e3cff */
[----:B------:R-:W-:-:S02]  /*1220*/  SHF.R.U32.HI R119, RZ, 0x2, R139 ;  /* 0x00000002ff777819 */ /* 0x000fc4000001168b */
[C-C-:B------:R-:W-:Y:S02]  /*1230*/  SHF.L.U64.HI R116, R130.reuse, 0x1, R139.reuse ;  /* 0x0000000182747819 */ /* 0x140fe4000001028b */
[----:B------:R-:W-:Y:S02]  /*1240*/  SHF.L.W.U32.HI R133, R130, 0x13, R139 ;  /* 0x0000001382857819 */ /* 0x000fe40000010e8b */
[----:B------:R-:W-:Y:S02]  /*1250*/  LOP3.LUT R121, R121, R87, R114, 0x96, !PT ;  /* 0x0000005779797212 */ /* 0x000fe400078e9672 */
[----:B------:R-:W-:Y:S02]  /*1260*/  LOP3.LUT R132, R132, R89, R81, 0x96, !PT ;  /* 0x0000005984847212 */ /* 0x000fe400078e9651 */
[----:B------:R-:W-:Y:S02]  /*1270*/  IADD3 R89, P4, PT, R100, R71, RZ ;  /* 0x0000004764597210 */ /* 0x000fe40007f9e0ff */
[----:B------:R-:W-:-:S02]  /*1280*/  IADD3 R87, P5, P6, R65, R67, R86 ;  /* 0x0000004341577210 */ /* 0x000fc40007ebe056 */
[----:B------:R-:W-:Y:S02]  /*1290*/  LOP3.LUT R133, R133, R119, R116, 0x96, !PT ;  /* 0x0000007785857212 */ /* 0x000fe400078e9674 */
[----:B------:R-:W-:Y:S02]  /*12a0*/  LOP3.LUT R81, R53, R27, RZ, 0x3c, !PT ;  /* 0x0000001b35517212 */ /* 0x000fe400078e3cff */
[--C-:B------:R-:W-:Y:S02]  /*12b0*/  SHF.R.U32.HI R116, RZ, 0x1, R83.reuse ;  /* 0x00000001ff747819 */ /* 0x100fe40000011653 */
[C-C-:B------:R-:W-:Y:S01]  /*12c0*/  SHF.L.U64.HI R119, R66.reuse, 0x3, R83.reuse ;  /* 0x0000000342777819 */ /* 0x140fe20000010253 */
[----:B------:R-:W-:Y:S01]  /*12d0*/  IMAD.X R118, R81, 0x1, R68, P4 ;  /* 0x0000000151767824 */ /* 0x000fe200020e0644 */
[----:B------:R-:W-:Y:S02]  /*12e0*/  SHF.L.W.U32.HI R134, R66, 0x4, R83 ;  /* 0x0000000442867819 */ /* 0x000fe40000010e53 */
[----:B------:R-:W-:-:S02]  /*12f0*/  IADD3 R114, P2, P3, R65, R86, R100 ;  /* 0x0000005641727210 */ /* 0x000fc40007b5e064 */
[----:B------:R-:W-:Y:S02]  /*1300*/  IADD3 R89, P0, P1, -R89, R90, R17 ;  /* 0x0000005a59597210 */ /* 0x000fe4000791e111 */
[----:B------:R-:W-:Y:S02]  /*1310*/  IADD3.X R86, PT, PT, R60, R64, R115, P5, P6 ;  /* 0x000000403c567210 */ /* 0x000fe40002fec473 */
[----:B------:R-:W-:Y:S02]  /*1320*/  IADD3 R90, P5, P6, R110, R65, R113 ;  /* 0x000000416e5a7210 */ /* 0x000fe40007ebe071 */
[----:B------:R-:W-:Y:S02]  /*1330*/  LOP3.LUT R134, R134, R116, R119, 0x96, !PT ;  /* 0x0000007486867212 */ /* 0x000fe400078e9677 */
[----:B------:R-:W-:Y:S02]  /*1340*/  IADD3.X R65, PT, PT, R60, R115, R81, P2, P3 ;  /* 0x000000733c417210 */ /* 0x000fe400017e6451 */
[----:B------:R-:W-:-:S02]  /*1350*/  IADD3 R119, P2, P3, R72, R113, R100 ;  /* 0x0000007148777210 */ /* 0x000fc40007b5e064 */
[C---:B------:R-:W-:Y:S02]  /*1360*/  IADD3 R116, P4, PT, R104.reuse, R16, RZ ;  /* 0x0000001068747210 */ /* 0x040fe40007f9e0ff */
[----:B------:R-:W-:Y:S02]  /*1370*/  IADD3.X R113, PT, PT, R117, R60, R70, P5, P6 ;  /* 0x0000003c75717210 */ /* 0x000fe40002fec446 */
[----:B------:R-:W-:Y:S01]  /*1380*/  IADD3 R115, P6, P5, R104, R114, R17 ;  /* 0x0000007268737210 */ /* 0x000fe20007dde011 */
[----:B------:R-:W-:Y:S01]  /*1390*/  IMAD.X R114, R88, 0x1, R11, P4 ;  /* 0x0000000158727824 */ /* 0x000fe200020e060b */
[--C-:B------:R-:W-:Y:S02]  /*13a0*/  IADD3.X R104, PT, PT, ~R118, R77, R10.reuse, P0, P1 ;  /* 0x0000004d76687210 */ /* 0x100fe400007e250a */
[----:B------:R-:W-:Y:S01]  /*13b0*/  IADD3.X R88, PT, PT, R88, R65, R10, P6, P5 ;  /* 0x0000004158587210 */ /* 0x000fe200037ea40a */
[----:B------:R-:W-:Y:S01]  /*13c0*/  IMAD.SHL.U32 R16, R115, 0x4, RZ ;  /* 0x0000000473107824 */ /* 0x000fe200078e00ff */
[----:B------:R-:W-:-:S02]  /*13d0*/  IADD3 R125, P0, P1, R110, R100, R67 ;  /* 0x000000646e7d7210 */ /* 0x000fc4000791e043 */
[--C-:B------:R-:W-:Y:S02]  /*13e0*/  SHF.R.U64 R67, R115, 0x2, R88.reuse ;  /* 0x0000000273437819 */ /* 0x100fe40000001258 */
[----:B------:R-:W-:Y:S02]  /*13f0*/  SHF.L.W.U32.HI R11, R88, 0x1c, R115 ;  /* 0x0000001c580b7819 */ /* 0x000fe40000010e73 */
[----:B------:R-:W-:Y:S02]  /*1400*/  IADD3.X R70, PT, PT, R75, R70, R81, P2, P3 ;  /* 0x000000464b467210 */ /* 0x000fe400017e6451 */
[----:B------:R-:W-:Y:S02]  /*1410*/  IADD3 R110, P2, P3, R110, R84, -R119 ;  /* 0x000000546e6e7210 */ /* 0x000fe40007b5e877 */
[--C-:B------:R-:W-:Y:S02]  /*1420*/  SHF.R.U32.HI R17, RZ, 0x2, R88.reuse ;  /* 0x00000002ff117819 */ /* 0x100fe40000011658 */
[----:B------:R-:W-:-:S02]  /*1430*/  SHF.L.U64.HI R65, R115, 0x2, R88 ;  /* 0x0000000273417819 */ /* 0x000fc40000010258 */
[C-C-:B------:R-:W-:Y:S02]  /*1440*/  SHF.L.W.U32.HI R10, R115.reuse, 0x1c, R88.reuse ;  /* 0x0000001c730a7819 */ /* 0x140fe40000010e58 */
[----:B------:R-:W-:Y:S02]  /*1450*/  SHF.L.W.U32.HI R60, R115, 0x1b, R88 ;  /* 0x0000001b733c7819 */ /* 0x000fe40000010e58 */
[----:B------:R-:W-:Y:S02]  /*1460*/  LOP3.LUT R67, R11, R67, R16, 0x96, !PT ;  /* 0x000000430b437212 */ /* 0x000fe400078e9610 */
[C---:B------:R-:W-:Y:S02]  /*1470*/  IADD3.X R119, PT, PT, R117.reuse, R81, R64, P0, P1 ;  /* 0x0000005175777210 */ /* 0x040fe400007e2440 */
[----:B------:R-:W-:Y:S01]  /*1480*/  IADD3.X R117, PT, PT, R117, R59, ~R70, P2, P3 ;  /* 0x0000003b75757210 */ /* 0x000fe200017e6c46 */
[----:B------:R-:W-:Y:S01]  /*1490*/  IMAD.SHL.U32 R70, R110, 0x4, RZ ;  /* 0x000000046e467824 */ /* 0x000fe200078e00ff */
[----:B------:R-:W-:-:S02]  /*14a0*/  SHF.L.W.U32.HI R64, R88, 0x1b, R115 ;  /* 0x0000001b58407819 */ /* 0x000fc40000010e73 */
[----:B------:R-:W-:Y:S02]  /*14b0*/  LOP3.LUT R65, R10, R17, R65, 0x96, !PT ;  /* 0x000000110a417212 */ /* 0x000fe400078e9641 */
[----:B------:R-:W-:Y:S02]  /*14c0*/  LOP3.LUT R67, R67, R60, RZ, 0x3c, !PT ;  /* 0x0000003c43437212 */ /* 0x000fe400078e3cff */
[C-C-:B------:R-:W-:Y:S02]  /*14d0*/  SHF.R.U64 R88, R110.reuse, 0x1, R117.reuse ;  /* 0x000000016e587819 */ /* 0x140fe40000001275 */
[----:B------:R-:W-:Y:S02]  /*14e0*/  SHF.L.W.U32.HI R11, R117, 0xd, R110 ;  /* 0x0000000d750b7819 */ /* 0x000fe40000010e6e */
[C-C-:B------:R-:W-:Y:S02]  /*14f0*/  SHF.L.W.U32.HI R16, R110.reuse, 0xb, R117.reuse ;  /* 0x0000000b6e107819 */ /* 0x140fe40000010e75 */
[----:B------:R-:W-:-:S02]  /*1500*/  SHF.L.U64.HI R77, R110, 0x2, R117 ;  /* 0x000000026e4d7819 */ /* 0x000fc40000010275 */
[--C-:B------:R-:W-:Y:S02]  /*1510*/  SHF.L.W.U32.HI R10, R110, 0xd, R117.reuse ;  /* 0x0000000d6e0a7819 */ /* 0x100fe40000010e75 */
[----:B------:R-:W-:Y:S02]  /*1520*/  SHF.L.W.U32.HI R17, R117, 0xb, R110 ;  /* 0x0000000b75117819 */ /* 0x000fe40000010e6e */
[----:B------:R-:W-:Y:S02]  /*1530*/  LOP3.LUT R60, R65, R64, RZ, 0x3c, !PT ;  /* 0x00000040413c7212 */ /* 0x000fe400078e3cff */
[----:B------:R-:W-:Y:S02]  /*1540*/  IADD3 R67, P1, PT, R67, R36, RZ ;  /* 0x0000002443437210 */ /* 0x000fe40007f3e0ff */
[----:B------:R-:W-:Y:S02]  /*1550*/  SHF.R.U32.HI R110, RZ, 0x1, R117 ;  /* 0x00000001ff6e7819 */ /* 0x000fe40000011675 */
[----:B------:R-:W-:Y:S01]  /*1560*/  LOP3.LUT R11, R11, R88, R70, 0x96, !PT ;  /* 0x000000580b0b7212 */ /* 0x000fe200078e9646 */
[----:B------:R-:W-:Y:S01]  /*1570*/  IMAD.X R60, R60, 0x1, R37, P1 ;  /* 0x000000013c3c7824 */ /* 0x000fe200008e0625 */
[----:B------:R-:W-:-:S02]  /*1580*/  LOP3.LUT R10, R10, R110, R77, 0x96, !PT ;  /* 0x0000006e0a0a7212 */ /* 0x000fc400078e964d */
[----:B------:R-:W-:Y:S02]  /*1590*/  IADD3 R70, P0, PT, R125, -R116, RZ ;  /* 0x800000747d467210 */ /* 0x000fe40007f1e0ff */
[----:B------:R-:W-:Y:S01]  /*15a0*/  LOP3.LUT R115, R11, R16, RZ, 0x3c, !PT ;  /* 0x000000100b737212 */ /* 0x000fe200078e3cff */
[----:B------:R-:W-:Y:S01]  /*15b0*/  IMAD.SHL.U32 R11, R67, 0x4, RZ ;  /* 0x00000004430b7824 */ /* 0x000fe200078e00ff */
[----:B------:R-:W-:Y:S01]  /*15c0*/  LOP3.LUT R118, R10, R17, RZ, 0x3c, !PT ;  /* 0x000000110a767212 */ /* 0x000fe200078e3cff */
[----:B------:R-:W-:Y:S01]  /*15d0*/  IMAD.X R64, R119, 0x1, ~R114, P0 ;  /* 0x0000000177407824 */ /* 0x000fe200000e0e72 */
[C-C-:B------:R-:W-:Y:S02]  /*15e0*/  SHF.R.U64 R16, R67.reuse, 0x1, R60.reuse ;  /* 0x0000000143107819 */ /* 0x140fe4000000123c */
[--C-:B------:R-:W-:Y:S02]  /*15f0*/  SHF.R.U32.HI R17, RZ, 0x1, R60.reuse ;  /* 0x00000001ff117819 */ /* 0x100fe4000001163c */
[----:B------:R-:W-:-:S02]  /*1600*/  SHF.L.U64.HI R10, R67, 0x2, R60 ;  /* 0x00000002430a7819 */ /* 0x000fc4000001023c */
[----:B------:R-:W-:Y:S02]  /*1610*/  SHF.L.W.U32.HI R122, R60, 0xd, R67 ;  /* 0x0000000d3c7a7819 */ /* 0x000fe40000010e43 */
[----:B------:R-:W-:Y:S02]  /*1620*/  SHF.L.W.U32.HI R127, R67, 0xd, R60 ;  /* 0x0000000d437f7819 */ /* 0x000fe40000010e3c */
[----:B------:R-:W-:Y:S02]  /*1630*/  LOP3.LUT R122, R122, R16, R11, 0x96, !PT ;  /* 0x000000107a7a7212 */ /* 0x000fe400078e960b */
[----:B------:R-:W-:Y:S02]  /*1640*/  LOP3.LUT R127, R127, R17, R10, 0x96, !PT ;  /* 0x000000117f7f7212 */ /* 0x000fe400078e960a */
[----:B------:R-:W0:Y:S01]  /*1650*/  LDC.64 R16, c[0x3][0xf8] ;  /* 0x00c03e00ff107b82 */ /* 0x000e220000000a00 */
[--C-:B------:R-:W-:Y:S02]  /*1660*/  SHF.R.U64 R77, R70, 0x1, R64.reuse ;  /* 0x00000001464d7819 */ /* 0x100fe40000001240 */
[----:B------:R-:W-:-:S02]  /*1670*/  SHF.R.U32.HI R119, RZ, 0x1, R64 ;  /* 0x00000001ff777819 */ /* 0x000fc40000011640 */
[----:B------:R-:W-:Y:S02]  /*1680*/  LOP3.LUT R77, R77, R70, RZ, 0x3c, !PT ;  /* 0x000000464d4d7212 */ /* 0x000fe400078e3cff */
[----:B------:R-:W-:Y:S01]  /*1690*/  LOP3.LUT R119, R119, R64, RZ, 0x3c, !PT ;  /* 0x0000004077777212 */ /* 0x000fe200078e3cff */
[----:B------:R-:W0:Y:S01]  /*16a0*/  LDC.64 R10, c[0x3][0x78] ;  /* 0x00c01e00ff0a7b82 */ /* 0x000e220000000a00 */
[C---:B------:R-:W-:Y:S01]  /*16b0*/  IMAD.SHL.U32 R64, R67.reuse, 0x2, RZ ;  /* 0x0000000243407824 */ /* 0x040fe200078e00ff */
[C-C-:B------:R-:W-:Y:S02]  /*16c0*/  SHF.R.U64 R65, R67.reuse, 0x2, R60.reuse ;  /* 0x0000000243417819 */ /* 0x140fe4000000123c */
[----:B------:R-:W-:Y:S02]  /*16d0*/  SHF.L.W.U32.HI R117, R60, 0x13, R67 ;  /* 0x000000133c757819 */ /* 0x000fe40000010e43 */
[--C-:B------:R-:W-:Y:S02]  /*16e0*/  SHF.R.U32.HI R110, RZ, 0x2, R60.reuse ;  /* 0x00000002ff6e7819 */ /* 0x100fe4000001163c */
[----:B------:R-:W-:-:S02]  /*16f0*/  SHF.L.U64.HI R70, R67, 0x1, R60 ;  /* 0x0000000143467819 */ /* 0x000fc4000001023c */
[----:B------:R-:W-:Y:S02]  /*1700*/  SHF.L.W.U32.HI R125, R67, 0x13, R60 ;  /* 0x00000013437d7819 */ /* 0x000fe40000010e3c */
[----:B------:R-:W-:Y:S02]  /*1710*/  IADD3 R88, P1, PT, R115, R46, RZ ;  /* 0x0000002e73587210 */ /* 0x000fe40007f3e0ff */
[----:B------:R-:W-:Y:S02]  /*1720*/  IADD3 R77, P0, PT, R77, UR10, RZ ;  /* 0x0000000a4d4d7c10 */ /* 0x000fe4000ff1e0ff */
[----:B------:R-:W-:Y:S01]  /*1730*/  LOP3.LUT R117, R117, R65, R64, 0x96, !PT ;  /* 0x0000004175757212 */ /* 0x000fe200078e9640 */
[----:B------:R-:W-:Y:S01]  /*1740*/  IMAD.X R65, R118, 0x1, R47, P1 ;  /* 0x0000000176417824 */ /* 0x000fe200008e062f */
[----:B------:R-:W-:Y:S01]  /*1750*/  LOP3.LUT R125, R125, R110, R70, 0x96, !PT ;  /* 0x0000006e7d7d7212 */ /* 0x000fe200078e9646 */
[----:B------:R-:W-:Y:S01]  /*1760*/  IMAD.SHL.U32 R124, R77, 0x4, RZ ;  /* 0x000000044d7c7824 */ /* 0x000fe200078e00ff */
[----:B------:R-:W-:Y:S01]  /*1770*/  IADD3.X R70, PT, PT, R119, UR11, RZ, P0, !PT ;  /* 0x0000000b77467c10 */ /* 0x000fe200087fe4ff */
[----:B------:R-:W-:Y:S01]  /*1780*/  IMAD.SHL.U32 R129, R88, 0x4, RZ ;  /* 0x0000000458817824 */ /* 0x000fe200078e00ff */
[----:B------:R-:W-:-:S02]  /*1790*/  SHF.R.U32.HI R120, RZ, 0x2, R65 ;  /* 0x00000002ff787819 */ /* 0x000fc40000011641 */
[C-C-:B------:R-:W-:Y:S02]  /*17a0*/  SHF.L.W.U32.HI R136, R70.reuse, 0xd, R77.reuse ;  /* 0x0000000d46887819 */ /* 0x140fe40000010e4d */
[C-C-:B------:R-:W-:Y:S02]  /*17b0*/  SHF.L.W.U32.HI R115, R77.reuse, 0xb, R70.reuse ;  /* 0x0000000b4d737819 */ /* 0x140fe40000010e46 */
[C-C-:B------:R-:W-:Y:S02]  /*17c0*/  SHF.L.U64.HI R140, R77.reuse, 0x2, R70.reuse ;  /* 0x000000024d8c7819 */ /* 0x140fe40000010246 */
[----:B------:R-:W-:Y:S02]  /*17d0*/  SHF.L.W.U32.HI R126, R77, 0xd, R70 ;  /* 0x0000000d4d7e7819 */ /* 0x000fe40000010e46 */
[----:B------:R-:W-:Y:S02]  /*17e0*/  SHF.L.W.U32.HI R119, R70, 0xb, R77 ;  /* 0x0000000b46777819 */ /* 0x000fe40000010e4d */
[----:B------:R-:W-:-:S02]  /*17f0*/  SHF.L.U64.HI R141, R88, 0x2, R65 ;  /* 0x00000002588d7819 */ /* 0x000fc40000010241 */
[C---:B------:R-:W-:Y:S02]  /*1800*/  SHF.L.W.U32.HI R64, R88.reuse, 0x1c, R65 ;  /* 0x0000001c58407819 */ /* 0x040fe40000010e41 */
[----:B------:R-:W-:Y:S02]  /*1810*/  LOP3.LUT R136, R115, R124, R136, 0x96, !PT ;  /* 0x0000007c73887212 */ /* 0x000fe400078e9688 */
[----:B------:R-:W-:Y:S01]  /*1820*/  LOP3.LUT R126, R119, R140, R126, 0x96, !PT ;  /* 0x0000008c777e7212 */ /* 0x000fe200078e967e */
[----:B------:R-:W-:Y:S01]  /*1830*/  IMAD.SHL.U32 R119, R88, 0x8, RZ ;  /* 0x0000000858777824 */ /* 0x000fe200078e00ff */
[----:B------:R-:W-:Y:S02]  /*1840*/  LOP3.LUT R115, R64, R120, R141, 0x96, !PT ;  /* 0x0000007840737212 */ /* 0x000fe400078e968d */
[----:B------:R-:W-:Y:S02]  /*1850*/  SHF.R.U64 R118, R88, 0x2, R65 ;  /* 0x0000000258767819 */ /* 0x000fe40000001241 */
[----:B------:R-:W-:-:S02]  /*1860*/  SHF.L.W.U32.HI R110, R65, 0x1c, R88 ;  /* 0x0000001c416e7819 */ /* 0x000fc40000010e58 */
[----:B0-----:R-:W-:Y:S02]  /*1870*/  LOP3.LUT R140, R16, R10, RZ, 0x3c, !PT ;  /* 0x0000000a108c7212 */ /* 0x001fe400078e3cff */
[----:B------:R-:W-:Y:S02]  /*1880*/  IADD3 R64, P2, PT, R107, R16, RZ ;  /* 0x000000106b407210 */ /* 0x000fe40007f5e0ff */
[----:B------:R-:W-:Y:S02]  /*1890*/  LOP3.LUT R110, R110, R118, R129, 0x96, !PT ;  /* 0x000000766e6e7212 */ /* 0x000fe400078e9681 */
[----:B------:R-:W-:Y:S02]  /*18a0*/  IADD3 R143, P0, P1, R116, R63, -R84 ;  /* 0x0000003f748f7210 */ /* 0x000fe4000791e854 */
[----:B------:R-:W-:Y:S01]  /*18b0*/  IADD3 R72, P4, P5, R140, R72, R63 ;  /* 0x000000488c487210 */ /* 0x000fe20007d9e03f */
[----:B------:R-:W-:Y:S01]  /*18c0*/  IMAD.X R63, R92, 0x1, R17, P2 ;  /* 0x000000015c3f7824 */ /* 0x000fe200010e0611 */
[----:B------:R-:W-:-:S02]  /*18d0*/  SHF.R.U64 R120, R88, 0x1, R65 ;  /* 0x0000000158787819 */ /* 0x000fc40000001241 */
[----:B------:R-:W-:Y:S02]  /*18e0*/  SHF.L.W.U32.HI R118, R65, 0x4, R88 ;  /* 0x0000000441767819 */ /* 0x000fe40000010e58 */
[--C-:B------:R-:W-:Y:S02]  /*18f0*/  SHF.R.U32.HI R124, RZ, 0x1, R65.reuse ;  /* 0x00000001ff7c7819 */ /* 0x100fe40000011641 */
[C-C-:B------:R-:W-:Y:S02]  /*1900*/  SHF.L.U64.HI R116, R88.reuse, 0x3, R65.reuse ;  /* 0x0000000358747819 */ /* 0x140fe40000010241 */
[----:B------:R-:W-:Y:S02]  /*1910*/  SHF.L.W.U32.HI R129, R88, 0x4, R65 ;  /* 0x0000000458817819 */ /* 0x000fe40000010e41 */
[----:B------:R-:W-:Y:S02]  /*1920*/  LOP3.LUT R141, R17, R11, RZ, 0x3c, !PT ;  /* 0x0000000b118d7212 */ /* 0x000fe400078e3cff */
[----:B------:R-:W-:-:S02]  /*1930*/  LOP3.LUT R118, R118, R120, R119, 0x96, !PT ;  /* 0x0000007876767212 */ /* 0x000fc400078e9677 */
[----:B------:R-:W-:Y:S02]  /*1940*/  LOP3.LUT R129, R129, R124, R116, 0x96, !PT ;  /* 0x0000007c81817212 */ /* 0x000fe400078e9674 */
[----:B------:R-:W-:Y:S01]  /*1950*/  IADD3 R135, P2, P3, -R72, R100, R135 ;  /* 0x0000006448877210 */ /* 0x000fe20007b5e187 */
[C---:B------:R-:W-:Y:S01]  /*1960*/  IMAD.SHL.U32 R72, R64.reuse, 0x2, RZ ;  /* 0x0000000240487824 */ /* 0x040fe200078e00ff */
[----:B------:R-:W-:Y:S02]  /*1970*/  IADD3.X R75, PT, PT, R141, R75, R76, P4, P5 ;  /* 0x0000004b8d4b7210 */ /* 0x000fe400027ea44c */
[C-C-:B------:R-:W-:Y:S02]  /*1980*/  SHF.L.U64.HI R92, R64.reuse, 0x1, R63.reuse ;  /* 0x00000001405c7819 */ /* 0x140fe4000001023f */
[----:B------:R-:W-:Y:S02]  /*1990*/  SHF.L.W.U32.HI R124, R64, 0x13, R63 ;  /* 0x00000013407c7819 */ /* 0x000fe40000010e3f */
[----:B------:R-:W-:-:S02]  /*19a0*/  SHF.L.W.U32.HI R119, R63, 0x15, R64 ;  /* 0x000000153f777819 */ /* 0x000fc40000010e40 */
[----:B------:R-:W-:Y:S02]  /*19b0*/  IADD3.X R114, PT, PT, R114, R76, ~R59, P0, P1 ;  /* 0x0000004c72727210 */ /* 0x000fe400007e2c3b */
[----:B------:R-:W-:Y:S01]  /*19c0*/  IADD3 R76, P1, P0, R140, R84, -R87 ;  /* 0x000000548c4c7210 */ /* 0x000fe2000783e857 */
[----:B------:R-:W-:Y:S01]  /*19d0*/  IMAD.SHL.U32 R84, R135, 0x4, RZ ;  /* 0x0000000487547824 */ /* 0x000fe200078e00ff */
[----:B------:R-:W-:Y:S02]  /*19e0*/  IADD3 R89, P5, PT, R89, R140, RZ ;  /* 0x0000008c59597210 */ /* 0x000fe40007fbe0ff */
[----:B------:R-:W-:Y:S02]  /*19f0*/  SHF.L.W.U32.HI R120, R63, 0x13, R64 ;  /* 0x000000133f787819 */ /* 0x000fe40000010e40 */
[----:B------:R-:W-:Y:S01]  /*1a00*/  SHF.L.W.U32.HI R107, R64, 0x15, R63 ;  /* 0x00000015406b7819 */ /* 0x000fe20000010e3f */
[----:B------:R-:W-:Y:S01]  /*1a10*/  IMAD.X R146, R104, 0x1, R141, P5 ;  /* 0x0000000168927824 */ /* 0x000fe200028e068d */
[----:B------:R-:W-:Y:S01]  /*1a20*/  IADD3.X R138, PT, PT, ~R75, R81, R138, P2, P3 ;  /* 0x000000514b8a7210 */ /* 0x000fe200017e658a */
[----:B------:R-:W-:Y:S01]  /*1a30*/  IMAD.SHL.U32 R100, R89, 0x8, RZ ;  /* 0x0000000859647824 */ /* 0x000fe200078e00ff */
[----:B------:R-:W-:-:S02]  /*1a40*/  LOP3.LUT R124, R119, R92, R124, 0x96, !PT ;  /* 0x0000005c777c7212 */ /* 0x000fc400078e967c */
[C---:B------:R-:W-:Y:S02]  /*1a50*/  IADD3 R90, P3, P4, R140.reuse, R90, -R71 ;  /* 0x0000005a8c5a7210 */ /* 0x040fe40007c7e847 */
[----:B------:R-:W-:Y:S02]  /*1a60*/  IADD3 R116, P2, PT, -R140, R143, RZ ;  /* 0x0000008f8c747210 */ /* 0x000fe40007f5e1ff */
[----:B------:R-:W-:Y:S02]  /*1a70*/  IADD3.X R119, PT, PT, R141, R59, ~R86, P1, P0 ;  /* 0x0000003b8d777210 */ /* 0x000fe40000fe0c56 */
[----:B------:R-:W-:Y:S01]  /*1a80*/  LOP3.LUT R120, R107, R72, R120, 0x96, !PT ;  /* 0x000000486b787212 */ /* 0x000fe200078e9678 */
[----:B------:R-:W-:Y:S01]  /*1a90*/  IMAD.SHL.U32 R107, R76, 0x8, RZ ;  /* 0x000000084c6b7824 */ /* 0x000fe200078e00ff */
[--C-:B------:R-:W-:Y:S01]  /*1aa0*/  SHF.R.U32.HI R87, RZ, 0x2, R138.reuse ;  /* 0x00000002ff577819 */ /* 0x100fe2000001168a */
[----:B------:R-:W-:Y:S01]  /*1ab0*/  IMAD.X R147, R114, 0x1, ~R141, P2 ;  /* 0x0000000172937824 */ /* 0x000fe200010e0e8d */
[----:B------:R-:W-:-:S02]  /*1ac0*/  SHF.L.U64.HI R81, R135, 0x2, R138 ;  /* 0x0000000287517819 */ /* 0x000fc4000001028a */
[----:B------:R-:W-:Y:S02]  /*1ad0*/  SHF.L.W.U32.HI R140, R135, 0x1c, R138 ;  /* 0x0000001c878c7819 */ /* 0x000fe40000010e8a */
[----:B------:R-:W-:Y:S01]  /*1ae0*/  IADD3.X R113, PT, PT, R141, R113, ~R68, P3, P4 ;  /* 0x000000718d717210 */ /* 0x000fe20001fe8c44 */
[----:B------:R-:W-:Y:S01]  /*1af0*/  IMAD.SHL.U32 R141, R116, 0x4, RZ ;  /* 0x00000004748d7824 */ /* 0x000fe200078e00ff */
[C-C-:B------:R-:W-:Y:S02]  /*1b00*/  SHF.R.U64 R75, R76.reuse, 0x1, R119.reuse ;  /* 0x000000014c4b7819 */ /* 0x140fe40000001277 */
[----:B------:R-:W-:Y:S02]  /*1b10*/  SHF.L.W.U32.HI R72, R119, 0x4, R76 ;  /* 0x0000000477487819 */ /* 0x000fe40000010e4c */
[C-C-:B------:R-:W-:Y:S02]  /*1b20*/  SHF.L.W.U32.HI R68, R76.reuse, 0x5, R119.reuse ;  /* 0x000000054c447819 */ /* 0x140fe40000010e77 */
[----:B------:R-:W-:-:S02]  /*1b30*/  SHF.L.U64.HI R92, R76, 0x3, R119 ;  /* 0x000000034c5c7819 */ /* 0x000fc40000010277 */
[----:B------:R-:W-:Y:S02]  /*1b40*/  SHF.L.W.U32.HI R71, R76, 0x4, R119 ;  /* 0x000000044c477819 */ /* 0x000fe40000010e77 */
[----:B------:R-:W-:Y:S02]  /*1b50*/  SHF.L.W.U32.HI R59, R119, 0x5, R76 ;  /* 0x00000005773b7819 */ /* 0x000fe40000010e4c */
[----:B------:R-:W-:Y:S02]  /*1b60*/  SHF.R.U64 R86, R135, 0x2, R138 ;  /* 0x0000000287567819 */ /* 0x000fe4000000128a */
[----:B------:R-:W-:Y:S02]  /*1b70*/  SHF.L.W.U32.HI R143, R138, 0x1c, R135 ;  /* 0x0000001c8a8f7819 */ /* 0x000fe40000010e87 */
[----:B------:R-:W-:Y:S02]  /*1b80*/  SHF.R.U32.HI R76, RZ, 0x1, R119 ;  /* 0x00000001ff4c7819 */ /* 0x000fe40000011677 */
[----:B------:R-:W-:-:S02]  /*1b90*/  LOP3.LUT R140, R140, R87, R81, 0x96, !PT ;  /* 0x000000578c8c7212 */ /* 0x000fc400078e9651 */
[----:B------:R-:W-:Y:S02]  /*1ba0*/  SHF.R.U64 R104, R89, 0x1, R146 ;  /* 0x0000000159687819 */ /* 0x000fe40000001292 */
[----:B------:R-:W-:Y:S02]  /*1bb0*/  SHF.L.W.U32.HI R87, R146, 0x4, R89 ;  /* 0x0000000492577819 */ /* 0x000fe40000010e59 */
[----:B------:R-:W-:Y:S02]  /*1bc0*/  LOP3.LUT R107, R72, R75, R107, 0x96, !PT ;  /* 0x0000004b486b7212 */ /* 0x000fe400078e966b */
[----:B------:R-:W-:Y:S02]  /*1bd0*/  LOP3.LUT R143, R143, R86, R84, 0x96, !PT ;  /* 0x000000568f8f7212 */ /* 0x000fe400078e9654 */
[----:B------:R-:W-:Y:S02]  /*1be0*/  LOP3.LUT R92, R71, R76, R92, 0x96, !PT ;  /* 0x0000004c475c7212 */ /* 0x000fe400078e965c */
[----:B------:R-:W-:-:S02]  /*1bf0*/  SHF.R.U64 R144, R116, 0x1, R147 ;  /* 0x0000000174907819 */ /* 0x000fc40000001293 */
[C-C-:B------:R-:W-:Y:S02]  /*1c00*/  SHF.L.W.U32.HI R84, R147.reuse, 0xd, R116.reuse ;  /* 0x0000000d93547819 */ /* 0x140fe40000010e74 */
[C-C-:B------:R-:W-:Y:S02]  /*1c10*/  SHF.L.W.U32.HI R75, R116.reuse, 0xb, R147.reuse ;  /* 0x0000000b744b7819 */ /* 0x140fe40000010e93 */
[C-C-:B------:R-:W-:Y:S02]  /*1c20*/  SHF.L.U64.HI R114, R116.reuse, 0x2, R147.reuse ;  /* 0x0000000274727819 */ /* 0x140fe40000010293 */
[--C-:B------:R-:W-:Y:S02]  /*1c30*/  SHF.L.W.U32.HI R81, R116, 0xd, R147.reuse ;  /* 0x0000000d74517819 */ /* 0x100fe40000010e93 */
[----:B------:R-:W-:Y:S02]  /*1c40*/  SHF.L.W.U32.HI R76, R147, 0xb, R116 ;  /* 0x0000000b934c7819 */ /* 0x000fe40000010e74 */
[----:B------:R-:W-:-:S02]  /*1c50*/  SHF.R.U32.HI R116, RZ, 0x1, R147 ;  /* 0x00000001ff747819 */ /* 0x000fc40000011693 */
[----:B------:R-:W-:Y:S01]  /*1c60*/  LOP3.LUT R100, R87, R104, R100, 0x96, !PT ;  /* 0x0000006857647212 */ /* 0x000fe200078e9664 */
[----:B------:R-:W-:Y:S01]  /*1c70*/  IMAD.SHL.U32 R104, R90, 0x2, RZ ;  /* 0x000000025a687824 */ /* 0x000fe200078e00ff */
[----:B------:R-:W-:Y:S02]  /*1c80*/  LOP3.LUT R87, R107, R68, RZ, 0x3c, !PT ;  /* 0x000000446b577212 */ /* 0x000fe400078e3cff */
[----:B------:R-:W-:Y:S02]  /*1c90*/  LOP3.LUT R144, R84, R144, R141, 0x96, !PT ;  /* 0x0000009054907212 */ /* 0x000fe400078e968d */
[C-C-:B------:R-:W-:Y:S02]  /*1ca0*/  SHF.L.W.U32.HI R71, R89.reuse, 0x5, R146.reuse ;  /* 0x0000000559477819 */ /* 0x140fe40000010e92 */
[C-C-:B------:R-:W-:Y:S02]  /*1cb0*/  SHF.L.U64.HI R119, R89.reuse, 0x3, R146.reuse ;  /* 0x0000000359777819 */ /* 0x140fe40000010292 */
[----:B------:R-:W-:-:S02]  /*1cc0*/  SHF.L.W.U32.HI R86, R89, 0x4, R146 ;  /* 0x0000000459567819 */ /* 0x000fc40000010e92 */
[----:B------:R-:W-:Y:S02]  /*1cd0*/  SHF.L.W.U32.HI R72, R146, 0x5, R89 ;  /* 0x0000000592487819 */ /* 0x000fe40000010e59 */
[----:B------:R-:W-:Y:S02]  /*1ce0*/  LOP3.LUT R141, R81, R116, R114, 0x96, !PT ;  /* 0x00000074518d7212 */ /* 0x000fe400078e9672 */
[----:B------:R-:W-:Y:S02]  /*1cf0*/  LOP3.LUT R84, R92, R59, RZ, 0x3c, !PT ;  /* 0x0000003b5c547212 */ /* 0x000fe400078e3cff */
[----:B------:R-:W-:Y:S02]  /*1d00*/  SHF.R.U32.HI R89, RZ, 0x1, R146 ;  /* 0x00000001ff597819 */ /* 0x000fe40000011692 */
[C-C-:B------:R-:W-:Y:S02]  /*1d10*/  SHF.L.U64.HI R107, R90.reuse, 0x1, R113.reuse ;  /* 0x000000015a6b7819 */ /* 0x140fe40000010271 */
[----:B------:R-:W-:-:S02]  /*1d20*/  SHF.L.W.U32.HI R68, R90, 0x13, R113 ;  /* 0x000000135a447819 */ /* 0x000fc40000010e71 */
[--C-:B------:R-:W-:Y:S02]  /*1d30*/  SHF.R.U32.HI R116, RZ, 0x2, R113.reuse ;  /* 0x00000002ff747819 */ /* 0x100fe40000011671 */
[----:B------:R-:W-:Y:S02]  /*1d40*/  IADD3 R59, P0, PT, R87, R30, RZ ;  /* 0x0000001e573b7210 */ /* 0x000fe40007f1e0ff */
[----:B------:R-:W-:Y:S02]  /*1d50*/  SHF.R.U64 R114, R90, 0x2, R113 ;  /* 0x000000025a727819 */ /* 0x000fe40000001271 */
[----:B------:R-:W-:Y:S02]  /*1d60*/  SHF.L.W.U32.HI R81, R113, 0x13, R90 ;  /* 0x0000001371517819 */ /* 0x000fe40000010e5a */
[----:B------:R-:W-:Y:S02]  /*1d70*/  LOP3.LUT R89, R86, R89, R119, 0x96, !PT ;  /* 0x0000005956597212 */ /* 0x000fe400078e9677 */
[----:B------:R-:W-:Y:S01]  /*1d80*/  LOP3.LUT R87, R68, R116, R107, 0x96, !PT ;  /* 0x0000007444577212 */ /* 0x000fe200078e966b */
[----:B------:R-:W-:Y:S01]  /*1d90*/  IMAD.X R68, R84, 0x1, R31, P0 ;  /* 0x0000000154447824 */ /* 0x000fe200000e061f */
[----:B------:R-:W-:-:S02]  /*1da0*/  SHF.L.W.U32.HI R86, R90, 0x15, R113 ;  /* 0x000000155a567819 */ /* 0x000fc40000010e71 */
[----:B------:R-:W-:Y:S02]  /*1db0*/  SHF.L.W.U32.HI R90, R113, 0x15, R90 ;  /* 0x00000015715a7819 */ /* 0x000fe40000010e5a */
[----:B------:R-:W-:Y:S02]  /*1dc0*/  LOP3.LUT R75, R144, R75, RZ, 0x3c, !PT ;  /* 0x0000004b904b7212 */ /* 0x000fe400078e3cff */
[----:B------:R-:W-:Y:S02]  /*1dd0*/  LOP3.LUT R113, R81, R114, R104, 0x96, !PT ;  /* 0x0000007251717212 */ /* 0x000fe400078e9668 */
[----:B------:R-:W-:Y:S01]  /*1de0*/  LOP3.LUT R81, R100, R71, RZ, 0x3c, !PT ;  /* 0x0000004764517212 */ /* 0x000fe200078e3cff */
[----:B------:R-:W-:Y:S01]  /*1df0*/  IMAD.SHL.U32 R71, R59, 0x2, RZ ;  /* 0x000000023b477824 */ /* 0x000fe200078e00ff */
[----:B------:R-:W-:Y:S02]  /*1e00*/  LOP3.LUT R92, R89, R72, RZ, 0x3c, !PT ;  /* 0x00000048595c7212 */ /* 0x000fe400078e3cff */
[----:B------:R-:W-:-:S02]  /*1e10*/  LOP3.LUT R76, R141, R76, RZ, 0x3c, !PT ;  /* 0x0000004c8d4c7212 */ /* 0x000fc400078e3cff */
[----:B------:R-:W-:Y:S02]  /*1e20*/  SHF.L.W.U32.HI R107, R68, 0x13, R59 ;  /* 0x00000013446b7819 */ /* 0x000fe40000010e3b */
[--C-:B------:R-:W-:Y:S02]  /*1e30*/  SHF.L.W.U32.HI R72, R59, 0x15, R68.reuse ;  /* 0x000000153b487819 */ /* 0x100fe40000010e44 */
[----:B------:R-:W-:Y:S02]  /*1e40*/  IADD3 R84, P0, PT, R75, R52, RZ ;  /* 0x000000344b547210 */ /* 0x000fe40007f1e0ff */
[----:B------:R-:W-:Y:S02]  /*1e50*/  LOP3.LUT R107, R72, R71, R107, 0x96, !PT ;  /* 0x00000047486b7212 */ /* 0x000fe400078e966b */
[----:B------:R-:W-:Y:S01]  /*1e60*/  LOP3.LUT R100, R87, R90, RZ, 0x3c, !PT ;  /* 0x0000005a57647212 */ /* 0x000fe200078e3cff */
[----:B------:R-:W-:Y:S01]  /*1e70*/  IMAD.X R71, R76, 0x1, R53, P0 ;  /* 0x000000014c477824 */ /* 0x000fe200000e0635 */
[----:B------:R-:W-:Y:S01]  /*1e80*/  LOP3.LUT R113, R113, R86, RZ, 0x3c, !PT ;  /* 0x0000005671717212 */ /* 0x000fe200078e3cff */
[----:B------:R-:W-:Y:S01]  /*1e90*/  IMAD.SHL.U32 R87, R84, 0x2, RZ ;  /* 0x0000000254577824 */ /* 0x000fe200078e00ff */
[----:B------:R-:W-:-:S02]  /*1ea0*/  SHF.L.U64.HI R75, R59, 0x1, R68 ;  /* 0x000000013b4b7819 */ /* 0x000fc40000010244 */
[----:B------:R-:W-:Y:S02]  /*1eb0*/  SHF.R.U64 R76, R84, 0x2, R71 ;  /* 0x00000002544c7819 */ /* 0x000fe40000001247 */
[----:B------:R-:W-:Y:S02]  /*1ec0*/  SHF.L.W.U32.HI R86, R71, 0x13, R84 ;  /* 0x0000001347567819 */ /* 0x000fe40000010e54 */
[----:B------:R-:W-:Y:S02]  /*1ed0*/  SHF.L.W.U32.HI R119, R59, 0x13, R68 ;  /* 0x000000133b777819 */ /* 0x000fe40000010e44 */
[----:B------:R-:W-:Y:S02]  /*1ee0*/  SHF.L.W.U32.HI R72, R68, 0x15, R59 ;  /* 0x0000001544487819 */ /* 0x000fe40000010e3b */
[--C-:B------:R-:W-:Y:S02]  /*1ef0*/  SHF.R.U32.HI R90, RZ, 0x2, R71.reuse ;  /* 0x00000002ff5a7819 */ /* 0x100fe40000011647 */
[----:B------:R-:W-:-:S02]  /*1f00*/  SHF.L.U64.HI R89, R84, 0x1, R71 ;  /* 0x0000000154597819 */ /* 0x000fc40000010247 */
[----:B------:R-:W-:Y:S02]  /*1f10*/  SHF.L.W.U32.HI R146, R84, 0x13, R71 ;  /* 0x0000001354927819 */ /* 0x000fe40000010e47 */
[----:B------:R-:W-:Y:S02]  /*1f20*/  IADD3 R81, P0, PT, R81, R40, RZ ;  /* 0x0000002851517210 */ /* 0x000fe40007f1e0ff */
[----:B------:R-:W-:Y:S01]  /*1f30*/  LOP3.LUT R86, R86, R76, R87, 0x96, !PT ;  /* 0x0000004c56567212 */ /* 0x000fe200078e9657 */
[----:B------:R-:W-:Y:S01]  /*1f40*/  IMAD.SHL.U32 R76, R84, 0x4, RZ ;  /* 0x00000004544c7824 */ /* 0x000fe200078e00ff */
[----:B------:R-:W-:Y:S01]  /*1f50*/  LOP3.LUT R119, R72, R75, R119, 0x96, !PT ;  /* 0x0000004b48777212 */ /* 0x000fe200078e9677 */
[----:B------:R-:W-:Y:S01]  /*1f60*/  IMAD.X R72, R92, 0x1, R41, P0 ;  /* 0x000000015c487824 */ /* 0x000fe200000e0629 */
[----:B------:R-:W-:Y:S01]  /*1f70*/  LOP3.LUT R146, R146, R90, R89, 0x96, !PT ;  /* 0x0000005a92927212 */ /* 0x000fe200078e9659 */
[----:B------:R-:W-:Y:S01]  /*1f80*/  IMAD.SHL.U32 R90, R81, 0x4, RZ ;  /* 0x00000004515a7824 */ /* 0x000fe200078e00ff */
[----:B------:R-:W-:-:S02]  /*1f90*/  SHF.R.U64 R89, R84, 0x1, R71 ;  /* 0x0000000154597819 */ /* 0x000fc40000001247 */
[----:B------:R-:W-:Y:S02]  /*1fa0*/  SHF.L.W.U32.HI R147, R71, 0xd, R84 ;  /* 0x0000000d47937819 */ /* 0x000fe40000010e54 */
[----:B------:R-:W-:Y:S02]  /*1fb0*/  SHF.R.U64 R75, R81, 0x1, R72 ;  /* 0x00000001514b7819 */ /* 0x000fe40000001248 */
[----:B------:R-:W-:Y:S02]  /*1fc0*/  LOP3.LUT R147, R147, R89, R76, 0x96, !PT ;  /* 0x0000005993937212 */ /* 0x000fe400078e964c */
[----:B------:R-:W-:Y:S02]  /*1fd0*/  SHF.L.W.U32.HI R141, R72, 0xd, R81 ;  /* 0x0000000d488d7819 */ /* 0x000fe40000010e51 */
[----:B------:R-:W-:Y:S01]  /*1fe0*/  IADD3 R76, P0, PT, R113, R48, RZ ;  /* 0x00000030714c7210 */ /* 0x000fe20007f1e0ff */
[----:B------:R-:W-:Y:S01]  /*1ff0*/  IMAD.SHL.U32 R113, R81, 0x2, RZ ;  /* 0x0000000251717824 */ /* 0x000fe200078e00ff */
[----:B------:R-:W-:-:S02]  /*2000*/  SHF.R.U32.HI R92, RZ, 0x1, R71 ;  /* 0x00000001ff5c7819 */ /* 0x000fc40000011647 */
[--C-:B------:R-:W-:Y:S01]  /*2010*/  SHF.L.U64.HI R87, R84, 0x2, R71.reuse ;  /* 0x0000000254577819 */ /* 0x100fe20000010247 */
[----:B------:R-:W-:Y:S01]  /*2020*/  IMAD.SHL.U32 R151, R76, 0x4, RZ ;  /* 0x000000044c977824 */ /* 0x000fe200078e00ff */
[----:B------:R-:W-:Y:S02]  /*2030*/  SHF.L.W.U32.HI R144, R84, 0xd, R71 ;  /* 0x0000000d54907819 */ /* 0x000fe40000010e47 */
[----:B------:R-:W-:Y:S01]  /*2040*/  LOP3.LUT R141, R141, R75, R90, 0x96, !PT ;  /* 0x0000004b8d8d7212 */ /* 0x000fe200078e965a */
[----:B------:R-:W-:Y:S01]  /*2050*/  IMAD.X R75, R100, 0x1, R49, P0 ;  /* 0x00000001644b7824 */ /* 0x000fe200000e0631 */
[----:B------:R-:W-:Y:S02]  /*2060*/  LOP3.LUT R144, R144, R92, R87, 0x96, !PT ;  /* 0x0000005c90907212 */ /* 0x000fe400078e9657 */
[--C-:B------:R-:W-:Y:S02]  /*2070*/  SHF.R.U32.HI R92, RZ, 0x1, R72.reuse ;  /* 0x00000001ff5c7819 */ /* 0x100fe40000011648 */
[----:B------:R-:W-:-:S02]  /*2080*/  SHF.L.U64.HI R89, R81, 0x2, R72 ;  /* 0x0000000251597819 */ /* 0x000fc40000010248 */
[C-C-:B------:R-:W-:Y:S02]  /*2090*/  SHF.L.W.U32.HI R100, R81.reuse, 0xd, R72.reuse ;  /* 0x0000000d51647819 */ /* 0x140fe40000010e48 */
[--C-:B------:R-:W-:Y:S02]  /*20a0*/  SHF.R.U32.HI R148, RZ, 0x2, R72.reuse ;  /* 0x00000002ff947819 */ /* 0x100fe40000011648 */
[C-C-:B------:R-:W-:Y:S02]  /*20b0*/  SHF.L.U64.HI R149, R81.reuse, 0x1, R72.reuse ;  /* 0x0000000151957819 */ /* 0x140fe40000010248 */
[----:B------:R-:W-:Y:S02]  /*20c0*/  SHF.L.W.U32.HI R104, R81, 0x13, R72 ;  /* 0x0000001351687819 */ /* 0x000fe40000010e48 */
[----:B------:R-:W-:Y:S02]  /*20d0*/  SHF.L.W.U32.HI R87, R75, 0x1c, R76 ;  /* 0x0000001c4b577819 */ /* 0x000fe40000010e4c */
[----:B------:R-:W-:-:S02]  /*20e0*/  SHF.L.W.U32.HI R90, R76, 0x1b, R75 ;  /* 0x0000001b4c5a7819 */ /* 0x000fc40000010e4b */
[----:B------:R-:W-:Y:S01]  /*20f0*/  LOP3.LUT R100, R100, R92, R89, 0x96, !PT ;  /* 0x0000005c64647212 */ /* 0x000fe200078e9659 */
[----:B------:R-:W-:Y:S01]  /*2100*/  IMAD.SHL.U32 R92, R76, 0x2, RZ ;  /* 0x000000024c5c7824 */ /* 0x000fe200078e00ff */
[----:B------:R-:W-:Y:S02]  /*2110*/  LOP3.LUT R104, R104, R148, R149, 0x96, !PT ;  /* 0x0000009468687212 */ /* 0x000fe400078e9695 */
[----:B------:R-:W-:Y:S02]  /*2120*/  LOP3.LUT R151, R90, R151, R87, 0x96, !PT ;  /* 0x000000975a977212 */ /* 0x000fe400078e9657 */
[----:B------:R-:W-:Y:S02]  /*2130*/  SHF.L.W.U32.HI R149, R75, 0x13, R76 ;  /* 0x000000134b957819 */ /* 0x000fe40000010e4c */
[----:B------:R-:W-:Y:S02]  /*2140*/  SHF.L.W.U32.HI R90, R76, 0x15, R75 ;  /* 0x000000154c5a7819 */ /* 0x000fe40000010e4b */
[----:B------:R-:W-:-:S02]  /*2150*/  SHF.R.U64 R116, R81, 0x2, R72 ;  /* 0x0000000251747819 */ /* 0x000fc40000001248 */
[----:B------:R-:W-:Y:S02]  /*2160*/  SHF.L.W.U32.HI R114, R72, 0x13, R81 ;  /* 0x0000001348727819 */ /* 0x000fe40000010e51 */
[----:B------:R-:W-:Y:S02]  /*2170*/  SHF.L.W.U32.HI R87, R57, 0xb, R74 ;  /* 0x0000000b39577819 */ /* 0x000fe40000010e4a */
[----:B------:R-:W-:Y:S02]  /*2180*/  SHF.L.W.U32.HI R89, R84, 0x15, R71 ;  /* 0x0000001554597819 */ /* 0x000fe40000010e47 */
[----:B------:R-:W-:Y:S02]  /*2190*/  LOP3.LUT R149, R90, R92, R149, 0x96, !PT ;  /* 0x0000005c5a957212 */ /* 0x000fe400078e9695 */
[----:B------:R-:W-:Y:S02]  /*21a0*/  LOP3.LUT R114, R114, R116, R113, 0x96, !PT ;  /* 0x0000007472727212 */ /* 0x000fe400078e9671 */
[----:B------:R-:W-:-:S02]  /*21b0*/  LOP3.LUT R152, R62, R87, RZ, 0x3c, !PT ;  /* 0x000000573e987212 */ /* 0x000fc400078e3cff */
[----:B------:R-:W-:Y:S02]  /*21c0*/  LOP3.LUT R90, R86, R89, RZ, 0x3c, !PT ;  /* 0x00000059565a7212 */ /* 0x000fe400078e3cff */
[C-C-:B------:R-:W-:Y:S02]  /*21d0*/  SHF.L.U64.HI R116, R76.reuse, 0x2, R75.reuse ;  /* 0x000000024c747819 */ /* 0x140fe4000001024b */
[C-C-:B------:R-:W-:Y:S02]  /*21e0*/  SHF.L.W.U32.HI R148, R76.reuse, 0x1c, R75.reuse ;  /* 0x0000001c4c947819 */ /* 0x140fe40000010e4b */
[----:B------:R-:W-:Y:S02]  /*21f0*/  SHF.L.W.U32.HI R113, R75, 0x1b, R76 ;  /* 0x0000001b4b717819 */ /* 0x000fe40000010e4c */
[C-C-:B------:R-:W-:Y:S02]  /*2200*/  SHF.L.U64.HI R154, R76.reuse, 0x1, R75.reuse ;  /* 0x000000014c9a7819 */ /* 0x140fe4000001024b */
[----:B------:R-:W-:-:S02]  /*2210*/  SHF.L.W.U32.HI R86, R76, 0x13, R75 ;  /* 0x000000134c567819 */ /* 0x000fc40000010e4b */
[----:B------:R-:W-:Y:S02]  /*2220*/  SHF.L.W.U32.HI R87, R75, 0x15, R76 ;  /* 0x000000154b577819 */ /* 0x000fe40000010e4c */
[----:B------:R-:W-:Y:S02]  /*2230*/  SHF.R.U64 R150, R76, 0x2, R75 ;  /* 0x000000024c967819 */ /* 0x000fe4000000124b */
[----:B------:R-:W-:Y:S02]  /*2240*/  SHF.L.W.U32.HI R89, R25, 0x4, R24 ;  /* 0x0000000419597819 */ /* 0x000fe40000010e18 */
[----:B------:R-:W-:Y:S02]  /*2250*/  SHF.L.W.U32.HI R62, R35, 0x1, R34 ;  /* 0x00000001233e7819 */ /* 0x000fe40000010e22 */
[----:B------:R-:W-:Y:S02]  /*2260*/  LOP3.LUT R148, R113, R116, R148, 0x96, !PT ;  /* 0x0000007471947212 */ /* 0x000fe400078e9694 */
[----:B------:R-:W-:-:S02]  /*2270*/  LOP3.LUT R154, R87, R154, R86, 0x96, !PT ;  /* 0x0000009a579a7212 */ /* 0x000fc400078e9656 */
[----:B------:R-:W-:Y:S02]  /*2280*/  LOP3.LUT R151, R151, R150, RZ, 0x3c, !PT ;  /* 0x0000009697977212 */ /* 0x000fe400078e3cff */
[----:B------:R-:W-:Y:S02]  /*2290*/  SHF.L.W.U32.HI R86, R9, 0xb, R8 ;  /* 0x0000000b09567819 */ /* 0x000fe40000010e08 */
[----:B-1----:R-:W-:Y:S02]  /*22a0*/  IADD3 R113, P2, P3, R89, UR4, R62 ;  /* 0x0000000459717c10 */ /* 0x002fe4000fb5e03e */
[----:B------:R-:W-:Y:S02]  /*22b0*/  SHF.L.W.U32.HI R92, R24, 0x4, R25 ;  /* 0x00000004185c7819 */ /* 0x000fe40000010e19 */
[----:B------:R-:W-:Y:S02]  /*22c0*/  SHF.L.W.U32.HI R87, R34, 0x1, R35 ;  /* 0x0000000122577819 */ /* 0x000fe40000010e23 */
[----:B------:R-:W-:-:S02]  /*22d0*/  IADD3 R151, P0, P1, R151, R90, R152 ;  /* 0x0000005a97977210 */ /* 0x000fc4000791e098 */
[----:B------:R-:W-:Y:S02]  /*22e0*/  IADD3 R113, P4, PT, -R86, R113, RZ ;  /* 0x0000007156717210 */ /* 0x000fe40007f9e1ff */
[----:B------:R-:W-:Y:S02]  /*22f0*/  SHF.L.W.U32.HI R90, R8, 0xb, R9 ;  /* 0x0000000b085a7819 */ /* 0x000fe40000010e09 */
[----:B------:R-:W-:Y:S02]  /*2300*/  IADD3.X R153, PT, PT, R92, UR5, R87, P2, P3 ;  /* 0x000000055c997c10 */ /* 0x000fe400097e6457 */
[----:B------:R-:W-:Y:S02]  /*2310*/  LOP3.LUT R116, R113, R94, RZ, 0x3c, !PT ;  /* 0x0000005e71747212 */ /* 0x000fe400078e3cff */
[----:B------:R-:W-:Y:S01]  /*2320*/  SHF.R.U64 R94, R80, 0x2, R79 ;  /* 0x00000002505e7819 */ /* 0x000fe2000000124f */
[----:B------:R-:W-:Y:S01]  /*2330*/  IMAD.X R152, R153, 0x1, ~R90, P4 ;  /* 0x0000000199987824 */ /* 0x000fe200020e0e5a */
[----:B------:R-:W-:-:S02]  /*2340*/  SHF.R.U64 R153, R77, 0x1, R70 ;  /* 0x000000014d997819 */ /* 0x000fc40000001246 */
[-C--:B------:R-:W-:Y:S02]  /*2350*/  LOP3.LUT R142, R142, R94.reuse, RZ, 0x3c, !PT ;  /* 0x0000005e8e8e7212 */ /* 0x080fe400078e3cff */
[----:B------:R-:W-:Y:S02]  /*2360*/  LOP3.LUT R111, R111, R94, RZ, 0x3c, !PT ;  /* 0x0000005e6f6f7212 */ /* 0x000fe400078e3cff */
[----:B------:R-:W-:Y:S02]  /*2370*/  SHF.L.W.U32.HI R94, R74, 0xb, R57 ;  /* 0x0000000b4a5e7819 */ /* 0x000fe40000010e39 */
[----:B------:R-:W-:Y:S02]  /*2380*/  LOP3.LUT R113, R152, R95, RZ, 0x3c, !PT ;  /* 0x0000005f98717212 */ /* 0x000fe400078e3cff */
[----:B------:R-:W-:Y:S02]  /*2390*/  LOP3.LUT R152, R149, R150, RZ, 0x3c, !PT ;  /* 0x0000009695987212 */ /* 0x000fe400078e3cff */
[----:B------:R-:W-:-:S02]  /*23a0*/  SHF.R.U32.HI R95, RZ, 0x2, R75 ;  /* 0x00000002ff5f7819 */ /* 0x000fc4000001164b */
[----:B------:R-:W-:Y:S02]  /*23b0*/  SHF.L.W.U32.HI R150, R78, 0x1b, R73 ;  /* 0x0000001b4e967819 */ /* 0x000fe40000010e49 */
[----:B------:R-:W-:Y:S02]  /*23c0*/  LOP3.LUT R149, R91, R94, RZ, 0x3c, !PT ;  /* 0x0000005e5b957212 */ /* 0x000fe400078e3cff */
[----:B------:R-:W-:Y:S02]  /*23d0*/  SHF.L.W.U32.HI R94, R84, 0xb, R71 ;  /* 0x0000000b545e7819 */ /* 0x000fe40000010e47 */
[-C--:B------:R-:W-:Y:S02]  /*23e0*/  LOP3.LUT R148, R148, R95.reuse, RZ, 0x3c, !PT ;  /* 0x0000005f94947212 */ /* 0x080fe400078e3cff */
[----:B------:R-:W-:Y:S02]  /*23f0*/  LOP3.LUT R154, R154, R95, RZ, 0x3c, !PT ;  /* 0x0000005f9a9a7212 */ /* 0x000fe400078e3cff */
[----:B------:R-:W-:-:S02]  /*2400*/  LOP3.LUT R95, R93, R150, RZ, 0x3c, !PT ;  /* 0x000000965d5f7212 */ /* 0x000fc400078e3cff */
[----:B------:R-:W-:Y:S02]  /*2410*/  SHF.L.W.U32.HI R150, R73, 0x1b, R78 ;  /* 0x0000001b49967819 */ /* 0x000fe40000010e4e */
[--C-:B------:R-:W-:Y:S02]  /*2420*/  SHF.L.W.U32.HI R91, R71, 0x15, R84.reuse ;  /* 0x00000015475b7819 */ /* 0x100fe40000010e54 */
[----:B------:R-:W-:Y:S02]  /*2430*/  LOP3.LUT R94, R147, R94, RZ, 0x3c, !PT ;  /* 0x0000005e935e7212 */ /* 0x000fe400078e3cff */
[----:B------:R-:W-:Y:S02]  /*2440*/  SHF.L.W.U32.HI R93, R71, 0xb, R84 ;  /* 0x0000000b475d7819 */ /* 0x000fe40000010e54 */
[----:B------:R-:W-:Y:S02]  /*2450*/  LOP3.LUT R109, R109, R150, RZ, 0x3c, !PT ;  /* 0x000000966d6d7212 */ /* 0x000fe400078e3cff */
[----:B------:R-:W-:-:S02]  /*2460*/  LOP3.LUT R91, R146, R91, RZ, 0x3c, !PT ;  /* 0x0000005b925b7212 */ /* 0x000fc400078e3cff */
[----:B------:R-:W-:Y:S02]  /*2470*/  LOP3.LUT R144, R144, R93, RZ, 0x3c, !PT ;  /* 0x0000005d90907212 */ /* 0x000fe400078e3cff */
[----:B------:R-:W-:Y:S02]  /*2480*/  IADD3 R150, P2, P3, R95, R152, R94 ;  /* 0x000000985f967210 */ /* 0x000fe40007b5e05e */
[----:B------:R-:W-:Y:S02]  /*2490*/  SHF.L.W.U32.HI R93, R23, 0x5, R22 ;  /* 0x00000005175d7819 */ /* 0x000fe40000010e16 */
[----:B------:R-:W-:Y:S02]  /*24a0*/  SHF.L.W.U32.HI R94, R29, 0x2, R28 ;  /* 0x000000021d5e7819 */ /* 0x000fe40000010e1c */
[----:B------:R-:W-:Y:S02]  /*24b0*/  IADD3.X R148, PT, PT, R148, R91, R149, P0, P1 ;  /* 0x0000005b94947210 */ /* 0x000fe400007e2495 */
[----:B------:R-:W-:Y:S01]  /*24c0*/  IADD3.X R149, PT, PT, R109, R154, R144, P2, P3 ;  /* 0x0000009a6d957210 */ /* 0x000fe200017e6490 */
[----:B------:R-:W-:Y:S01]  /*24d0*/  IMAD.SHL.U32 R154, R77, 0x8, RZ ;  /* 0x000000084d9a7824 */ /* 0x000fe200078e00ff */
[----:B------:R-:W-:-:S02]  /*24e0*/  SHF.L.W.U32.HI R91, R13, 0xc, R12 ;  /* 0x0000000c0d5b7819 */ /* 0x000fc40000010e0c */
[----:B------:R-:W-:Y:S02]  /*24f0*/  IADD3 R144, P2, P3, R93, UR6, R94 ;  /* 0x000000065d907c10 */ /* 0x000fe4000fb5e05e */
[----:B------:R-:W-:Y:S02]  /*2500*/  SHF.L.W.U32.HI R109, R78, 0x5, R73 ;  /* 0x000000054e6d7819 */ /* 0x000fe40000010e49 */
[----:B------:R-:W-:Y:S02]  /*2510*/  SHF.R.U32.HI R146, RZ, 0x2, R79 ;  /* 0x00000002ff927819 */ /* 0x000fe4000001164f */
[----:B------:R-:W-:Y:S02]  /*2520*/  IADD3 R95, P4, PT, -R91, R144, RZ ;  /* 0x000000905b5f7210 */ /* 0x000fe40007f9e1ff */
[----:B------:R-:W-:Y:S02]  /*2530*/  LOP3.LUT R98, R98, R109, RZ, 0x3c, !PT ;  /* 0x0000006d62627212 */ /* 0x000fe400078e3cff */
[----:B------:R-:W-:-:S02]  /*2540*/  LOP3.LUT R136, R136, R153, RZ, 0x3c, !PT ;  /* 0x0000009988887212 */ /* 0x000fc400078e3cff */
[----:B------:R-:W-:Y:S02]  /*2550*/  LOP3.LUT R144, R131, R146, RZ, 0x3c, !PT ;  /* 0x0000009283907212 */ /* 0x000fe400078e3cff */
[----:B------:R-:W-:Y:S02]  /*2560*/  LOP3.LUT R131, R95, R96, RZ, 0x3c, !PT ;  /* 0x000000605f837212 */ /* 0x000fe400078e3cff */
[----:B------:R-:W-:Y:S02]  /*2570*/  IADD3 R151, P0, P1, R136, R151, R98 ;  /* 0x0000009788977210 */ /* 0x000fe4000791e062 */
[----:B------:R-:W-:Y:S02]  /*2580*/  SHF.L.W.U32.HI R95, R22, 0x5, R23 ;  /* 0x00000005165f7819 */ /* 0x000fe40000010e17 */
[----:B------:R-:W-:Y:S02]  /*2590*/  SHF.L.W.U32.HI R98, R28, 0x2, R29 ;  /* 0x000000021c627819 */ /* 0x000fe40000010e1d */
[----:B------:R-:W-:-:S02]  /*25a0*/  LOP3.LUT R145, R145, R146, RZ, 0x3c, !PT ;  /* 0x0000009291917212 */ /* 0x000fc400078e3cff */
[----:B------:R-:W-:Y:S02]  /*25b0*/  SHF.L.W.U32.HI R146, R130, 0x15, R139 ;  /* 0x0000001582927819 */ /* 0x000fe40000010e8b */
[----:B------:R-:W-:Y:S02]  /*25c0*/  SHF.L.W.U32.HI R152, R139, 0x15, R130 ;  /* 0x000000158b987819 */ /* 0x000fe40000010e82 */
[----:B------:R-:W-:Y:S02]  /*25d0*/  SHF.L.W.U32.HI R96, R12, 0xc, R13 ;  /* 0x0000000c0c607819 */ /* 0x000fe40000010e0d */
[----:B------:R-:W-:Y:S02]  /*25e0*/  IADD3.X R139, PT, PT, R95, UR7, R98, P2, P3 ;  /* 0x000000075f8b7c10 */ /* 0x000fe400097e6462 */
[----:B------:R-:W-:Y:S02]  /*25f0*/  LOP3.LUT R147, R137, R146, RZ, 0x3c, !PT ;  /* 0x0000009289937212 */ /* 0x000fe400078e3cff */
[----:B------:R-:W-:Y:S01]  /*2600*/  LOP3.LUT R146, R133, R152, RZ, 0x3c, !PT ;  /* 0x0000009885927212 */ /* 0x000fe200078e3cff */
[----:B------:R-:W-:Y:S01]  /*2610*/  IMAD.X R136, R139, 0x1, ~R96, P4 ;  /* 0x000000018b887824 */ /* 0x000fe200020e0e60 */
[----:B------:R-:W-:-:S02]  /*2620*/  SHF.L.W.U32.HI R152, R77, 0x4, R70 ;  /* 0x000000044d987819 */ /* 0x000fc40000010e46 */
[----:B------:R-:W-:Y:S02]  /*2630*/  SHF.L.W.U32.HI R133, R70, 0x5, R77 ;  /* 0x0000000546857819 */ /* 0x000fe40000010e4d */
[----:B------:R-:W-:Y:S02]  /*2640*/  LOP3.LUT R136, R136, R97, RZ, 0x3c, !PT ;  /* 0x0000006188887212 */ /* 0x000fe400078e3cff */
[--C-:B------:R-:W-:Y:S02]  /*2650*/  SHF.L.U64.HI R97, R77, 0x3, R70.reuse ;  /* 0x000000034d617819 */ /* 0x100fe40000010246 */
[----:B------:R-:W-:Y:S02]  /*2660*/  SHF.R.U32.HI R137, RZ, 0x1, R70 ;  /* 0x00000001ff897819 */ /* 0x000fe40000011646 */
[----:B------:R-:W-:Y:S02]  /*2670*/  LOP3.LUT R152, R133, R97, R152, 0x96, !PT ;  /* 0x0000006185987212 */ /* 0x000fe400078e9698 */
[----:B------:R-:W-:-:S02]  /*2680*/  LOP3.LUT R97, R126, R137, RZ, 0x3c, !PT ;  /* 0x000000897e617212 */ /* 0x000fc400078e3cff */
[----:B------:R-:W-:Y:S02]  /*2690*/  SHF.L.W.U32.HI R126, R135, 0x1b, R138 ;  /* 0x0000001b877e7819 */ /* 0x000fe40000010e8a */
[----:B------:R-:W-:Y:S02]  /*26a0*/  SHF.L.W.U32.HI R135, R138, 0x1b, R135 ;  /* 0x0000001b8a877819 */ /* 0x000fe40000010e87 */
[----:B------:R-:W-:Y:S02]  /*26b0*/  SHF.L.W.U32.HI R139, R70, 0x4, R77 ;  /* 0x00000004468b7819 */ /* 0x000fe40000010e4d */
[----:B------:R-:W-:Y:S02]  /*26c0*/  LOP3.LUT R140, R140, R135, RZ, 0x3c, !PT ;  /* 0x000000878c8c7212 */ /* 0x000fe400078e3cff */
[----:B------:R-:W-:Y:S02]  /*26d0*/  SHF.L.W.U32.HI R130, R77, 0x5, R70 ;  /* 0x000000054d827819 */ /* 0x000fe40000010e46 */
[----:B------:R-:W-:-:S02]  /*26e0*/  SHF.L.W.U32.HI R135, R81, 0x15, R72 ;  /* 0x0000001551877819 */ /* 0x000fc40000010e48 */
[----:B------:R-:W-:Y:S02]  /*26f0*/  LOP3.LUT R154, R130, R154, R139, 0x96, !PT ;  /* 0x0000009a829a7212 */ /* 0x000fe400078e968b */
[----:B------:R-:W-:Y:S02]  /*2700*/  LOP3.LUT R114, R114, R135, RZ, 0x3c, !PT ;  /* 0x0000008772727212 */ /* 0x000fe400078e3cff */
[----:B------:R-:W-:Y:S02]  /*2710*/  SHF.L.W.U32.HI R135, R73, 0x5, R78 ;  /* 0x0000000549877819 */ /* 0x000fe40000010e4e */
[----:B------:R-:W-:Y:S02]  /*2720*/  SHF.L.W.U32.HI R139, R72, 0xb, R81 ;  /* 0x0000000b488b7819 */ /* 0x000fe40000010e51 */
[----:B------:R-:W-:Y:S02]  /*2730*/  LOP3.LUT R143, R143, R126, RZ, 0x3c, !PT ;  /* 0x0000007e8f8f7212 */ /* 0x000fe400078e3cff */
[----:B------:R-:W-:-:S02]  /*2740*/  LOP3.LUT R153, R154, R153, RZ, 0x3c, !PT ;  /* 0x000000999a997212 */ /* 0x000fc400078e3cff */
[----:B------:R-:W-:Y:S02]  /*2750*/  LOP3.LUT R154, R112, R135, RZ, 0x3c, !PT ;  /* 0x00000087709a7212 */ /* 0x000fe400078e3cff */
[----:B------:R-:W-:Y:S02]  /*2760*/  LOP3.LUT R152, R152, R137, RZ, 0x3c, !PT ;  /* 0x0000008998987212 */ /* 0x000fe400078e3cff */
[----:B------:R-:W-:Y:S02]  /*2770*/  SHF.L.W.U32.HI R126, R81, 0xb, R72 ;  /* 0x0000000b517e7819 */ /* 0x000fe40000010e48 */
[----:B------:R-:W-:Y:S02]  /*2780*/  LOP3.LUT R112, R100, R139, RZ, 0x3c, !PT ;  /* 0x0000008b64707212 */ /* 0x000fe400078e3cff */
[----:B------:R-:W-:Y:S02]  /*2790*/  SHF.L.W.U32.HI R137, R85, 0x15, R58 ;  /* 0x0000001555897819 */ /* 0x000fe40000010e3a */
[----:B------:R-:W-:-:S02]  /*27a0*/  IADD3 R100, P2, PT, R143, R38, RZ ;  /* 0x000000268f647210 */ /* 0x000fc40007f5e0ff */
[----:B------:R-:W-:Y:S02]  /*27b0*/  LOP3.LUT R141, R141, R126, RZ, 0x3c, !PT ;  /* 0x0000007e8d8d7212 */ /* 0x000fe400078e3cff */
[----:B------:R-:W-:Y:S02]  /*27c0*/  LOP3.LUT R138, R128, R137, RZ, 0x3c, !PT ;  /* 0x00000089808a7212 */ /* 0x000fe400078e3cff */
[----:B------:R-:W-:Y:S01]  /*27d0*/  IADD3.X R154, PT, PT, R97, R148, R154, P0, P1 ;  /* 0x00000094619a7210 */ /* 0x000fe200007e249a */
[----:B------:R-:W-:Y:S01]  /*27e0*/  IMAD.X R97, R140, 0x1, R39, P2 ;  /* 0x000000018c617824 */ /* 0x000fe200010e0627 */
[----:B------:R-:W-:Y:S01]  /*27f0*/  SHF.L.W.U32.HI R137, R72, 0x15, R81 ;  /* 0x0000001548897819 */ /* 0x000fe20000010e51 */
[C---:B------:R-:W-:Y:S01]  /*2800*/  IMAD.SHL.U32 R140, R100.reuse, 0x8, RZ ;  /* 0x00000008648c7824 */ /* 0x040fe200078e00ff */
[----:B------:R-:W-:Y:S01]  /*2810*/  IADD3 R150, P3, P4, R141, R150, R153 ;  /* 0x000000968d967210 */ /* 0x000fe20007c7e099 */
[----:B------:R-:W-:Y:S01]  /*2820*/  IMAD.SHL.U32 R141, R100, 0x4, RZ ;  /* 0x00000004648d7824 */ /* 0x000fe200078e00ff */
[----:B------:R-:W-:-:S02]  /*2830*/  SHF.L.W.U32.HI R128, R82, 0x1b, R61 ;  /* 0x0000001b52807819 */ /* 0x000fc40000010e3d */
[----:B------:R-:W-:Y:S02]  /*2840*/  LOP3.LUT R153, R104, R137, RZ, 0x3c, !PT ;  /* 0x0000008968997212 */ /* 0x000fe400078e3cff */
[----:B------:R-:W-:Y:S02]  /*2850*/  SHF.L.W.U32.HI R137, R97, 0x4, R100 ;  /* 0x0000000461897819 */ /* 0x000fe40000010e64 */
[----:B------:R-:W-:Y:S02]  /*2860*/  SHF.L.W.U32.HI R104, R100, 0x5, R97 ;  /* 0x0000000564687819 */ /* 0x000fe40000010e61 */
[----:B------:R-:W-:Y:S02]  /*2870*/  IADD3.X R148, PT, PT, R112, R149, R152, P3, P4 ;  /* 0x0000009570947210 */ /* 0x000fe40001fe8498 */
[----:B------:R-:W-:Y:S02]  /*2880*/  LOP3.LUT R105, R105, R128, RZ, 0x3c, !PT ;  /* 0x0000008069697212 */ /* 0x000fe400078e3cff */
[----:B------:R-:W-:-:S02]  /*2890*/  SHF.L.W.U32.HI R112, R97, 0xd, R100 ;  /* 0x0000000d61707819 */ /* 0x000fc40000010e64 */
[----:B------:R-:W-:Y:S02]  /*28a0*/  SHF.L.W.U32.HI R143, R100, 0xb, R97 ;  /* 0x0000000b648f7819 */ /* 0x000fe40000010e61 */
[----:B------:R-:W-:Y:S02]  /*28b0*/  IADD3 R142, P0, P1, R142, R151, R114 ;  /* 0x000000978e8e7210 */ /* 0x000fe4000791e072 */
[----:B------:R-:W-:Y:S02]  /*28c0*/  LOP3.LUT R140, R104, R140, R137, 0x96, !PT ;  /* 0x0000008c688c7212 */ /* 0x000fe400078e9689 */
[----:B------:R-:W-:Y:S02]  /*28d0*/  IADD3 R149, P2, P3, R105, R150, R111 ;  /* 0x0000009669957210 */ /* 0x000fe40007b5e06f */
[----:B------:R-:W-:Y:S02]  /*28e0*/  SHF.L.W.U32.HI R137, R61, 0x1b, R82 ;  /* 0x0000001b3d897819 */ /* 0x000fe40000010e52 */
[----:B------:R-:W-:-:S02]  /*28f0*/  SHF.L.W.U32.HI R114, R82, 0x5, R61 ;  /* 0x0000000552727819 */ /* 0x000fc40000010e3d */
[----:B------:R-:W-:Y:S02]  /*2900*/  LOP3.LUT R141, R143, R141, R112, 0x96, !PT ;  /* 0x0000008d8f8d7212 */ /* 0x000fe400078e9670 */
[----:B------:R-:W-:Y:S02]  /*2910*/  SHF.R.U64 R111, R100, 0x1, R97 ;  /* 0x00000001646f7819 */ /* 0x000fe40000001261 */
[----:B------:R-:W-:Y:S02]  /*2920*/  LOP3.LUT R102, R102, R137, RZ, 0x3c, !PT ;  /* 0x0000008966667212 */ /* 0x000fe400078e3cff */
[----:B------:R-:W-:Y:S02]  /*2930*/  LOP3.LUT R151, R103, R114, RZ, 0x3c, !PT ;  /* 0x0000007267977212 */ /* 0x000fe400078e3cff */
[----:B------:R-:W-:Y:S02]  /*2940*/  LOP3.LUT R103, R141, R111, RZ, 0x3c, !PT ;  /* 0x0000006f8d677212 */ /* 0x000fe400078e3cff */
[----:B------:R-:W-:-:S02]  /*2950*/  IADD3.X R112, PT, PT, R144, R154, R153, P0, P1 ;  /* 0x0000009a90707210 */ /* 0x000fc400007e2499 */
[----:B------:R-:W-:Y:S02]  /*2960*/  IADD3.X R148, PT, PT, R102, R148, R145, P2, P3 ;  /* 0x0000009466947210 */ /* 0x000fe400017e6491 */
[C-C-:B------:R-:W-:Y:S02]  /*2970*/  SHF.L.U64.HI R150, R100.reuse, 0x2, R97.reuse ;  /* 0x0000000264967819 */ /* 0x140fe40000010261 */
[C---:B------:R-:W-:Y:S02]  /*2980*/  SHF.L.W.U32.HI R105, R100.reuse, 0xd, R97 ;  /* 0x0000000d64697819 */ /* 0x040fe40000010e61 */
[----:B------:R-:W-:Y:S02]  /*2990*/  SHF.L.W.U32.HI R144, R97, 0xb, R100 ;  /* 0x0000000b61907819 */ /* 0x000fe40000010e64 */
[----:B------:R-:W-:Y:S01]  /*29a0*/  IADD3 R145, P1, P2, R103, R142, R151 ;  /* 0x0000008e67917210 */ /* 0x000fe20007a3e097 */
[----:B------:R-:W-:Y:S01]  /*29b0*/  IMAD.SHL.U32 R151, R59, 0x4, RZ ;  /* 0x000000043b977824 */ /* 0x000fe200078e00ff */
[----:B------:R-:W-:-:S02]  /*29c0*/  SHF.L.U64.HI R141, R100, 0x3, R97 ;  /* 0x00000003648d7819 */ /* 0x000fc40000010261 */
[----:B------:R-:W-:Y:S02]  /*29d0*/  SHF.L.W.U32.HI R103, R100, 0x4, R97 ;  /* 0x0000000464677819 */ /* 0x000fe40000010e61 */
[----:B------:R-:W-:Y:S02]  /*29e0*/  SHF.L.W.U32.HI R102, R97, 0x5, R100 ;  /* 0x0000000561667819 */ /* 0x000fe40000010e64 */
[----:B------:R-:W-:Y:S02]  /*29f0*/  LOP3.LUT R150, R144, R150, R105, 0x96, !PT ;  /* 0x0000009690967212 */ /* 0x000fe400078e9669 */
[----:B------:R-:W-:Y:S02]  /*2a00*/  SHF.R.U32.HI R142, RZ, 0x1, R97 ;  /* 0x00000001ff8e7819 */ /* 0x000fe40000011661 */
[----:B------:R-:W-:Y:S02]  /*2a10*/  LOP3.LUT R140, R140, R111, RZ, 0x3c, !PT ;  /* 0x0000006f8c8c7212 */ /* 0x000fe400078e3cff */
[----:B------:R-:W-:-:S02]  /*2a20*/  LOP3.LUT R103, R102, R141, R103, 0x96, !PT ;  /* 0x0000008d66677212 */ /* 0x000fc400078e9667 */
[----:B------:R-:W-:Y:S02]  /*2a30*/  SHF.L.W.U32.HI R111, R85, 0xb, R58 ;  /* 0x0000000b556f7819 */ /* 0x000fe40000010e3a */
[----:B------:R-:W-:Y:S02]  /*2a40*/  SHF.L.W.U32.HI R105, R61, 0x5, R82 ;  /* 0x000000053d697819 */ /* 0x000fe40000010e52 */
[-C--:B------:R-:W-:Y:S02]  /*2a50*/  LOP3.LUT R141, R150, R142.reuse, RZ, 0x3c, !PT ;  /* 0x0000008e968d7212 */ /* 0x080fe400078e3cff */
[----:B------:R-:W-:Y:S02]  /*2a60*/  LOP3.LUT R150, R103, R142, RZ, 0x3c, !PT ;  /* 0x0000008e67967212 */ /* 0x000fe400078e3cff */
[----:B------:R-:W-:Y:S02]  /*2a70*/  LOP3.LUT R108, R108, R111, RZ, 0x3c, !PT ;  /* 0x0000006f6c6c7212 */ /* 0x000fe400078e3cff */
[----:B------:R-:W-:-:S02]  /*2a80*/  LOP3.LUT R106, R106, R105, RZ, 0x3c, !PT ;  /* 0x000000696a6a7212 */ /* 0x000fc400078e3cff */
[----:B------:R-:W-:Y:S02]  /*2a90*/  IADD3 R103, P0, PT, R147, R50, RZ ;  /* 0x0000003293677210 */ /* 0x000fe40007f1e0ff */
[----:B------:R-:W-:Y:S02]  /*2aa0*/  IADD3 R149, P3, P4, R108, R149, R140 ;  /* 0x000000956c957210 */ /* 0x000fe40007c7e08c */
[----:B------:R-:W-:Y:S01]  /*2ab0*/  IADD3.X R112, PT, PT, R141, R112, R106, P1, P2 ;  /* 0x000000708d707210 */ /* 0x000fe20000fe446a */
[----:B------:R-:W-:Y:S01]  /*2ac0*/  IMAD.X R106, R146, 0x1, R51, P0 ;  /* 0x00000001926a7824 */ /* 0x000fe200000e0633 */
[----:B------:R-:W-:Y:S01]  /*2ad0*/  SHF.L.W.U32.HI R108, R58, 0xb, R85 ;  /* 0x0000000b3a6c7819 */ /* 0x000fe20000010e55 */
[----:B------:R-:W-:Y:S01]  /*2ae0*/  IMAD.SHL.U32 R146, R103, 0x4, RZ ;  /* 0x0000000467927824 */ /* 0x000fe200078e00ff */
[----:B------:R-:W-:Y:S02]  /*2af0*/  SHF.L.W.U32.HI R141, R68, 0x1c, R59 ;  /* 0x0000001c448d7819 */ /* 0x000fe40000010e3b */
[----:B------:R-:W-:-:S02]  /*2b00*/  LOP3.LUT R147, R99, R108, RZ, 0x3c, !PT ;  /* 0x0000006c63937212 */ /* 0x000fc400078e3cff */
[----:B------:R-:W-:Y:S02]  /*2b10*/  SHF.L.W.U32.HI R140, R106, 0xd, R103 ;  /* 0x0000000d6a8c7819 */ /* 0x000fe40000010e67 */
[----:B------:R-:W-:Y:S02]  /*2b20*/  SHF.L.W.U32.HI R99, R103, 0xb, R106 ;  /* 0x0000000b67637819 */ /* 0x000fe40000010e6a */
[----:B------:R-:W-:Y:S02]  /*2b30*/  SHF.L.W.U32.HI R142, R59, 0x1b, R68 ;  /* 0x0000001b3b8e7819 */ /* 0x000fe40000010e44 */
[----:B------:R-:W-:Y:S01]  /*2b40*/  LOP3.LUT R146, R99, R146, R140, 0x96, !PT ;  /* 0x0000009263927212 */ /* 0x000fe200078e968c */
[----:B------:R-:W-:Y:S01]  /*2b50*/  IMAD.SHL.U32 R140, R103, 0x8, RZ ;  /* 0x00000008678c7824 */ /* 0x000fe200078e00ff */
[----:B------:R-:W-:Y:S02]  /*2b60*/  LOP3.LUT R151, R142, R151, R141, 0x96, !PT ;  /* 0x000000978e977212 */ /* 0x000fe400078e968d */
[----:B------:R-:W-:-:S02]  /*2b70*/  SHF.R.U64 R152, R59, 0x2, R68 ;  /* 0x000000023b987819 */ /* 0x000fc40000001244 */
[----:B------:R-:W-:Y:S02]  /*2b80*/  IADD3.X R148, PT, PT, R147, R148, R150, P3, P4 ;  /* 0x0000009493947210 */ /* 0x000fe40001fe8496 */
[----:B------:R-:W-:Y:S02]  /*2b90*/  SHF.R.U64 R147, R103, 0x1, R106 ;  /* 0x0000000167937819 */ /* 0x000fe4000000126a */
[----:B------:R-:W-:Y:S02]  /*2ba0*/  SHF.L.W.U32.HI R141, R106, 0x4, R103 ;  /* 0x000000046a8d7819 */ /* 0x000fe40000010e67 */
[----:B------:R-:W-:Y:S02]  /*2bb0*/  LOP3.LUT R150, R151, R152, RZ, 0x3c, !PT ;  /* 0x0000009897967212 */ /* 0x000fe400078e3cff */
[----:B------:R-:W-:Y:S02]  /*2bc0*/  LOP3.LUT R141, R147, R140, R141, 0x96, !PT ;  /* 0x0000008c938d7212 */ /* 0x000fe400078e968d */
[----:B------:R-:W-:-:S02]  /*2bd0*/  LOP3.LUT R140, R146, R147, RZ, 0x3c, !PT ;  /* 0x00000093928c7212 */ /* 0x000fc400078e3cff */
[----:B------:R-:W-:Y:S02]  /*2be0*/  IADD3 R147, P0, P1, R150, R145, R138 ;  /* 0x0000009196937210 */ /* 0x000fe4000791e08a */
[----:B------:R-:W-:Y:S02]  /*2bf0*/  SHF.L.W.U32.HI R138, R58, 0x15, R85 ;  /* 0x000000153a8a7819 */ /* 0x000fe40000010e55 */
[C-C-:B------:R-:W-:Y:S02]  /*2c00*/  SHF.L.U64.HI R153, R59.reuse, 0x2, R68.reuse ;  /* 0x000000023b997819 */ /* 0x140fe40000010244 */
[----:B------:R-:W-:Y:S02]  /*2c10*/  SHF.L.W.U32.HI R146, R59, 0x1c, R68 ;  /* 0x0000001c3b927819 */ /* 0x000fe40000010e44 */
[----:B------:R-:W-:Y:S02]  /*2c20*/  SHF.L.W.U32.HI R145, R68, 0x1b, R59 ;  /* 0x0000001b44917819 */ /* 0x000fe40000010e3b */
[----:B------:R-:W-:-:S02]  /*2c30*/  LOP3.LUT R150, R101, R138, RZ, 0x3c, !PT ;  /* 0x0000008a65967212 */ /* 0x000fc400078e3cff */
[----:B------:R-:W-:Y:S02]  /*2c40*/  LOP3.LUT R153, R145, R153, R146, 0x96, !PT ;  /* 0x0000009991997212 */ /* 0x000fe400078e9692 */
[----:B------:R-:W-:Y:S02]  /*2c50*/  SHF.R.U32.HI R138, RZ, 0x2, R68 ;  /* 0x00000002ff8a7819 */ /* 0x000fe40000011644 */
[----:B------:R-:W-:Y:S02]  /*2c60*/  SHF.L.W.U32.HI R101, R88, 0x1b, R65 ;  /* 0x0000001b58657819 */ /* 0x000fe40000010e41 */
[----:B------:R-:W-:Y:S02]  /*2c70*/  IADD3 R151, P2, P3, R77, R135, R76 ;  /* 0x000000874d977210 */ /* 0x000fe40007b5e04c */
[----:B------:R-:W-:Y:S02]  /*2c80*/  LOP3.LUT R135, R153, R138, RZ, 0x3c, !PT ;  /* 0x0000008a99877212 */ /* 0x000fe400078e3cff */
[----:B------:R-:W-:-:S02]  /*2c90*/  LOP3.LUT R107, R107, R152, RZ, 0x3c, !PT ;  /* 0x000000986b6b7212 */ /* 0x000fc400078e3cff */
[----:B------:R-:W-:Y:S02]  /*2ca0*/  LOP3.LUT R110, R110, R101, RZ, 0x3c, !PT ;  /* 0x000000656e6e7212 */ /* 0x000fe400078e3cff */
[----:B------:R-:W-:Y:S02]  /*2cb0*/  IADD3 R151, P4, P5, R80, R151, R139 ;  /* 0x0000009750977210 */ /* 0x000fe40007d9e08b */
[----:B------:R-:W-:Y:S02]  /*2cc0*/  IADD3.X R139, PT, PT, R135, R112, R150, P0, P1 ;  /* 0x00000070878b7210 */ /* 0x000fe400007e2496 */
[----:B------:R-:W-:Y:S02]  /*2cd0*/  IADD3 R149, P0, P1, R110, R149, R107 ;  /* 0x000000956e957210 */ /* 0x000fe4000791e06b */
[C-C-:B------:R-:W-:Y:S02]  /*2ce0*/  SHF.L.U64.HI R150, R103.reuse, 0x2, R106.reuse ;  /* 0x0000000267967819 */ /* 0x140fe4000001026a */
[----:B------:R-:W-:-:S02]  /*2cf0*/  SHF.L.W.U32.HI R107, R103, 0xd, R106 ;  /* 0x0000000d676b7819 */ /* 0x000fc40000010e6a */
[----:B------:R-:W-:Y:S02]  /*2d00*/  SHF.L.W.U32.HI R110, R106, 0xb, R103 ;  /* 0x0000000b6a6e7819 */ /* 0x000fe40000010e67 */
[----:B------:R-:W-:Y:S02]  /*2d10*/  IADD3.X R152, PT, PT, R70, R109, R75, P2, P3 ;  /* 0x0000006d46987210 */ /* 0x000fe400017e644b */
[----:B------:R-:W-:Y:S02]  /*2d20*/  SHF.L.W.U32.HI R112, R33, 0x6, R32 ;  /* 0x0000000621707819 */ /* 0x000fe40000010e20 */
[----:B------:R-:W-:Y:S02]  /*2d30*/  SHF.L.W.U32.HI R109, R27, 0x3, R26 ;  /* 0x000000031b6d7819 */ /* 0x000fe40000010e1a */
[----:B------:R-:W-:Y:S02]  /*2d40*/  LOP3.LUT R150, R110, R150, R107, 0x96, !PT ;  /* 0x000000966e967212 */ /* 0x000fe400078e966b */
[----:B------:R-:W-:-:S02]  /*2d50*/  IADD3.X R152, PT, PT, R79, R152, R126, P4, P5 ;  /* 0x000000984f987210 */ /* 0x000fc400027ea47e */
[----:B------:R-:W-:Y:S02]  /*2d60*/  SHF.L.W.U32.HI R107, R15, 0xd, R14 ;  /* 0x0000000d0f6b7819 */ /* 0x000fe40000010e0e */
[----:B------:R-:W-:Y:S02]  /*2d70*/  IADD3 R126, P4, P5, R112, UR12, R109 ;  /* 0x0000000c707e7c10 */ /* 0x000fe4000fd9e06d */
[----:B------:R-:W-:Y:S02]  /*2d80*/  LOP3.LUT R119, R119, R138, RZ, 0x3c, !PT ;  /* 0x0000008a77777212 */ /* 0x000fe400078e3cff */
[----:B------:R-:W-:Y:S02]  /*2d90*/  IADD3 R135, P6, PT, -R107, R126, RZ ;  /* 0x0000007e6b877210 */ /* 0x000fe40007fde1ff */
[----:B------:R-:W-:Y:S02]  /*2da0*/  SHF.L.W.U32.HI R126, R103, 0x5, R106 ;  /* 0x00000005677e7819 */ /* 0x000fe40000010e6a */
[----:B------:R-:W-:-:S02]  /*2db0*/  LOP3.LUT R135, R135, R38, RZ, 0x3c, !PT ;  /* 0x0000002687877212 */ /* 0x000fc400078e3cff */
[----:B------:R-:W-:Y:S02]  /*2dc0*/  SHF.L.W.U32.HI R38, R65, 0x1b, R88 ;  /* 0x0000001b41267819 */ /* 0x000fe40000010e58 */
[----:B------:R-:W-:Y:S02]  /*2dd0*/  IADD3 R137, P2, P3, R100, R151, R137 ;  /* 0x0000009764897210 */ /* 0x000fe40007b5e089 */
[----:B------:R-:W-:Y:S02]  /*2de0*/  LOP3.LUT R115, R115, R38, RZ, 0x3c, !PT ;  /* 0x0000002673737212 */ /* 0x000fe400078e3cff */
[----:B------:R-:W-:Y:S02]  /*2df0*/  LOP3.LUT R141, R141, R126, RZ, 0x3c, !PT ;  /* 0x0000007e8d8d7212 */ /* 0x000fe400078e3cff */
[----:B------:R-:W-:Y:S02]  /*2e00*/  IADD3.X R148, PT, PT, R115, R148, R119, P0, P1 ;  /* 0x0000009473947210 */ /* 0x000fe400007e2477 */
[----:B------:R-:W-:-:S02]  /*2e10*/  SHF.L.W.U32.HI R115, R88, 0x5, R65 ;  /* 0x0000000558737819 */ /* 0x000fc40000010e41 */
[----:B------:R-:W-:Y:S02]  /*2e20*/  SHF.L.W.U32.HI R119, R67, 0xb, R60 ;  /* 0x0000000b43777819 */ /* 0x000fe40000010e3c */
[----:B------:R-:W-:Y:S02]  /*2e30*/  LOP3.LUT R118, R118, R115, RZ, 0x3c, !PT ;  /* 0x0000007376767212 */ /* 0x000fe400078e3cff */
[----:B------:R-:W-:Y:S02]  /*2e40*/  LOP3.LUT R122, R122, R119, RZ, 0x3c, !PT ;  /* 0x000000777a7a7212 */ /* 0x000fe400078e3cff */
[----:B------:R-:W-:Y:S01]  /*2e50*/  IADD3.X R138, PT, PT, R97, R152, R128, P2, P3 ;  /* 0x00000098618a7210 */ /* 0x000fe200017e6480 */
[----:B------:R-:W-:Y:S01]  /*2e60*/  IMAD.SHL.U32 R128, R64, 0x4, RZ ;  /* 0x0000000440807824 */ /* 0x000fe200078e00ff */
[----:B------:R-:W-:Y:S02]  /*2e70*/  IADD3 R147, P0, P1, R140, R147, R118 ;  /* 0x000000938c937210 */ /* 0x000fe4000791e076 */
[----:B------:R-:W-:-:S02]  /*2e80*/  IADD3 R140, P2, P3, R122, R149, R141 ;  /* 0x000000957a8c7210 */ /* 0x000fc40007b5e08d */
[----:B------:R-:W-:Y:S02]  /*2e90*/  SHF.R.U32.HI R155, RZ, 0x1, R106 ;  /* 0x00000001ff9b7819 */ /* 0x000fe4000001166a */
[----:B------:R-:W-:Y:S02]  /*2ea0*/  SHF.L.W.U32.HI R122, R65, 0x5, R88 ;  /* 0x00000005417a7819 */ /* 0x000fe40000010e58 */
[----:B------:R-:W-:Y:S02]  /*2eb0*/  SHF.L.W.U32.HI R141, R63, 0x1c, R64 ;  /* 0x0000001c3f8d7819 */ /* 0x000fe40000010e40 */
[----:B------:R-:W-:Y:S02]  /*2ec0*/  SHF.L.W.U32.HI R152, R67, 0x15, R60 ;  /* 0x0000001543987819 */ /* 0x000fe40000010e3c */
[----:B------:R-:W-:Y:S02]  /*2ed0*/  SHF.L.W.U32.HI R118, R64, 0x1b, R63 ;  /* 0x0000001b40767819 */ /* 0x000fe40000010e3f */
[----:B------:R-:W-:-:S02]  /*2ee0*/  SHF.L.U64.HI R153, R103, 0x3, R106 ;  /* 0x0000000367997819 */ /* 0x000fc4000001026a */
[----:B------:R-:W-:Y:S02]  /*2ef0*/  SHF.L.W.U32.HI R146, R103, 0x4, R106 ;  /* 0x0000000467927819 */ /* 0x000fe40000010e6a */
[----:B------:R-:W-:Y:S02]  /*2f00*/  LOP3.LUT R150, R150, R155, RZ, 0x3c, !PT ;  /* 0x0000009b96967212 */ /* 0x000fe400078e3cff */
[----:B------:R-:W-:Y:S02]  /*2f10*/  LOP3.LUT R129, R129, R122, RZ, 0x3c, !PT ;  /* 0x0000007a81817212 */ /* 0x000fe400078e3cff */
[----:B------:R-:W-:Y:S02]  /*2f20*/  LOP3.LUT R152, R117, R152, RZ, 0x3c, !PT ;  /* 0x0000009875987212 */ /* 0x000fe400078e3cff */
[----:B------:R-:W-:Y:S02]  /*2f30*/  LOP3.LUT R141, R118, R128, R141, 0x96, !PT ;  /* 0x00000080768d7212 */ /* 0x000fe400078e968d */
[----:B------:R-:W-:-:S02]  /*2f40*/  LOP3.LUT R146, R155, R153, R146, 0x96, !PT ;  /* 0x000000999b927212 */ /* 0x000fc400078e9692 */
[----:B------:R-:W-:Y:S02]  /*2f50*/  SHF.L.W.U32.HI R128, R60, 0xb, R67 ;  /* 0x0000000b3c807819 */ /* 0x000fe40000010e43 */
[----:B------:R-:W-:Y:S02]  /*2f60*/  SHF.L.W.U32.HI R117, R106, 0x5, R103 ;  /* 0x000000056a757819 */ /* 0x000fe40000010e67 */
[----:B------:R-:W-:Y:S02]  /*2f70*/  IADD3.X R150, PT, PT, R150, R139, R129, P0, P1 ;  /* 0x0000008b96967210 */ /* 0x000fe400007e2481 */
[----:B------:R-:W-:Y:S02]  /*2f80*/  SHF.L.W.U32.HI R154, R60, 0x15, R67 ;  /* 0x000000153c9a7819 */ /* 0x000fe40000010e43 */
[----:B------:R-:W-:Y:S02]  /*2f90*/  SHF.R.U64 R149, R64, 0x2, R63 ;  /* 0x0000000240957819 */ /* 0x000fe4000000123f */
[----:B------:R-:W-:-:S02]  /*2fa0*/  LOP3.LUT R127, R127, R128, RZ, 0x3c, !PT ;  /* 0x000000807f7f7212 */ /* 0x000fc400078e3cff */
[----:B------:R-:W-:Y:S02]  /*2fb0*/  LOP3.LUT R139, R146, R117, RZ, 0x3c, !PT ;  /* 0x00000075928b7212 */ /* 0x000fe400078e3cff */
[----:B------:R-:W-:Y:S02]  /*2fc0*/  LOP3.LUT R129, R125, R154, RZ, 0x3c, !PT ;  /* 0x0000009a7d817212 */ /* 0x000fe400078e3cff */
[----:B------:R-:W-:Y:S02]  /*2fd0*/  LOP3.LUT R125, R120, R149, RZ, 0x3c, !PT ;  /* 0x00000095787d7212 */ /* 0x000fe400078e3cff */
[----:B------:R-:W-:Y:S02]  /*2fe0*/  IADD3.X R139, PT, PT, R127, R148, R139, P2, P3 ;  /* 0x000000947f8b7210 */ /* 0x000fe400017e648b */
[C-C-:B------:R-:W-:Y:S02]  /*2ff0*/  SHF.L.U64.HI R146, R64.reuse, 0x2, R63.reuse ;  /* 0x0000000240927819 */ /* 0x140fe4000001023f */
[----:B------:R-:W-:-:S02]  /*3000*/  SHF.L.W.U32.HI R120, R64, 0x1c, R63 ;  /* 0x0000001c40787819 */ /* 0x000fc40000010e3f */
[----:B------:R-:W-:Y:S02]  /*3010*/  SHF.L.W.U32.HI R127, R63, 0x1b, R64 ;  /* 0x0000001b3f7f7819 */ /* 0x000fe40000010e40 */
[----:B------:R-:W-:Y:S02]  /*3020*/  SHF.R.U32.HI R151, RZ, 0x2, R63 ;  /* 0x00000002ff977819 */ /* 0x000fe4000001163f */
[----:B------:R-:W-:Y:S02]  /*3030*/  LOP3.LUT R120, R127, R146, R120, 0x96, !PT ;  /* 0x000000927f787212 */ /* 0x000fe400078e9678 */
[----:B------:R-:W-:Y:S02]  /*3040*/  IADD3 R154, P2, P3, R81, R133, R78 ;  /* 0x00000085519a7210 */ /* 0x000fe40007b5e04e */
[----:B------:R-:W-:Y:S02]  /*3050*/  SHF.L.W.U32.HI R133, R79, 0xb, R80 ;  /* 0x0000000b4f857819 */ /* 0x000fe40000010e50 */
[----:B------:R-:W-:-:S02]  /*3060*/  LOP3.LUT R141, R141, R149, RZ, 0x3c, !PT ;  /* 0x000000958d8d7212 */ /* 0x000fc400078e3cff */
[----:B------:R-:W-:Y:S02]  /*3070*/  LOP3.LUT R149, R120, R151, RZ, 0x3c, !PT ;  /* 0x0000009778957212 */ /* 0x000fe400078e3cff */
[----:B------:R-:W-:Y:S02]  /*3080*/  SHF.L.W.U32.HI R120, R66, 0x1b, R83 ;  /* 0x0000001b42787819 */ /* 0x000fe40000010e53 */
[----:B------:R-:W-:Y:S02]  /*3090*/  IADD3 R154, P0, P1, R82, R154, R133 ;  /* 0x0000009a529a7210 */ /* 0x000fe4000791e085 */
[----:B------:R-:W-:Y:S02]  /*30a0*/  IADD3.X R133, PT, PT, R72, R130, R73, P2, P3 ;  /* 0x0000008248857210 */ /* 0x000fe400017e6449 */
[----:B------:R-:W-:Y:S02]  /*30b0*/  IADD3 R152, P2, P3, R141, R147, R152 ;  /* 0x000000938d987210 */ /* 0x000fe40007b5e098 */
[----:B------:R-:W-:-:S02]  /*30c0*/  LOP3.LUT R148, R124, R151, RZ, 0x3c, !PT ;  /* 0x000000977c947212 */ /* 0x000fc400078e3cff */
[----:B------:R-:W-:Y:S02]  /*30d0*/  LOP3.LUT R146, R121, R120, RZ, 0x3c, !PT ;  /* 0x0000007879927212 */ /* 0x000fe400078e3cff */
[----:B------:R-:W-:Y:S02]  /*30e0*/  SHF.L.W.U32.HI R124, R66, 0x5, R83 ;  /* 0x00000005427c7819 */ /* 0x000fe40000010e53 */
[----:B------:R-:W-:Y:S02]  /*30f0*/  SHF.L.W.U32.HI R130, R80, 0xb, R79 ;  /* 0x0000000b50827819 */ /* 0x000fe40000010e4f */
[----:B------:R-:W-:Y:S02]  /*3100*/  IADD3.X R149, PT, PT, R149, R150, R129, P2, P3 ;  /* 0x0000009695957210 */ /* 0x000fe400017e6481 */
[----:B------:R-:W-:Y:S02]  /*3110*/  IADD3 R146, P2, P3, R146, R140, R125 ;  /* 0x0000008c92927210 */ /* 0x000fe40007b5e07d */
[----:B------:R-:W-:-:S02]  /*3120*/  LOP3.LUT R125, R123, R124, RZ, 0x3c, !PT ;  /* 0x0000007c7b7d7212 */ /* 0x000fc400078e3cff */
[----:B------:R-:W-:Y:S02]  /*3130*/  IADD3.X R147, PT, PT, R61, R133, R130, P0, P1 ;  /* 0x000000853d937210 */ /* 0x000fe400007e2482 */
[----:B------:R-:W-:Y:S02]  /*3140*/  SHF.L.W.U32.HI R123, R83, 0x5, R66 ;  /* 0x00000005537b7819 */ /* 0x000fe40000010e42 */
[----:B------:R-:W-:Y:S02]  /*3150*/  SHF.L.W.U32.HI R121, R32, 0x6, R33 ;  /* 0x0000000620797819 */ /* 0x000fe40000010e21 */
[----:B------:R-:W-:Y:S02]  /*3160*/  SHF.L.W.U32.HI R130, R26, 0x3, R27 ;  /* 0x000000031a827819 */ /* 0x000fe40000010e1b */
[----:B------:R-:W-:Y:S02]  /*3170*/  SHF.L.W.U32.HI R133, R97, 0x1b, R100 ;  /* 0x0000001b61857819 */ /* 0x000fe40000010e64 */
[----:B------:R-:W-:-:S02]  /*3180*/  IADD3 R116, P0, P1, R116, R152, R125 ;  /* 0x0000009874747210 */ /* 0x000fc4000791e07d */
[----:B------:R-:W-:Y:S02]  /*3190*/  LOP3.LUT R134, R134, R123, RZ, 0x3c, !PT ;  /* 0x0000007b86867212 */ /* 0x000fe400078e3cff */
[----:B------:R-:W-:Y:S02]  /*31a0*/  IADD3.X R150, PT, PT, R121, UR13, R130, P4, P5 ;  /* 0x0000000d79967c10 */ /* 0x000fe4000a7ea482 */
[----:B------:R-:W-:Y:S02]  /*31b0*/  SHF.L.W.U32.HI R129, R14, 0xd, R15 ;  /* 0x0000000d0e817819 */ /* 0x000fe40000010e0f */
[----:B------:R-:W-:Y:S02]  /*31c0*/  IADD3 R133, P4, P5, R85, R154, R133 ;  /* 0x0000009a55857210 */ /* 0x000fe40007d9e085 */
[----:B------:R-:W-:Y:S02]  /*31d0*/  SHF.L.W.U32.HI R141, R100, 0x1b, R97 ;  /* 0x0000001b648d7819 */ /* 0x000fe40000010e61 */
[----:B------:R-:W-:-:S02]  /*31e0*/  SHF.L.W.U32.HI R125, R83, 0x1b, R66 ;  /* 0x0000001b537d7819 */ /* 0x000fc40000010e42 */
[----:B------:R-:W-:Y:S01]  /*31f0*/  IADD3.X R113, PT, PT, R113, R149, R134, P0, P1 ;  /* 0x0000009571717210 */ /* 0x000fe200007e2486 */
[----:B------:R-:W-:Y:S01]  /*3200*/  IMAD.X R134, R150, 0x1, ~R129, P6 ;  /* 0x0000000196867824 */ /* 0x000fe200030e0e81 */
[----:B------:R-:W-:Y:S01]  /*3210*/  IADD3.X R140, PT, PT, R58, R147, R141, P4, P5 ;  /* 0x000000933a8c7210 */ /* 0x000fe200027ea48d */
[----:B------:R-:W-:Y:S01]  /*3220*/  IMAD.SHL.U32 R149, R116, 0x8, RZ ;  /* 0x0000000874957824 */ /* 0x000fe200078e00ff */
[----:B------:R-:W-:Y:S02]  /*3230*/  LOP3.LUT R147, R132, R125, RZ, 0x3c, !PT ;  /* 0x0000007d84937212 */ /* 0x000fe400078e3cff */
[----:B------:R-:W-:Y:S02]  /*3240*/  IADD3 R150, P0, P1, R59, R137, R58 ;  /* 0x000000893b967210 */ /* 0x000fe4000791e03a */
[----:B------:R-:W-:Y:S02]  /*3250*/  SHF.R.U64 R137, R116, 0x1, R113 ;  /* 0x0000000174897819 */ /* 0x000fe40000001271 */
[----:B------:R-:W-:-:S02]  /*3260*/  SHF.L.W.U32.HI R132, R113, 0x4, R116 ;  /* 0x0000000471847819 */ /* 0x000fc40000010e74 */
[----:B------:R-:W-:Y:S02]  /*3270*/  IADD3 R141, P4, P5, R103, R150, R115 ;  /* 0x00000096678d7210 */ /* 0x000fe40007d9e073 */
[----:B------:R-:W-:Y:S02]  /*3280*/  LOP3.LUT R134, R134, R39, RZ, 0x3c, !PT ;  /* 0x0000002786867212 */ /* 0x000fe400078e3cff */
[----:B------:R-:W-:Y:S02]  /*3290*/  LOP3.LUT R149, R137, R149, R132, 0x96, !PT ;  /* 0x0000009589957212 */ /* 0x000fe400078e9684 */
[--C-:B------:R-:W-:Y:S02]  /*32a0*/  SHF.R.U32.HI R152, RZ, 0x1, R113.reuse ;  /* 0x00000001ff987819 */ /* 0x100fe40000011671 */
[C-C-:B------:R-:W-:Y:S02]  /*32b0*/  SHF.L.U64.HI R150, R116.reuse, 0x3, R113.reuse ;  /* 0x0000000374967819 */ /* 0x140fe40000010271 */
[----:B------:R-:W-:-:S02]  /*32c0*/  SHF.L.W.U32.HI R39, R116, 0x4, R113 ;  /* 0x0000000474277819 */ /* 0x000fc40000010e71 */
[----:B------:R-:W-:Y:S02]  /*32d0*/  SHF.L.W.U32.HI R132, R116, 0x5, R113 ;  /* 0x0000000574847819 */ /* 0x000fe40000010e71 */
[----:B------:R-:W-:Y:S02]  /*32e0*/  IADD3.X R139, PT, PT, R147, R139, R148, P2, P3 ;  /* 0x0000008b938b7210 */ /* 0x000fe400017e6494 */
[----:B------:R-:W-:Y:S02]  /*32f0*/  IADD3 R141, P2, P3, R64, R141, R119 ;  /* 0x0000008d408d7210 */ /* 0x000fe40007b5e077 */
[----:B------:R-:W-:Y:S02]  /*3300*/  LOP3.LUT R137, R137, R116, RZ, 0x3c, !PT ;  /* 0x0000007489897212 */ /* 0x000fe400078e3cff */
[----:B------:R-:W-:Y:S02]  /*3310*/  SHF.L.W.U32.HI R148, R66, 0x15, R83 ;  /* 0x0000001542947819 */ /* 0x000fe40000010e53 */
[----:B------:R-:W-:-:S02]  /*3320*/  IADD3.X R147, PT, PT, R68, R138, R85, P0, P1 ;  /* 0x0000008a44937210 */ /* 0x000fc400007e2455 */
[----:B------:R-:W-:Y:S02]  /*3330*/  LOP3.LUT R150, R152, R150, R39, 0x96, !PT ;  /* 0x0000009698967212 */ /* 0x000fe400078e9627 */
[----:B------:R-:W-:Y:S02]  /*3340*/  LOP3.LUT R138, R149, R132, RZ, 0x3c, !PT ;  /* 0x00000084958a7212 */ /* 0x000fe400078e3cff */
[----:B------:R-:W-:Y:S02]  /*3350*/  SHF.L.W.U32.HI R39, R113, 0x5, R116 ;  /* 0x0000000571277819 */ /* 0x000fe40000010e74 */
[----:B------:R-:W-:Y:S02]  /*3360*/  IADD3 R148, P1, P0, R137, R141, R148 ;  /* 0x0000008d89947210 */ /* 0x000fe4000783e094 */
[----:B------:R-:W-:Y:S02]  /*3370*/  IADD3.X R141, PT, PT, R106, R147, R122, P4, P5 ;  /* 0x000000936a8d7210 */ /* 0x000fe400027ea47a */
[----:B------:R-:W-:-:S02]  /*3380*/  IADD3 R131, P5, P4, R131, R146, R138 ;  /* 0x0000009283837210 */ /* 0x000fc40007cbe08a */
[----:B------:R-:W-:Y:S02]  /*3390*/  LOP3.LUT R138, R150, R39, RZ, 0x3c, !PT ;  /* 0x00000027968a7212 */ /* 0x000fe400078e3cff */
[----:B------:R-:W-:Y:S02]  /*33a0*/  SHF.L.W.U32.HI R137, R83, 0x15, R66 ;  /* 0x0000001553897819 */ /* 0x000fe40000010e42 */
[----:B------:R-:W-:Y:S02]  /*33b0*/  IADD3.X R141, PT, PT, R63, R141, R128, P2, P3 ;  /* 0x0000008d3f8d7210 */ /* 0x000fe400017e6480 */
[----:B------:R-:W-:Y:S02]  /*33c0*/  LOP3.LUT R146, R152, R113, RZ, 0x3c, !PT ;  /* 0x0000007198927212 */ /* 0x000fe400078e3cff */
[----:B------:R-:W-:Y:S02]  /*33d0*/  IADD3 R133, P2, P3, R88, R133, R68 ;  /* 0x0000008558857210 */ /* 0x000fe40007b5e044 */
[----:B------:R-:W-:-:S02]  /*33e0*/  IADD3.X R136, PT, PT, R136, R139, R138, P5, P4 ;  /* 0x0000008b88887210 */ /* 0x000fc40002fe848a */
[----:B------:R-:W-:Y:S02]  /*33f0*/  IADD3.X R141, PT, PT, R146, R141, R137, P1, P0 ;  /* 0x0000008d928d7210 */ /* 0x000fe40000fe0489 */
[----:B------:R-:W-:Y:S02]  /*3400*/  SHF.R.U64 R150, R131, 0x2, R136 ;  /* 0x0000000283967819 */ /* 0x000fe40000001288 */
[----:B------:R-:W-:Y:S02]  /*3410*/  IADD3.X R146, PT, PT, R65, R140, R59, P2, P3 ;  /* 0x0000008c41927210 */ /* 0x000fe400017e643b */
[----:B------:R-:W-:Y:S02]  /*3420*/  SHF.L.W.U32.HI R138, R64, 0xb, R63 ;  /* 0x0000000b408a7819 */ /* 0x000fe40000010e3f */
[----:B------:R-:W-:Y:S02]  /*3430*/  IADD3 R151, P4, P5, R67, R133, R126 ;  /* 0x0000008543977210 */ /* 0x000fe40007d9e07e */
[----:B------:R-:W-:-:S02]  /*3440*/  SHF.R.U64 R140, R131, 0x1, R136 ;  /* 0x00000001838c7819 */ /* 0x000fc40000001288 */
[----:B------:R-:W-:Y:S02]  /*3450*/  LOP3.LUT R133, R150, R131, RZ, 0x3c, !PT ;  /* 0x0000008396857212 */ /* 0x000fe400078e3cff */
[----:B------:R-:W-:Y:S02]  /*3460*/  IADD3 R151, P0, P1, R66, R151, R138 ;  /* 0x0000009742977210 */ /* 0x000fe4000791e08a */
[----:B------:R-:W-:Y:S02]  /*3470*/  SHF.L.W.U32.HI R137, R116, 0x15, R113 ;  /* 0x0000001574897819 */ /* 0x000fe40000010e71 */
[----:B------:R-:W-:Y:S02]  /*3480*/  LOP3.LUT R140, R140, R131, RZ, 0x3c, !PT ;  /* 0x000000838c8c7212 */ /* 0x000fe400078e3cff */
[----:B------:R-:W-:Y:S02]  /*3490*/  SHF.R.U32.HI R139, RZ, 0x2, R136 ;  /* 0x00000002ff8b7819 */ /* 0x000fe40000011688 */
[----:B------:R-:W-:-:S02]  /*34a0*/  IADD3 R133, P2, P3, R135, R148, R133 ;  /* 0x0000009487857210 */ /* 0x000fc40007b5e085 */
[----:B------:R-:W-:Y:S02]  /*34b0*/  IADD3.X R146, PT, PT, R60, R146, R117, P4, P5 ;  /* 0x000000923c927210 */ /* 0x000fe400027ea475 */
[----:B------:R-:W-:Y:S02]  /*34c0*/  IADD3 R151, P5, P4, R140, R151, R137 ;  /* 0x000000978c977210 */ /* 0x000fe40007cbe089 */
[----:B------:R-:W-:Y:S02]  /*34d0*/  SHF.L.W.U32.HI R135, R63, 0xb, R64 ;  /* 0x0000000b3f877819 */ /* 0x000fe40000010e40 */
[----:B------:R-:W-:Y:S02]  /*34e0*/  LOP3.LUT R139, R139, R136, RZ, 0x3c, !PT ;  /* 0x000000888b8b7212 */ /* 0x000fe400078e3cff */
[----:B------:R-:W-:Y:S02]  /*34f0*/  SHF.R.U32.HI R137, RZ, 0x1, R136 ;  /* 0x00000001ff897819 */ /* 0x000fe40000011688 */
[----:B------:R-:W-:-:S02]  /*3500*/  SHF.L.W.U32.HI R140, R21, 0x7, R20 ;  /* 0x00000007158c7819 */ /* 0x000fc40000010e14 */
[----:B------:R-:W-:Y:S02]  /*3510*/  IADD3.X R147, PT, PT, R83, R146, R135, P0, P1 ;  /* 0x0000009253937210 */ /* 0x000fe400007e2487 */
[----:B------:R-:W-:Y:S02]  /*3520*/  IADD3.X R134, PT, PT, R134, R141, R139, P2, P3 ;  /* 0x0000008d86867210 */ /* 0x000fe400017e648b */
[----:B------:R-:W-:Y:S02]  /*3530*/  SHF.L.W.U32.HI R146, R113, 0x15, R116 ;  /* 0x0000001571927819 */ /* 0x000fe40000010e74 */
[----:B------:R-:W-:Y:S02]  /*3540*/  LOP3.LUT R137, R137, R136, RZ, 0x3c, !PT ;  /* 0x0000008889897212 */ /* 0x000fe400078e3cff */
[----:B------:R-:W-:Y:S02]  /*3550*/  SHF.L.W.U32.HI R141, R19, 0xe, R18 ;  /* 0x0000000e138d7819 */ /* 0x000fe40000010e12 */
[----:B------:R-:W-:-:S02]  /*3560*/  IADD3 R148, P0, P1, R140, UR14, R89 ;  /* 0x0000000e8c947c10 */ /* 0x000fc4000f91e059 */
[----:B------:R-:W-:Y:S02]  /*3570*/  SHF.L.W.U32.HI R139, R20, 0x7, R21 ;  /* 0x00000007148b7819 */ /* 0x000fe40000010e15 */
[----:B------:R-:W-:Y:S02]  /*3580*/  IADD3.X R146, PT, PT, R137, R147, R146, P5, P4 ;  /* 0x0000009389927210 */ /* 0x000fe40002fe8492 */
[----:B------:R-:W-:Y:S02]  /*3590*/  IADD3 R147, P2, PT, -R141, R148, RZ ;  /* 0x000000948d937210 */ /* 0x000fe40007f5e1ff */
[----:B------:R-:W-:Y:S02]  /*35a0*/  SHF.L.W.U32.HI R137, R18, 0xe, R19 ;  /* 0x0000000e12897819 */ /* 0x000fe40000010e13 */
[----:B------:R-:W-:Y:S02]  /*35b0*/  IADD3.X R148, PT, PT, R139, UR15, R92, P0, P1 ;  /* 0x0000000f8b947c10 */ /* 0x000fe400087e245c */
[----:B------:R-:W-:-:S02]  /*35c0*/  SHF.R.U64 R150, R133, 0x2, R134 ;  /* 0x0000000285967819 */ /* 0x000fc40000001286 */
[----:B------:R-:W-:Y:S01]  /*35d0*/  LOP3.LUT R147, R147, R44, RZ, 0x3c, !PT ;  /* 0x0000002c93937212 */ /* 0x000fe200078e3cff */
[----:B------:R-:W-:Y:S01]  /*35e0*/  IMAD.X R148, R148, 0x1, ~R137, P2 ;  /* 0x0000000194947824 */ /* 0x000fe200010e0e89 */
[----:B------:R-:W-:Y:S02]  /*35f0*/  LOP3.LUT R150, R150, R133, RZ, 0x3c, !PT ;  /* 0x0000008596967212 */ /* 0x000fe400078e3cff */
[----:B------:R-:W-:Y:S02]  /*3600*/  SHF.L.W.U32.HI R44, R72, 0x5, R81 ;  /* 0x00000005482c7819 */ /* 0x000fe40000010e51 */
[----:B------:R-:W-:Y:S02]  /*3610*/  LOP3.LUT R149, R148, R45, RZ, 0x3c, !PT ;  /* 0x0000002d94957212 */ /* 0x000fe400078e3cff */
[----:B------:R-:W-:Y:S02]  /*3620*/  IADD3 R45, P1, P0, R147, R151, R150 ;  /* 0x00000097932d7210 */ /* 0x000fe4000783e096 */
[----:B------:R-:W-:-:S02]  /*3630*/  SHF.L.W.U32.HI R147, R61, 0xb, R82 ;  /* 0x0000000b3d937819 */ /* 0x000fc40000010e52 */
[----:B------:R-:W-:Y:S02]  /*3640*/  IADD3 R148, P2, P3, R80, R44, R77 ;  /* 0x0000002c50947210 */ /* 0x000fe40007b5e04d */
[----:B------:R-:W-:Y:S02]  /*3650*/  SHF.L.W.U32.HI R44, R81, 0x5, R72 ;  /* 0x00000005512c7819 */ /* 0x000fe40000010e48 */
[----:B------:R-:W-:Y:S02]  /*3660*/  SHF.R.U32.HI R153, RZ, 0x2, R134 ;  /* 0x00000002ff997819 */ /* 0x000fe40000011686 */
[----:B------:R-:W-:Y:S02]  /*3670*/  IADD3 R147, P4, P5, R100, R148, R147 ;  /* 0x0000009464937210 */ /* 0x000fe40007d9e093 */
[----:B------:R-:W-:Y:S02]  /*3680*/  SHF.L.W.U32.HI R148, R58, 0x1b, R85 ;  /* 0x0000001b3a947819 */ /* 0x000fe40000010e55 */
[----:B------:R-:W-:-:S02]  /*3690*/  IADD3.X R151, PT, PT, R79, R44, R70, P2, P3 ;  /* 0x0000002c4f977210 */ /* 0x000fc400017e6446 */
[----:B------:R-:W-:Y:S02]  /*36a0*/  SHF.L.W.U32.HI R44, R82, 0xb, R61 ;  /* 0x0000000b522c7819 */ /* 0x000fe40000010e3d */
[----:B------:R-:W-:Y:S02]  /*36b0*/  LOP3.LUT R150, R153, R134, RZ, 0x3c, !PT ;  /* 0x0000008699967212 */ /* 0x000fe400078e3cff */
[----:B------:R-:W-:Y:S02]  /*36c0*/  IADD3 R148, P2, P3, R59, R147, R148 ;  /* 0x000000933b947210 */ /* 0x000fe40007b5e094 */
[----:B------:R-:W-:Y:S02]  /*36d0*/  IADD3.X R151, PT, PT, R97, R151, R44, P4, P5 ;  /* 0x0000009761977210 */ /* 0x000fe400027ea42c */
[----:B------:R-:W-:Y:S02]  /*36e0*/  IADD3.X R44, PT, PT, R149, R146, R150, P1, P0 ;  /* 0x00000092952c7210 */ /* 0x000fe40000fe0496 */
[----:B------:R-:W-:-:S02]  /*36f0*/  SHF.L.W.U32.HI R147, R85, 0x1b, R58 ;  /* 0x0000001b55937819 */ /* 0x000fc40000010e3a */
[----:B------:R-:W-:Y:S02]  /*3700*/  SHF.L.W.U32.HI R149, R67, 0x5, R60 ;  /* 0x0000000543957819 */ /* 0x000fe40000010e3c */
[----:B------:R-:W-:Y:S02]  /*3710*/  IADD3 R148, P0, P1, R103, R148, R65 ;  /* 0x0000009467947210 */ /* 0x000fe4000791e041 */
[----:B------:R-:W-:Y:S02]  /*3720*/  IADD3.X R151, PT, PT, R68, R151, R147, P2, P3 ;  /* 0x0000009744977210 */ /* 0x000fe400017e6493 */
[----:B------:R-:W-:Y:S02]  /*3730*/  SHF.R.U64 R146, R133, 0x1, R134 ;  /* 0x0000000185927819 */ /* 0x000fe40000001286 */
[----:B------:R-:W-:Y:S02]  /*3740*/  SHF.L.W.U32.HI R147, R66, 0xb, R83 ;  /* 0x0000000b42937819 */ /* 0x000fe40000010e53 */
[----:B------:R-:W-:-:S02]  /*3750*/  IADD3 R148, P5, P2, R64, R148, R149 ;  /* 0x0000009440947210 */ /* 0x000fc40007abe095 */
[----:B------:R-:W-:Y:S02]  /*3760*/  LOP3.LUT R155, R146, R133, RZ, 0x3c, !PT ;  /* 0x00000085929b7212 */ /* 0x000fe400078e3cff */
[----:B------:R-:W-:Y:S02]  /*3770*/  IADD3 R148, P3, P4, R116, R148, R147 ;  /* 0x0000009474947210 */ /* 0x000fe40007c7e093 */
[----:B------:R-:W-:Y:S02]  /*3780*/  SHF.L.W.U32.HI R146, R131, 0x15, R136 ;  /* 0x0000001583927819 */ /* 0x000fe40000010e88 */
[----:B------:R-:W-:Y:S02]  /*3790*/  IADD3.X R150, PT, PT, R106, R151, R88, P0, P1 ;  /* 0x000000976a967210 */ /* 0x000fe400007e2458 */
[----:B------:R-:W-:Y:S02]  /*37a0*/  IADD3 R155, P0, P1, R155, R148, R146 ;  /* 0x000000949b9b7210 */ /* 0x000fe4000791e092 */
[----:B------:R-:W-:-:S02]  /*37b0*/  SHF.L.W.U32.HI R146, R60, 0x5, R67 ;  /* 0x000000053c927819 */ /* 0x000fc40000010e43 */
[----:B------:R-:W-:Y:S02]  /*37c0*/  SHF.L.W.U32.HI R148, R83, 0xb, R66 ;  /* 0x0000000b53947819 */ /* 0x000fe40000010e42 */
[----:B------:R-:W-:Y:S02]  /*37d0*/  IADD3.X R150, PT, PT, R63, R150, R146, P5, P2 ;  /* 0x000000963f967210 */ /* 0x000fe40002fe4492 */
[----:B------:R-:W-:Y:S02]  /*37e0*/  SHF.R.U32.HI R151, RZ, 0x1, R134 ;  /* 0x00000001ff977819 */ /* 0x000fe40000011686 */
[----:B------:R-:W-:Y:S02]  /*37f0*/  IADD3.X R150, PT, PT, R113, R150, R148, P3, P4 ;  /* 0x0000009671967210 */ /* 0x000fe40001fe8494 */
[----:B------:R-:W-:Y:S02]  /*3800*/  LOP3.LUT R151, R151, R134, RZ, 0x3c, !PT ;  /* 0x0000008697977212 */ /* 0x000fe400078e3cff */
[----:B------:R-:W-:-:S02]  /*3810*/  SHF.L.W.U32.HI R154, R136, 0x15, R131 ;  /* 0x00000015889a7819 */ /* 0x000fc40000010e83 */
[----:B------:R-:W-:Y:S02]  /*3820*/  SHF.R.U64 R152, R45, 0x2, R44 ;  /* 0x000000022d987819 */ /* 0x000fe4000000122c */
[----:B------:R-:W-:Y:S02]  /*3830*/  IADD3.X R154, PT, PT, R151, R150, R154, P0, P1 ;  /* 0x00000096979a7210 */ /* 0x000fe400007e249a */
[----:B------:R-:W-:Y:S02]  /*3840*/  SHF.L.W.U32.HI R151, R3, 0x8, R2 ;  /* 0x0000000803977819 */ /* 0x000fe40000010e02 */
[----:B------:R-:W-:Y:S02]  /*3850*/  SHF.L.W.U32.HI R150, R7, 0xf, R6 ;  /* 0x0000000f07967819 */ /* 0x000fe40000010e06 */
[----:B------:R-:W-:Y:S02]  /*3860*/  IADD3 R153, P5, P6, R151, UR16, R93 ;  /* 0x0000001097997c10 */ /* 0x000fe4000febe05d */
[----:B------:R-:W-:-:S02]  /*3870*/  SHF.L.W.U32.HI R159, R133, 0x15, R134 ;  /* 0x00000015859f7819 */ /* 0x000fc40000010e86 */
[----:B------:R-:W-:Y:S02]  /*3880*/  IADD3 R153, P4, PT, -R150, R153, RZ ;  /* 0x0000009996997210 */ /* 0x000fe40007f9e1ff */
[----:B------:R-:W-:Y:S02]  /*3890*/  SHF.L.W.U32.HI R158, R134, 0x15, R133 ;  /* 0x00000015869e7819 */ /* 0x000fe40000010e85 */
[----:B------:R-:W-:Y:S02]  /*38a0*/  LOP3.LUT R30, R153, R30, RZ, 0x3c, !PT ;  /* 0x0000001e991e7212 */ /* 0x000fe400078e3cff */
[----:B------:R-:W-:Y:S02]  /*38b0*/  LOP3.LUT R153, R152, R45, RZ, 0x3c, !PT ;  /* 0x0000002d98997212 */ /* 0x000fe400078e3cff */
[----:B------:R-:W-:Y:S02]  /*38c0*/  SHF.L.W.U32.HI R152, R79, 0x5, R80 ;  /* 0x000000054f987819 */ /* 0x000fe40000010e50 */
[----:B------:R-:W-:-:S02]  /*38d0*/  IADD3 R30, P1, P0, R30, R155, R153 ;  /* 0x0000009b1e1e7210 */ /* 0x000fc4000783e099 */
[----:B------:R-:W-:Y:S02]  /*38e0*/  IADD3 R155, P2, P3, R82, R152, R81 ;  /* 0x00000098529b7210 */ /* 0x000fe40007b5e051 */
[----:B------:R-:W-:Y:S02]  /*38f0*/  SHF.L.W.U32.HI R152, R2, 0x8, R3 ;  /* 0x0000000802987819 */ /* 0x000fe40000010e03 */
[----:B------:R-:W-:Y:S02]  /*3900*/  SHF.L.W.U32.HI R153, R6, 0xf, R7 ;  /* 0x0000000f06997819 */ /* 0x000fe40000010e07 */
[----:B------:R-:W-:Y:S02]  /*3910*/  IADD3.X R156, PT, PT, R152, UR17, R95, P5, P6 ;  /* 0x00000011989c7c10 */ /* 0x000fe4000afec45f */
[----:B------:R-:W-:Y:S02]  /*3920*/  IADD3 R155, P5, P6, R85, R155, R144 ;  /* 0x0000009b559b7210 */ /* 0x000fe40007ebe090 */
[----:B------:R-:W-:Y:S01]  /*3930*/  SHF.L.W.U32.HI R144, R80, 0x5, R79 ;  /* 0x0000000550907819 */ /* 0x000fe20000010e4f */
[----:B------:R-:W-:-:S03]  /*3940*/  IMAD.X R156, R156, 0x1, ~R153, P4 ;  /* 0x000000019c9c7824 */ /* 0x000fc600020e0e99 */
[----:B------:R-:W-:Y:S02]  /*3950*/  IADD3.X R144, PT, PT, R61, R144, R72, P2, P3 ;  /* 0x000000903d907210 */ /* 0x000fe400017e6448 */
[----:B------:R-:W-:Y:S02]  /*3960*/  IADD3 R145, P2, P3, R88, R155, R145 ;  /* 0x0000009b58917210 */ /* 0x000fe40007b5e091 */
[----:B------:R-:W-:Y:S02]  /*3970*/  SHF.R.U32.HI R155, RZ, 0x2, R44 ;  /* 0x00000002ff9b7819 */ /* 0x000fe4000001162c */
[----:B------:R-:W-:Y:S02]  /*3980*/  IADD3.X R143, PT, PT, R58, R144, R143, P5, P6 ;  /* 0x000000903a8f7210 */ /* 0x000fe40002fec48f */
[----:B------:R-:W-:Y:S02]  /*3990*/  LOP3.LUT R31, R156, R31, RZ, 0x3c, !PT ;  /* 0x0000001f9c1f7212 */ /* 0x000fe400078e3cff */
[----:B------:R-:W-:-:S02]  /*39a0*/  LOP3.LUT R144, R155, R44, RZ, 0x3c, !PT ;  /* 0x0000002c9b907212 */ /* 0x000fc400078e3cff */
[----:B------:R-:W-:Y:S02]  /*39b0*/  IADD3 R145, P4, P5, R67, R145, R106 ;  /* 0x0000009143917210 */ /* 0x000fe40007d9e06a */
[----:B------:R-:W-:Y:S02]  /*39c0*/  IADD3.X R31, PT, PT, R31, R154, R144, P1, P0 ;  /* 0x0000009a1f1f7210 */ /* 0x000fe40000fe0490 */
[----:B------:R-:W-:Y:S02]  /*39d0*/  IADD3.X R154, PT, PT, R65, R143, R142, P2, P3 ;  /* 0x0000008f419a7210 */ /* 0x000fe400017e648e */
[----:B------:R-:W-:Y:S02]  /*39e0*/  SHF.L.W.U32.HI R143, R64, 0x5, R63 ;  /* 0x00000005408f7819 */ /* 0x000fe40000010e3f */
[----:B------:R-:W-:Y:S02]  /*39f0*/  SHF.L.W.U32.HI R142, R116, 0xb, R113 ;  /* 0x0000000b748e7819 */ /* 0x000fe40000010e71 */
[----:B------:R-:W-:-:S02]  /*3a00*/  IADD3 R145, P3, P0, R66, R145, R143 ;  /* 0x0000009142917210 */ /* 0x000fc4000787e08f */
[----:B------:R-:W-:Y:S02]  /*3a10*/  SHF.R.U64 R144, R45, 0x1, R44 ;  /* 0x000000012d907819 */ /* 0x000fe4000000122c */
[----:B------:R-:W-:Y:S02]  /*3a20*/  IADD3 R145, P1, P2, R131, R145, R142 ;  /* 0x0000009183917210 */ /* 0x000fe40007a3e08e */
[----:B------:R-:W-:Y:S02]  /*3a30*/  LOP3.LUT R144, R144, R45, RZ, 0x3c, !PT ;  /* 0x0000002d90907212 */ /* 0x000fe400078e3cff */
        /* <DEDUP_REMOVED lines=8> */
[----:B------:R-:W-:-:S02]  /*3ac0*/  IADD3 R161, P0, P1, R157, UR18, R112 ;  /* 0x000000129da17c10 */ /* 0x000fc4000f91e070 */
[----:B------:R-:W-:Y:S02]  /*3ad0*/  IADD3.X R158, PT, PT, R155, R154, R158, P4, P5 ;  /* 0x0000009a9b9e7210 */ /* 0x000fe400027ea49e */
[----:B------:R-:W-:Y:S02]  /*3ae0*/  SHF.L.W.U32.HI R154, R11, 0x10, R10 ;  /* 0x000000100b9a7819 */ /* 0x000fe40000010e0a */
[----:B------:R-:W-:Y:S02]  /*3af0*/  SHF.L.W.U32.HI R156, R4, 0x9, R5 ;  /* 0x00000009049c7819 */ /* 0x000fe40000010e05 */
[----:B------:R-:W-:Y:S02]  /*3b00*/  IADD3 R161, P2, PT, -R154, R161, RZ ;  /* 0x000000a19aa17210 */ /* 0x000fe40007f5e1ff */
[----:B------:R-:W-:Y:S02]  /*3b10*/  SHF.L.W.U32.HI R155, R10, 0x10, R11 ;  /* 0x000000100a9b7819 */ /* 0x000fe40000010e0b */
[----:B------:R-:W-:-:S02]  /*3b20*/  IADD3.X R160, PT, PT, R156, UR19, R121, P0, P1 ;  /* 0x000000139ca07c10 */ /* 0x000fc400087e2479 */
[----:B------:R-:W-:Y:S02]  /*3b30*/  LOP3.LUT R46, R161, R46, RZ, 0x3c, !PT ;  /* 0x0000002ea12e7212 */ /* 0x000fe400078e3cff */
[----:B------:R-:W-:Y:S01]  /*3b40*/  SHF.R.U64 R161, R30, 0x2, R31 ;  /* 0x000000021ea17819 */ /* 0x000fe2000000121f */
[----:B------:R-:W-:Y:S01]  /*3b50*/  IMAD.X R160, R160, 0x1, ~R155, P2 ;  /* 0x00000001a0a07824 */ /* 0x000fe200010e0e9b */
[----:B------:R-:W-:-:S04]  /*3b60*/  IADD3 R105, P2, P3, R100, R105, R80 ;  /* 0x0000006964697210 */ /* 0x000fc80007b5e050 */
[----:B------:R-:W-:Y:S02]  /*3b70*/  LOP3.LUT R47, R160, R47, RZ, 0x3c, !PT ;  /* 0x0000002fa02f7212 */ /* 0x000fe400078e3cff */
[----:B------:R-:W-:Y:S02]  /*3b80*/  IADD3 R105, P4, P5, R59, R105, R108 ;  /* 0x000000693b697210 */ /* 0x000fe40007d9e06c */
[----:B------:R-:W-:Y:S02]  /*3b90*/  LOP3.LUT R160, R161, R30, RZ, 0x3c, !PT ;  /* 0x0000001ea1a07212 */ /* 0x000fe400078e3cff */
[----:B------:R-:W-:Y:S02]  /*3ba0*/  SHF.R.U32.HI R108, RZ, 0x2, R31 ;  /* 0x00000002ff6c7819 */ /* 0x000fe4000001161f */
[----:B------:R-:W-:Y:S02]  /*3bb0*/  IADD3 R46, P0, P1, R46, R159, R160 ;  /* 0x0000009f2e2e7210 */ /* 0x000fe4000791e0a0 */
[----:B------:R-:W-:-:S02]  /*3bc0*/  LOP3.LUT R108, R108, R31, RZ, 0x3c, !PT ;  /* 0x0000001f6c6c7212 */ /* 0x000fc400078e3cff */
[----:B------:R-:W-:Y:S02]  /*3bd0*/  IADD3.X R114, PT, PT, R97, R114, R79, P2, P3 ;  /* 0x0000007261727210 */ /* 0x000fe400017e644f */
[----:B------:R-:W-:Y:S02]  /*3be0*/  IADD3.X R47, PT, PT, R47, R158, R108, P0, P1 ;  /* 0x0000009e2f2f7210 */ /* 0x000fe400007e246c */
[----:B------:R-:W-:Y:S02]  /*3bf0*/  IADD3 R105, P0, P1, R103, R105, R38 ;  /* 0x0000006967697210 */ /* 0x000fe4000791e026 */
[----:B------:R-:W-:Y:S02]  /*3c00*/  IADD3.X R114, PT, PT, R68, R114, R111, P4, P5 ;  /* 0x0000007244727210 */ /* 0x000fe400027ea46f */
[----:B------:R-:W-:Y:S02]  /*3c10*/  IADD3 R105, P3, P2, R64, R105, R60 ;  /* 0x0000006940697210 */ /* 0x000fe40007a7e03c */
[----:B------:R-:W-:-:S02]  /*3c20*/  IADD3.X R114, PT, PT, R106, R114, R101, P0, P1 ;  /* 0x000000726a727210 */ /* 0x000fc400007e2465 */
[----:B------:R-:W-:Y:S02]  /*3c30*/  IADD3 R108, P5, P0, R116, R105, R124 ;  /* 0x00000069746c7210 */ /* 0x000fe400078be07c */
[----:B------:R-:W-:Y:S02]  /*3c40*/  SHF.L.W.U32.HI R101, R131, 0xb, R136 ;  /* 0x0000000b83657819 */ /* 0x000fe40000010e88 */
[----:B------:R-:W-:Y:S02]  /*3c50*/  SHF.R.U64 R105, R30, 0x1, R31 ;  /* 0x000000011e697819 */ /* 0x000fe4000000121f */
[----:B------:R-:W-:Y:S02]  /*3c60*/  IADD3 R108, P1, P4, R133, R108, R101 ;  /* 0x0000006c856c7210 */ /* 0x000fe40007c3e065 */
[----:B------:R-:W-:Y:S02]  /*3c70*/  LOP3.LUT R38, R105, R30, RZ, 0x3c, !PT ;  /* 0x0000001e69267212 */ /* 0x000fe400078e3cff */
[----:B------:R-:W-:-:S02]  /*3c80*/  SHF.L.W.U32.HI R111, R45, 0x15, R44 ;  /* 0x000000152d6f7819 */ /* 0x000fc40000010e2c */
[----:B------:R-:W-:Y:S02]  /*3c90*/  IADD3.X R114, PT, PT, R63, R114, R67, P3, P2 ;  /* 0x000000723f727210 */ /* 0x000fe40001fe4443 */
[----:B------:R-:W-:Y:S02]  /*3ca0*/  IADD3 R111, P2, P3, R38, R108, R111 ;  /* 0x0000006c266f7210 */ /* 0x000fe40007b5e06f */
[----:B------:R-:W-:Y:S02]  /*3cb0*/  IADD3.X R105, PT, PT, R113, R114, R123, P5, P0 ;  /* 0x0000007271697210 */ /* 0x000fe40002fe047b */
[----:B------:R-:W-:Y:S02]  /*3cc0*/  SHF.L.W.U32.HI R38, R136, 0xb, R131 ;  /* 0x0000000b88267819 */ /* 0x000fe40000010e83 */
[----:B------:R-:W-:Y:S02]  /*3cd0*/  SHF.R.U32.HI R108, RZ, 0x1, R31 ;  /* 0x00000001ff6c7819 */ /* 0x000fe4000001161f */
[----:B------:R-:W-:-:S02]  /*3ce0*/  IADD3.X R114, PT, PT, R134, R105, R38, P1, P4 ;  /* 0x0000006986727210 */ /* 0x000fc40000fe8426 */
[----:B------:R-:W-:Y:S02]  /*3cf0*/  LOP3.LUT R105, R108, R31, RZ, 0x3c, !PT ;  /* 0x0000001f6c697212 */ /* 0x000fe400078e3cff */
[----:B------:R-:W-:-:S04]  /*3d00*/  SHF.L.W.U32.HI R108, R44, 0x15, R45 ;  /* 0x000000152c6c7819 */ /* 0x000fc80000010e2d */
[----:B------:R-:W-:Y:S02]  /*3d10*/  IADD3.X R108, PT, PT, R105, R114, R108, P2, P3 ;  /* 0x00000072696c7210 */ /* 0x000fe400017e646c */
[----:B------:R-:W-:-:S04]  /*3d20*/  SHF.L.W.U32.HI R105, R56, 0xa, R69 ;  /* 0x0000000a38697819 */ /* 0x000fc80000010e45 */
[----:B------:R-:W-:-:S04]  /*3d30*/  IADD3 R159, P0, P1, R105, UR20, R140 ;  /* 0x00000014699f7c10 */ /* 0x000fc8000f91e08c */
[----:B------:R-:W-:-:S04]  /*3d40*/  IADD3 R159, P2, PT, -R62, R159, RZ ;  /* 0x0000009f3e9f7210 */ /* 0x000fc80007f5e1ff */
[----:B------:R-:W-:Y:S02]  /*3d50*/  LOP3.LUT R50, R159, R50, RZ, 0x3c, !PT ;  /* 0x000000329f327212 */ /* 0x000fe400078e3cff */
[----:B------:R-:W-:-:S04]  /*3d60*/  SHF.R.U64 R159, R46, 0x2, R47 ;  /* 0x000000022e9f7819 */ /* 0x000fc8000000122f */
[----:B------:R-:W-:-:S04]  /*3d70*/  LOP3.LUT R114, R159, R46, RZ, 0x3c, !PT ;  /* 0x0000002e9f727212 */ /* 0x000fc800078e3cff */
[----:B------:R-:W-:Y:S02]  /*3d80*/  IADD3 R111, P3, P4, R50, R111, R114 ;  /* 0x0000006f326f7210 */ /* 0x000fe40007c7e072 */
[----:B------:R-:W-:-:S04]  /*3d90*/  SHF.L.W.U32.HI R50, R69, 0xa, R56 ;  /* 0x0000000a45327819 */ /* 0x000fc80000010e38 */
[----:B------:R-:W-:-:S05]  /*3da0*/  IADD3.X R114, PT, PT, R50, UR21, R139, P0, P1 ;  /* 0x0000001532727c10 */ /* 0x000fca00087e248b */
[----:B------:R-:W-:-:S05]  /*3db0*/  IMAD.X R114, R114, 0x1, ~R87, P2 ;  /* 0x0000000172727824 */ /* 0x000fca00010e0e57 */
[----:B------:R-:W-:Y:S02]  /*3dc0*/  LOP3.LUT R51, R114, R51, RZ, 0x3c, !PT ;  /* 0x0000003372337212 */ /* 0x000fe400078e3cff */
[----:B------:R-:W-:-:S04]  /*3dd0*/  SHF.R.U32.HI R114, RZ, 0x2, R47 ;  /* 0x00000002ff727819 */ /* 0x000fc8000001162f */
[----:B------:R-:W-:-:S04]  /*3de0*/  LOP3.LUT R114, R114, R47, RZ, 0x3c, !PT ;  /* 0x0000002f72727212 */ /* 0x000fc800078e3cff */
[----:B------:R-:W-:Y:S02]  /*3df0*/  IADD3.X R108, PT, PT, R51, R108, R114, P3, P4 ;  /* 0x0000006c336c7210 */ /* 0x000fe40001fe8472 */
[----:B------:R-:W-:Y:S02]  /*3e00*/  IADD3 R102, P2, P3, R85, R102, R82 ;  /* 0x0000006655667210 */ /* 0x000fe40007b5e052 */
[----:B------:R-:W-:Y:S02]  /*3e10*/  SHF.L.W.U32.HI R51, R68, 0xb, R59 ;  /* 0x0000000b44337819 */ /* 0x000fe40000010e3b */
[----:B------:R-:W-:Y:S02]  /*3e20*/  IADD3.X R104, PT, PT, R58, R104, R61, P2, P3 ;  /* 0x000000683a687210 */ /* 0x000fe400017e643d */
[----:B------:R-:W-:Y:S02]  /*3e30*/  IADD3 R51, P4, P5, R88, R102, R51 ;  /* 0x0000006658337210 */ /* 0x000fe40007d9e033 */
[----:B------:R-:W-:-:S04]  /*3e40*/  SHF.L.W.U32.HI R102, R106, 0x1b, R103 ;  /* 0x0000001b6a667819 */ /* 0x000fc80000010e67 */
[----:B------:R-:W-:Y:S02]  /*3e50*/  IADD3 R114, P1, P0, R67, R51, R102 ;  /* 0x0000003343727210 */ /* 0x000fe4000783e066 */
[----:B------:R-:W-:Y:S02]  /*3e60*/  SHF.L.W.U32.HI R102, R59, 0xb, R68 ;  /* 0x0000000b3b667819 */ /* 0x000fe40000010e44 */
[----:B------:R-:W-:Y:S02]  /*3e70*/  SHF.L.W.U32.HI R51, R103, 0x1b, R106 ;  /* 0x0000001b67337819 */ /* 0x000fe40000010e6a */
[----:B------:R-:W-:Y:S02]  /*3e80*/  IADD3.X R102, PT, PT, R65, R104, R102, P4, P5 ;  /* 0x0000006841667210 */ /* 0x000fe400027ea466 */
[----:B------:R-:W-:Y:S02]  /*3e90*/  IADD3 R114, P2, P3, R66, R114, R63 ;  /* 0x0000007242727210 */ /* 0x000fe40007b5e03f */
[----:B------:R-:W-:-:S02]  /*3ea0*/  IADD3.X R159, PT, PT, R60, R102, R51, P1, P0 ;  /* 0x000000663c9f7210 */ /* 0x000fc40000fe0433 */
[----:B------:R-:W-:Y:S02]  /*3eb0*/  SHF.R.U64 R51, R46, 0x1, R47 ;  /* 0x000000012e337819 */ /* 0x000fe4000000122f */
[----:B------:R-:W-:Y:S02]  /*3ec0*/  IADD3 R114, P1, P0, R131, R114, R132 ;  /* 0x0000007283727210 */ /* 0x000fe4000783e084 */
[----:B------:R-:W-:Y:S02]  /*3ed0*/  SHF.L.W.U32.HI R104, R133, 0xb, R134 ;  /* 0x0000000b85687819 */ /* 0x000fe40000010e86 */
[----:B------:R-:W-:Y:S02]  /*3ee0*/  IADD3.X R159, PT, PT, R83, R159, R64, P2, P3 ;  /* 0x0000009f539f7210 */ /* 0x000fe400017e6440 */
[----:B------:R-:W-:Y:S02]  /*3ef0*/  LOP3.LUT R102, R51, R46, RZ, 0x3c, !PT ;  /* 0x0000002e33667212 */ /* 0x000fe400078e3cff */
[----:B------:R-:W-:-:S02]  /*3f00*/  IADD3 R114, P2, P3, R45, R114, R104 ;  /* 0x000000722d727210 */ /* 0x000fc40007b5e068 */
[----:B------:R-:W-:Y:S02]  /*3f10*/  SHF.L.W.U32.HI R51, R30, 0x15, R31 ;  /* 0x000000151e337819 */ /* 0x000fe40000010e1f */
[----:B------:R-:W-:Y:S02]  /*3f20*/  IADD3.X R159, PT, PT, R136, R159, R39, P1, P0 ;  /* 0x0000009f889f7210 */ /* 0x000fe40000fe0427 */
[----:B------:R-:W-:Y:S02]  /*3f30*/  IADD3 R51, P4, P5, R102, R114, R51 ;  /* 0x0000007266337210 */ /* 0x000fe40007d9e033 */
[----:B------:R-:W-:Y:S02]  /*3f40*/  SHF.L.W.U32.HI R102, R134, 0xb, R133 ;  /* 0x0000000b86667819 */ /* 0x000fe40000010e85 */
[----:B------:R-:W-:Y:S02]  /*3f50*/  SHF.R.U32.HI R114, RZ, 0x1, R47 ;  /* 0x00000001ff727819 */ /* 0x000fe4000001162f */
[----:B------:R-:W-:-:S02]  /*3f60*/  IADD3.X R158, PT, PT, R44, R159, R102, P2, P3 ;  /* 0x0000009f2c9e7210 */ /* 0x000fc400017e6466 */
[----:B------:R-:W-:Y:S02]  /*3f70*/  LOP3.LUT R159, R114, R47, RZ, 0x3c, !PT ;  /* 0x0000002f729f7212 */ /* 0x000fe400078e3cff */
[----:B------:R-:W-:-:S04]  /*3f80*/  SHF.L.W.U32.HI R114, R31, 0x15, R30 ;  /* 0x000000151f727819 */ /* 0x000fc80000010e1e */
[----:B------:R-:W-:Y:S02]  /*3f90*/  IADD3.X R114, PT, PT, R159, R158, R114, P4, P5 ;  /* 0x0000009e9f727210 */ /* 0x000fe400027ea472 */
[----:B------:R-:W-:Y:S02]  /*3fa0*/  IADD3 R159, P0, P1, R86, UR22, R151 ;  /* 0x00000016569f7c10 */ /* 0x000fe4000f91e097 */
[----:B------:R-:W-:Y:S02]  /*3fb0*/  SHF.R.U64 R158, R111, 0x2, R108 ;  /* 0x000000026f9e7819 */ /* 0x000fe4000000126c */
[----:B------:R-:W-:Y:S02]  /*3fc0*/  IADD3 R159, P2, PT, -R94, R159, RZ ;  /* 0x0000009f5e9f7210 */ /* 0x000fe40007f5e1ff */
[----:B------:R-:W-:Y:S02]  /*3fd0*/  LOP3.LUT R158, R158, R111, RZ, 0x3c, !PT ;  /* 0x0000006f9e9e7212 */ /* 0x000fe400078e3cff */
[----:B------:R-:W-:-:S02]  /*3fe0*/  LOP3.LUT R36, R159, R36, RZ, 0x3c, !PT ;  /* 0x000000249f247212 */ /* 0x000fc400078e3cff */
[----:B------:R-:W-:Y:S02]  /*3ff0*/  IADD3.X R159, PT, PT, R90, UR23, R152, P0, P1 ;  /* 0x000000175a9f7c10 */ /* 0x000fe400087e2498 */
[----:B------:R-:W-:-:S03]  /*4000*/  IADD3 R51, P3, P4, R36, R51, R158 ;  /* 0x0000003324337210 */ /* 0x000fc60007c7e09e */
[----:B------:R-:W-:Y:S01]  /*4010*/  IMAD.X R36, R159, 0x1, ~R98, P2 ;  /* 0x000000019f247824 */ /* 0x000fe200010e0e62 */
[----:B------:R-:W-:-:S04]  /*4020*/  SHF.R.U32.HI R159, RZ, 0x2, R108 ;  /* 0x00000002ff9f7819 */ /* 0x000fc8000001166c */
[----:B------:R-:W-:Y:S02]  /*4030*/  LOP3.LUT R37, R36, R37, RZ, 0x3c, !PT ;  /* 0x0000002524257212 */ /* 0x000fe400078e3cff */
[----:B------:R-:W-:-:S04]  /*4040*/  LOP3.LUT R36, R159, R108, RZ, 0x3c, !PT ;  /* 0x0000006c9f247212 */ /* 0x000fc800078e3cff */
[----:B------:R-:W-:Y:S02]  /*4050*/  IADD3.X R36, PT, PT, R37, R114, R36, P3, P4 ;  /* 0x0000007225247210 */ /* 0x000fe40001fe8424 */
[----:B------:R-:W-:Y:S02]  /*4060*/  SHF.L.W.U32.HI R37, R58, 0x5, R85 ;  /* 0x000000053a257819 */ /* 0x000fe40000010e55 */
[----:B------:R-:W-:Y:S02]  /*4070*/  SHF.L.W.U32.HI R114, R65, 0xb, R88 ;  /* 0x0000000b41727819 */ /* 0x000fe40000010e58 */
[----:B------:R-:W-:-:S04]  /*4080*/  IADD3 R37, P0, P1, R59, R37, R100 ;  /* 0x000000253b257210 */ /* 0x000fc8000791e064 */
[----:B------:R-:W-:Y:S02]  /*4090*/  IADD3 R114, P2, P3, R103, R37, R114 ;  /* 0x0000002567727210 */ /* 0x000fe40007b5e072 */
[----:B------:R-:W-:-:S04]  /*40a0*/  SHF.L.W.U32.HI R37, R85, 0x5, R58 ;  /* 0x0000000555257819 */ /* 0x000fc80000010e3a */
[----:B------:R-:W-:Y:S02]  /*40b0*/  IADD3.X R159, PT, PT, R68, R37, R97, P0, P1 ;  /* 0x00000025449f7210 */ /* 0x000fe400007e2461 */
[----:B------:R-:W-:-:S04]  /*40c0*/  SHF.L.W.U32.HI R37, R88, 0xb, R65 ;  /* 0x0000000b58257819 */ /* 0x000fc80000010e41 */
[----:B------:R-:W-:Y:S02]  /*40d0*/  IADD3.X R159, PT, PT, R106, R159, R37, P2, P3 ;  /* 0x0000009f6a9f7210 */ /* 0x000fe400017e6425 */
[----:B------:R-:W-:-:S04]  /*40e0*/  SHF.L.W.U32.HI R37, R60, 0x1b, R67 ;  /* 0x0000001b3c257819 */ /* 0x000fc80000010e43 */
[----:B------:R-:W-:Y:S02]  /*40f0*/  IADD3 R37, P0, P1, R64, R114, R37 ;  /* 0x0000007240257210 */ /* 0x000fe4000791e025 */
[----:B------:R-:W-:Y:S02]  /*4100*/  SHF.L.W.U32.HI R114, R67, 0x1b, R60 ;  /* 0x0000001b43727819 */ /* 0x000fe40000010e3c */
[----:B------:R-:W-:Y:S02]  /*4110*/  IADD3 R37, P4, P5, R116, R37, R83 ;  /* 0x0000002574257210 */ /* 0x000fe40007d9e053 */
[----:B------:R-:W-:Y:S02]  /*4120*/  IADD3.X R159, PT, PT, R63, R159, R114, P0, P1 ;  /* 0x0000009f3f9f7210 */ /* 0x000fe400007e2472 */
[----:B------:R-:W-:Y:S02]  /*4130*/  SHF.L.W.U32.HI R114, R131, 0x5, R136 ;  /* 0x0000000583727819 */ /* 0x000fe40000010e88 */
[----:B------:R-:W-:-:S02]  /*4140*/  IADD3.X R159, PT, PT, R113, R159, R66, P4, P5 ;  /* 0x0000009f719f7210 */ /* 0x000fc400027ea442 */
[----:B------:R-:W-:Y:S02]  /*4150*/  IADD3 R114, P3, P0, R133, R37, R114 ;  /* 0x0000002585727210 */ /* 0x000fe4000787e072 */
[----:B------:R-:W-:-:S04]  /*4160*/  SHF.L.W.U32.HI R37, R45, 0xb, R44 ;  /* 0x0000000b2d257819 */ /* 0x000fc80000010e2c */
[----:B------:R-:W-:Y:S02]  /*4170*/  IADD3 R158, P1, P2, R30, R114, R37 ;  /* 0x000000721e9e7210 */ /* 0x000fe40007a3e025 */
[----:B------:R-:W-:-:S04]  /*4180*/  SHF.R.U64 R114, R111, 0x1, R108 ;  /* 0x000000016f727819 */ /* 0x000fc8000000126c */
[----:B------:R-:W-:Y:S02]  /*4190*/  LOP3.LUT R37, R114, R111, RZ, 0x3c, !PT ;  /* 0x0000006f72257212 */ /* 0x000fe400078e3cff */
[----:B------:R-:W-:-:S04]  /*41a0*/  SHF.L.W.U32.HI R114, R46, 0x15, R47 ;  /* 0x000000152e727819 */ /* 0x000fc80000010e2f */
[----:B------:R-:W-:Y:S02]  /*41b0*/  IADD3 R114, P4, P5, R37, R158, R114 ;  /* 0x0000009e25727210 */ /* 0x000fe40007d9e072 */
[----:B------:R-:W-:Y:S02]  /*41c0*/  SHF.L.W.U32.HI R37, R136, 0x5, R131 ;  /* 0x0000000588257819 */ /* 0x000fe40000010e83 */
[----:B------:R-:W-:Y:S02]  /*41d0*/  SHF.L.W.U32.HI R158, R44, 0xb, R45 ;  /* 0x0000000b2c9e7819 */ /* 0x000fe40000010e2d */
[----:B------:R-:W-:-:S04]  /*41e0*/  IADD3.X R37, PT, PT, R134, R159, R37, P3, P0 ;  /* 0x0000009f86257210 */ /* 0x000fc80001fe0425 */
[----:B------:R-:W-:Y:S02]  /*41f0*/  IADD3.X R159, PT, PT, R31, R37, R158, P1, P2 ;  /* 0x000000251f9f7210 */ /* 0x000fe40000fe449e */
[----:B------:R-:W-:Y:S02]  /*4200*/  IADD3 R86, P0, P1, R141, UR28, R86 ;  /* 0x0000001c8d567c10 */ /* 0x000fe4000f91e056 */
[----:B------:R-:W-:Y:S02]  /*4210*/  SHF.R.U32.HI R37, RZ, 0x1, R108 ;  /* 0x00000001ff257819 */ /* 0x000fe4000001166c */
[----:B------:R-:W-:Y:S02]  /*4220*/  IADD3 R93, P2, PT, -R93, R86, RZ ;  /* 0x000000565d5d7210 */ /* 0x000fe40007f5e1ff */
[----:B------:R-:W-:Y:S02]  /*4230*/  IADD3.X R86, PT, PT, R137, UR29, R90, P0, P1 ;  /* 0x0000001d89567c10 */ /* 0x000fe400087e245a */
[----:B------:R-:W-:-:S02]  /*4240*/  LOP3.LUT R158, R37, R108, RZ, 0x3c, !PT ;  /* 0x0000006c259e7212 */ /* 0x000fc400078e3cff */
[----:B------:R-:W-:Y:S01]  /*4250*/  SHF.L.W.U32.HI R37, R47, 0x15, R46 ;  /* 0x000000152f257819 */ /* 0x000fe20000010e2e */
[----:B------:R-:W-:Y:S01]  /*4260*/  IMAD.X R86, R86, 0x1, ~R95, P2 ;  /* 0x0000000156567824 */ /* 0x000fe200010e0e5f */
[----:B------:R-:W-:Y:S02]  /*4270*/  IADD3 R62, P0, P1, R62, UR34, R141 ;  /* 0x000000223e3e7c10 */ /* 0x000fe4000f91e08d */
[----:B------:R-:W-:Y:S02]  /*4280*/  IADD3.X R37, PT, PT, R158, R159, R37, P4, P5 ;  /* 0x0000009f9e257210 */ /* 0x000fe400027ea425 */
[----:B------:R-:W-:Y:S02]  /*4290*/  LOP3.LUT R55, R86, R55, RZ, 0x3c, !PT ;  /* 0x0000003756377212 */ /* 0x000fe400078e3cff */
[----:B------:R-:W-:Y:S02]  /*42a0*/  IADD3.X R137, PT, PT, R87, UR35, R137, P0, P1 ;  /* 0x0000002357897c10 */ /* 0x000fe400087e2489 */
[----:B------:R-:W-:-:S02]  /*42b0*/  IADD3 R151, P3, PT, -R151, R62, RZ ;  /* 0x0000003e97977210 */ /* 0x000fc40007f7e1ff */
[----:B------:R-:W-:Y:S02]  /*42c0*/  IADD3 R86, P4, P5, R94, UR36, R150 ;  /* 0x000000245e567c10 */ /* 0x000fe4000fd9e096 */
[----:B------:R-:W-:Y:S01]  /*42d0*/  LOP3.LUT R54, R93, R54, RZ, 0x3c, !PT ;  /* 0x000000365d367212 */ /* 0x000fe200078e3cff */
[----:B------:R-:W-:Y:S01]  /*42e0*/  IMAD.X R152, R137, 0x1, ~R152, P3 ;  /* 0x0000000189987824 */ /* 0x000fe200018e0e98 */
[----:B------:R-:W-:Y:S02]  /*42f0*/  IADD3.X R87, PT, PT, R98, UR37, R153, P4, P5 ;  /* 0x0000002562577c10 */ /* 0x000fe4000a7ea499 */
[----:B------:R-:W-:Y:S02]  /*4300*/  IADD3 R62, P3, P4, R107, UR26, R105 ;  /* 0x0000001a6b3e7c10 */ /* 0x000fe4000fc7e069 */
[----:B------:R-:W-:Y:S02]  /*4310*/  IADD3 R93, P0, P1, R150, UR30, R91 ;  /* 0x0000001e965d7c10 */ /* 0x000fe4000f91e05b */
[----:B------:R-:W-:-:S02]  /*4320*/  IADD3.X R95, PT, PT, R129, UR27, R50, P3, P4 ;  /* 0x0000001b815f7c10 */ /* 0x000fc40009fe8432 */
[----:B------:R-:W-:Y:S02]  /*4330*/  IADD3 R89, P3, PT, -R89, R62, RZ ;  /* 0x0000003e59597210 */ /* 0x000fe40007f7e1ff */
[----:B------:R-:W-:Y:S02]  /*4340*/  IADD3 R93, P2, PT, -R112, R93, RZ ;  /* 0x0000005d705d7210 */ /* 0x000fe40007f5e1ff */
[----:B------:R-:W-:Y:S01]  /*4350*/  IADD3.X R90, PT, PT, R153, UR31, R96, P0, P1 ;  /* 0x0000001f995a7c10 */ /* 0x000fe200087e2460 */
[----:B------:R-:W-:Y:S01]  /*4360*/  IMAD.X R92, R95, 0x1, ~R92, P3 ;  /* 0x000000015f5c7824 */ /* 0x000fe200018e0e5c */
[----:B------:R-:W-:Y:S02]  /*4370*/  IADD3 R94, P0, P1, R91, UR24, R157 ;  /* 0x000000185b5e7c10 */ /* 0x000fe4000f91e09d */
[----:B------:R-:W-:Y:S01]  /*4380*/  IADD3 R86, P5, PT, -R157, R86, RZ ;  /* 0x000000569d567210 */ /* 0x000fe20007fbe1ff */
[----:B------:R-:W-:Y:S01]  /*4390*/  IMAD.X R90, R90, 0x1, ~R121, P2 ;  /* 0x000000015a5a7824 */ /* 0x000fe200010e0e79 */
[----:B------:R-:W-:-:S02]  /*43a0*/  IADD3 R91, P2, PT, -R109, R94, RZ ;  /* 0x0000005e6d5b7210 */ /* 0x000fc40007f5e1ff */
[--C-:B------:R-:W-:Y:S01]  /*43b0*/  IADD3.X R121, PT, PT, R96, UR25, R156.reuse, P0, P1 ;  /* 0x0000001960797c10 */ /* 0x100fe200087e249c */
[----:B------:R-:W-:Y:S01]  /*43c0*/  IMAD.X R62, R87, 0x1, ~R156, P5 ;  /* 0x00000001573e7824 */ /* 0x000fe200028e0e9c */
[----:B------:R-:W-:Y:S02]  /*43d0*/  LOP3.LUT R89, R89, R42, RZ, 0x3c, !PT ;  /* 0x0000002a59597212 */ /* 0x000fe400078e3cff */
[----:B------:R-:W-:Y:S01]  /*43e0*/  LOP3.LUT R42, R92, R43, RZ, 0x3c, !PT ;  /* 0x0000002b5c2a7212 */ /* 0x000fe200078e3cff */
[----:B------:R-:W-:Y:S01]  /*43f0*/  IMAD.X R94, R121, 0x1, ~R130, P2 ;  /* 0x00000001795e7824 */ /* 0x000fe200010e0e82 */
[----:B------:R-:W-:Y:S02]  /*4400*/  IADD3 R92, P0, P1, R67, R117, R88 ;  /* 0x00000075435c7210 */ /* 0x000fe4000791e058 */
[----:B------:R-:W-:Y:S02]  /*4410*/  LOP3.LUT R52, R93, R52, RZ, 0x3c, !PT ;  /* 0x000000345d347212 */ /* 0x000fe400078e3cff */
[----:B------:R-:W-:-:S02]  /*4420*/  IADD3 R92, P4, P5, R66, R92, R135 ;  /* 0x0000005c425c7210 */ /* 0x000fc40007d9e087 */
[----:B------:R-:W-:Y:S02]  /*4430*/  IADD3.X R126, PT, PT, R60, R126, R65, P0, P1 ;  /* 0x0000007e3c7e7210 */ /* 0x000fe400007e2441 */
[----:B------:R-:W-:Y:S02]  /*4440*/  IADD3 R93, P2, P3, R154, UR32, R107 ;  /* 0x000000209a5d7c10 */ /* 0x000fe4000fb5e06b */
[----:B------:R-:W-:Y:S02]  /*4450*/  LOP3.LUT R53, R90, R53, RZ, 0x3c, !PT ;  /* 0x000000355a357212 */ /* 0x000fe400078e3cff */
[----:B------:R-:W-:Y:S02]  /*4460*/  SHF.L.W.U32.HI R43, R68, 0x5, R59 ;  /* 0x00000005442b7819 */ /* 0x000fe40000010e3b */
[----:B------:R-:W-:Y:S02]  /*4470*/  LOP3.LUT R90, R94, R17, RZ, 0x3c, !PT ;  /* 0x000000115e5a7212 */ /* 0x000fe400078e3cff */
[----:B------:R-:W-:-:S02]  /*4480*/  IADD3.X R17, PT, PT, R83, R126, R138, P4, P5 ;  /* 0x0000007e53117210 */ /* 0x000fc400027ea48a */
[----:B------:R-:W-:Y:S02]  /*4490*/  IADD3 R93, P4, PT, -R140, R93, RZ ;  /* 0x0000005d8c5d7210 */ /* 0x000fe40007f9e1ff */
[----:B------:R-:W-:Y:S02]  /*44a0*/  IADD3.X R94, PT, PT, R155, UR33, R129, P2, P3 ;  /* 0x000000219b5e7c10 */ /* 0x000fe400097e6481 */
[----:B------:R-:W-:Y:S02]  /*44b0*/  IADD3 R154, P5, P6, R109, UR38, R154 ;  /* 0x000000266d9a7c10 */ /* 0x000fe4000febe09a */
[----:B------:R-:W-:Y:S01]  /*44c0*/  IADD3 R43, P0, P1, R88, R43, R85 ;  /* 0x0000002b582b7210 */ /* 0x000fe2000791e055 */
[----:B------:R-:W-:Y:S01]  /*44d0*/  IMAD.X R94, R94, 0x1, ~R139, P4 ;  /* 0x000000015e5e7824 */ /* 0x000fe200020e0e8b */
[----:B------:R-:W-:Y:S02]  /*44e0*/  IADD3.X R155, PT, PT, R130, UR39, R155, P5, P6 ;  /* 0x00000027829b7c10 */ /* 0x000fe4000afec49b */
[----:B------:R-:W-:-:S02]  /*44f0*/  IADD3 R110, P2, P3, R67, R43, R110 ;  /* 0x0000002b436e7210 */ /* 0x000fc40007b5e06e */
[----:B------:R-:W-:Y:S02]  /*4500*/  SHF.L.W.U32.HI R43, R59, 0x5, R68 ;  /* 0x000000053b2b7819 */ /* 0x000fe40000010e44 */
[----:B------:R-:W-:Y:S02]  /*4510*/  IADD3 R109, P4, P5, R103, R122, R59 ;  /* 0x0000007a676d7210 */ /* 0x000fe40007d9e03b */
[----:B------:R-:W-:Y:S02]  /*4520*/  IADD3.X R43, PT, PT, R65, R43, R58, P0, P1 ;  /* 0x0000002b412b7210 */ /* 0x000fe400007e243a */
[----:B------:R-:W-:Y:S02]  /*4530*/  IADD3.X R112, PT, PT, R106, R115, R68, P4, P5 ;  /* 0x000000736a707210 */ /* 0x000fe400027ea444 */
[----:B------:R-:W-:Y:S02]  /*4540*/  IADD3 R109, P4, P5, R64, R109, R128 ;  /* 0x0000006d406d7210 */ /* 0x000fe40007d9e080 */
[----:B------:R-:W-:-:S02]  /*4550*/  IADD3 R105, P0, PT, -R105, R154, RZ ;  /* 0x0000009a69697210 */ /* 0x000fc40007f1e1ff */
[----:B------:R-:W-:Y:S02]  /*4560*/  IADD3.X R117, PT, PT, R60, R43, R99, P2, P3 ;  /* 0x0000002b3c757210 */ /* 0x000fe400017e6463 */
[----:B------:R-:W-:Y:S01]  /*4570*/  IADD3.X R112, PT, PT, R63, R112, R119, P4, P5 ;  /* 0x000000703f707210 */ /* 0x000fe200027ea477 */
[----:B------:R-:W-:Y:S01]  /*4580*/  IMAD.X R50, R155, 0x1, ~R50, P0 ;  /* 0x000000019b327824 */ /* 0x000fe200000e0e32 */
[----:B------:R-:W-:Y:S02]  /*4590*/  IADD3 R109, P2, P3, R116, R109, R125 ;  /* 0x0000006d746d7210 */ /* 0x000fe40007b5e07d */
[----:B------:R-:W-:Y:S02]  /*45a0*/  LOP3.LUT R40, R105, R40, RZ, 0x3c, !PT ;  /* 0x0000002869287212 */ /* 0x000fe400078e3cff */
[----:B------:R-:W-:Y:S02]  /*45b0*/  IADD3 R105, P4, P5, R64, R146, R103 ;  /* 0x0000009240697210 */ /* 0x000fe40007d9e067 */
[----:B------:R-:W-:-:S02]  /*45c0*/  IADD3.X R112, PT, PT, R113, R112, R120, P2, P3 ;  /* 0x0000007071707210 */ /* 0x000fc400017e6478 */
[----:B------:R-:W-:Y:S02]  /*45d0*/  SHF.L.W.U32.HI R43, R113, 0x1b, R116 ;  /* 0x0000001b712b7819 */ /* 0x000fe40000010e74 */
[C---:B------:R-:W-:Y:S02]  /*45e0*/  IADD3 R144, P3, P2, R66.reuse, R144, R67 ;  /* 0x0000009042907210 */ /* 0x040fe40007a7e043 */
[----:B------:R-:W-:Y:S02]  /*45f0*/  IADD3 R122, P0, P1, R66, R110, R127 ;  /* 0x0000006e427a7210 */ /* 0x000fe4000791e07f */
[----:B------:R-:W-:Y:S02]  /*4600*/  LOP3.LUT R49, R94, R49, RZ, 0x3c, !PT ;  /* 0x000000315e317212 */ /* 0x000fe400078e3cff */
[----:B------:R-:W-:Y:S02]  /*4610*/  IADD3.X R94, PT, PT, R63, R149, R106, P4, P5 ;  /* 0x000000953f5e7210 */ /* 0x000fe400027ea46a */
[----:B------:R-:W-:-:S02]  /*4620*/  IADD3 R96, P4, P5, R131, R92, R43 ;  /* 0x0000005c83607210 */ /* 0x000fc40007d9e02b */
[C---:B------:R-:W-:Y:S02]  /*4630*/  IADD3.X R143, PT, PT, R83.reuse, R143, R60, P3, P2 ;  /* 0x0000008f538f7210 */ /* 0x040fe40001fe443c */
[----:B------:R-:W-:Y:S02]  /*4640*/  IADD3.X R117, PT, PT, R83, R117, R118, P0, P1 ;  /* 0x0000007553757210 */ /* 0x000fe400007e2476 */
[C---:B------:R-:W-:Y:S02]  /*4650*/  SHF.L.W.U32.HI R43, R116.reuse, 0x1b, R113 ;  /* 0x0000001b742b7819 */ /* 0x040fe40000010e71 */
[----:B------:R-:W-:Y:S02]  /*4660*/  IADD3 R145, P2, P3, R131, R144, R145 ;  /* 0x0000009083917210 */ /* 0x000fe40007b5e091 */
[----:B------:R-:W-:Y:S02]  /*4670*/  IADD3 R105, P1, P0, R116, R105, R148 ;  /* 0x0000006974697210 */ /* 0x000fe4000783e094 */
[----:B------:R-:W-:-:S02]  /*4680*/  SHF.L.W.U32.HI R92, R136, 0x1b, R131 ;  /* 0x0000001b885c7819 */ /* 0x000fc40000010e83 */
[C---:B------:R-:W-:Y:S02]  /*4690*/  IADD3.X R107, PT, PT, R136.reuse, R17, R43, P4, P5 ;  /* 0x00000011886b7210 */ /* 0x040fe400027ea42b */
[----:B------:R-:W-:Y:S02]  /*46a0*/  IADD3.X R110, PT, PT, R136, R143, R142, P2, P3 ;  /* 0x0000008f886e7210 */ /* 0x000fe400017e648e */
[----:B------:R-:W-:Y:S02]  /*46b0*/  IADD3.X R147, PT, PT, R113, R94, R147, P1, P0 ;  /* 0x0000005e71937210 */ /* 0x000fe40000fe0493 */
[----:B------:R-:W-:Y:S02]  /*46c0*/  IADD3 R105, P2, P3, R133, R105, R92 ;  /* 0x0000006985697210 */ /* 0x000fe40007b5e05c */
[----:B------:R-:W-:Y:S02]  /*46d0*/  SHF.L.W.U32.HI R17, R131, 0x1b, R136 ;  /* 0x0000001b83117819 */ /* 0x000fe40000010e88 */
[----:B------:R-:W-:-:S02]  /*46e0*/  IADD3 R98, P4, P5, R116, R123, R64 ;  /* 0x0000007b74627210 */ /* 0x000fc40007d9e040 */
[----:B------:R-:W-:Y:S02]  /*46f0*/  IADD3 R115, P0, P1, R131, R122, R113 ;  /* 0x0000007a83737210 */ /* 0x000fe4000791e071 */
[----:B------:R-:W-:Y:S02]  /*4700*/  SHF.L.W.U32.HI R94, R133, 0x5, R134 ;  /* 0x00000005855e7819 */ /* 0x000fe40000010e86 */
[----:B------:R-:W-:Y:S02]  /*4710*/  IADD3.X R92, PT, PT, R134, R147, R17, P2, P3 ;  /* 0x00000093865c7210 */ /* 0x000fe400017e6411 */
[----:B------:R-:W-:Y:S02]  /*4720*/  IADD3.X R95, PT, PT, R113, R124, R63, P4, P5 ;  /* 0x0000007c715f7210 */ /* 0x000fe400027ea43f */
[----:B------:R-:W-:Y:S02]  /*4730*/  LOP3.LUT R48, R93, R48, RZ, 0x3c, !PT ;  /* 0x000000305d307212 */ /* 0x000fe400078e3cff */
[----:B------:R-:W-:-:S02]  /*4740*/  IADD3 R98, P2, P3, R133, R98, R38 ;  /* 0x0000006285627210 */ /* 0x000fc40007b5e026 */
[----:B------:R-:W-:Y:S02]  /*4750*/  IADD3 R115, P4, P5, R45, R115, R94 ;  /* 0x000000732d737210 */ /* 0x000fe40007d9e05e */
[----:B------:R-:W-:Y:S02]  /*4760*/  IADD3.X R117, PT, PT, R136, R117, R116, P0, P1 ;  /* 0x0000007588757210 */ /* 0x000fe400007e2474 */
[C-C-:B------:R-:W-:Y:S02]  /*4770*/  SHF.L.W.U32.HI R17, R134.reuse, 0x5, R133.reuse ;  /* 0x0000000586117819 */ /* 0x140fe40000010e85 */
[C---:B------:R-:W-:Y:S02]  /*4780*/  SHF.L.W.U32.HI R38, R134.reuse, 0x1b, R133 ;  /* 0x0000001b86267819 */ /* 0x040fe40000010e85 */
[----:B------:R-:W-:Y:S02]  /*4790*/  IADD3 R93, P0, P1, R131, R39, R66 ;  /* 0x00000027835d7210 */ /* 0x000fe4000791e042 */
[----:B------:R-:W-:-:S02]  /*47a0*/  IADD3.X R95, PT, PT, R134, R95, R101, P2, P3 ;  /* 0x0000005f865f7210 */ /* 0x000fc400017e6465 */
[----:B------:R-:W-:Y:S02]  /*47b0*/  IADD3.X R117, PT, PT, R44, R117, R17, P4, P5 ;  /* 0x000000752c757210 */ /* 0x000fe400027ea411 */
[C---:B------:R-:W-:Y:S02]  /*47c0*/  IADD3 R101, P2, P3, R45.reuse, R145, R38 ;  /* 0x000000912d657210 */ /* 0x040fe40007b5e026 */
[----:B------:R-:W-:Y:S02]  /*47d0*/  IADD3 R93, P4, P5, R45, R93, R102 ;  /* 0x0000005d2d5d7210 */ /* 0x000fe40007d9e066 */
[----:B------:R-:W-:Y:S02]  /*47e0*/  IADD3.X R99, PT, PT, R136, R132, R83, P0, P1 ;  /* 0x0000008488637210 */ /* 0x000fe400007e2453 */
[C---:B------:R-:W-:Y:S02]  /*47f0*/  SHF.L.W.U32.HI R39, R133.reuse, 0x1b, R134 ;  /* 0x0000001b85277819 */ /* 0x040fe40000010e86 */
[----:B------:R-:W-:-:S02]  /*4800*/  IADD3 R109, P0, P1, R133, R109, R136 ;  /* 0x0000006d856d7210 */ /* 0x000fc4000791e088 */
[----:B------:R-:W-:Y:S02]  /*4810*/  SHF.L.W.U32.HI R17, R45, 0x5, R44 ;  /* 0x000000052d117819 */ /* 0x000fe40000010e2c */
[C---:B------:R-:W-:Y:S02]  /*4820*/  SHF.L.W.U32.HI R43, R44.reuse, 0x1b, R45 ;  /* 0x0000001b2c2b7819 */ /* 0x040fe40000010e2d */
[C---:B------:R-:W-:Y:S02]  /*4830*/  IADD3.X R110, PT, PT, R44.reuse, R110, R39, P2, P3 ;  /* 0x0000006e2c6e7210 */ /* 0x040fe400017e6427 */
[----:B------:R-:W-:Y:S02]  /*4840*/  IADD3.X R99, PT, PT, R44, R99, R104, P4, P5 ;  /* 0x000000632c637210 */ /* 0x000fe400027ea468 */
[----:B------:R-:W-:Y:S02]  /*4850*/  IADD3 R109, P5, P2, R30, R109, R17 ;  /* 0x0000006d1e6d7210 */ /* 0x000fe40007abe011 */
[----:B------:R-:W-:-:S02]  /*4860*/  IADD3.X R112, PT, PT, R134, R112, R131, P0, P1 ;  /* 0x0000007086707210 */ /* 0x000fc400007e2483 */
[----:B------:R-:W-:Y:S02]  /*4870*/  SHF.L.W.U32.HI R38, R44, 0x5, R45 ;  /* 0x000000052c267819 */ /* 0x000fe40000010e2d */
[C---:B------:R-:W-:Y:S02]  /*4880*/  IADD3 R98, P3, P4, R30.reuse, R98, R43 ;  /* 0x000000621e627210 */ /* 0x040fe40007c7e02b */
[C---:B------:R-:W-:Y:S02]  /*4890*/  SHF.L.W.U32.HI R94, R45.reuse, 0x1b, R44 ;  /* 0x0000001b2d5e7819 */ /* 0x040fe40000010e2c */
[C-C-:B------:R-:W-:Y:S02]  /*48a0*/  SHF.L.W.U32.HI R17, R30.reuse, 0xb, R31.reuse ;  /* 0x0000000b1e117819 */ /* 0x140fe40000010e1f */
[----:B------:R-:W-:Y:S02]  /*48b0*/  IADD3 R43, P0, P1, R45, R96, R134 ;  /* 0x000000602d2b7210 */ /* 0x000fe4000791e086 */
[----:B------:R-:W-:-:S02]  /*48c0*/  SHF.L.W.U32.HI R39, R30, 0x5, R31 ;  /* 0x000000051e277819 */ /* 0x000fc40000010e1f */
[C---:B------:R-:W-:Y:S02]  /*48d0*/  IADD3.X R112, PT, PT, R31.reuse, R112, R38, P5, P2 ;  /* 0x000000701f707210 */ /* 0x040fe40002fe4426 */
[C---:B------:R-:W-:Y:S02]  /*48e0*/  IADD3.X R95, PT, PT, R31.reuse, R95, R94, P3, P4 ;  /* 0x0000005f1f5f7210 */ /* 0x040fe40001fe845e */
[C---:B------:R-:W-:Y:S02]  /*48f0*/  IADD3 R115, P5, P2, R46.reuse, R115, R17 ;  /* 0x000000732e737210 */ /* 0x040fe40007abe011 */
[----:B------:R-:W-:Y:S02]  /*4900*/  IADD3 R43, P3, P4, R46, R43, R39 ;  /* 0x0000002b2e2b7210 */ /* 0x000fe40007c7e027 */
[C-C-:B------:R-:W-:Y:S02]  /*4910*/  SHF.L.W.U32.HI R17, R31.reuse, 0x1b, R30.reuse ;  /* 0x0000001b1f117819 */ /* 0x140fe40000010e1e */
[----:B------:R-:W-:-:S02]  /*4920*/  SHF.L.W.U32.HI R38, R31, 0xb, R30 ;  /* 0x0000000b1f267819 */ /* 0x000fc40000010e1e */
[----:B------:R-:W-:Y:S02]  /*4930*/  IADD3.X R39, PT, PT, R44, R107, R133, P0, P1 ;  /* 0x0000006b2c277210 */ /* 0x000fe400007e2485 */
[----:B------:R-:W-:Y:S02]  /*4940*/  SHF.L.W.U32.HI R102, R31, 0x5, R30 ;  /* 0x000000051f667819 */ /* 0x000fe40000010e1e */
[C---:B------:R-:W-:Y:S02]  /*4950*/  SHF.L.W.U32.HI R96, R46.reuse, 0xb, R47 ;  /* 0x0000000b2e607819 */ /* 0x040fe40000010e2f */
[----:B------:R-:W-:Y:S02]  /*4960*/  IADD3 R94, P0, P1, R46, R93, R17 ;  /* 0x0000005d2e5e7210 */ /* 0x000fe4000791e011 */
[C---:B------:R-:W-:Y:S02]  /*4970*/  IADD3.X R117, PT, PT, R47.reuse, R117, R38, P5, P2 ;  /* 0x000000752f757210 */ /* 0x040fe40002fe4426 */
[----:B------:R-:W-:-:S02]  /*4980*/  IADD3.X R93, PT, PT, R47, R39, R102, P3, P4 ;  /* 0x000000272f5d7210 */ /* 0x000fc40001fe8466 */
[----:B------:R-:W-:Y:S02]  /*4990*/  IADD3 R109, P5, P2, R111, R109, R96 ;  /* 0x0000006d6f6d7210 */ /* 0x000fe40007abe060 */
[C---:B------:R-:W-:Y:S02]  /*49a0*/  IADD3 R17, P3, P4, R30.reuse, R105, R44 ;  /* 0x000000691e117210 */ /* 0x040fe40007c7e02c */
[----:B------:R-:W-:Y:S02]  /*49b0*/  SHF.L.W.U32.HI R96, R30, 0x1b, R31 ;  /* 0x0000001b1e607819 */ /* 0x000fe40000010e1f */
[C---:B------:R-:W-:Y:S02]  /*49c0*/  SHF.L.W.U32.HI R107, R47.reuse, 0xb, R46 ;  /* 0x0000000b2f6b7819 */ /* 0x040fe40000010e2e */
[----:B------:R-:W-:Y:S02]  /*49d0*/  SHF.L.W.U32.HI R104, R46, 0x5, R47 ;  /* 0x000000052e687819 */ /* 0x000fe40000010e2f */
[----:B------:R-:W-:-:S02]  /*49e0*/  IADD3.X R96, PT, PT, R47, R99, R96, P0, P1 ;  /* 0x000000632f607210 */ /* 0x000fc400007e2460 */
[----:B------:R-:W-:Y:S02]  /*49f0*/  IADD3.X R107, PT, PT, R108, R112, R107, P5, P2 ;  /* 0x000000706c6b7210 */ /* 0x000fe40002fe446b */
[----:B------:R-:W-:Y:S02]  /*4a00*/  IADD3.X R39, PT, PT, R31, R92, R45, P3, P4 ;  /* 0x0000005c1f277210 */ /* 0x000fe40001fe842d */
[----:B------:R-:W-:Y:S02]  /*4a10*/  IADD3 R99, P3, P2, R46, R101, R31 ;  /* 0x000000652e637210 */ /* 0x000fe40007a7e01f */
[----:B------:R-:W-:Y:S02]  /*4a20*/  IADD3 R104, P0, P1, R111, R17, R104 ;  /* 0x000000116f687210 */ /* 0x000fe4000791e068 */
[----:B------:R-:W-:Y:S02]  /*4a30*/  SHF.L.W.U32.HI R101, R47, 0x5, R46 ;  /* 0x000000052f657819 */ /* 0x000fe40000010e2e */
[----:B------:R-:W-:-:S02]  /*4a40*/  SHF.L.W.U32.HI R38, R111, 0xb, R108 ;  /* 0x0000000b6f267819 */ /* 0x000fc40000010e6c */
[----:B------:R-:W-:Y:S02]  /*4a50*/  LOP3.LUT R17, R133, R131, R116, 0x96, !PT ;  /* 0x0000008385117212 */ /* 0x000fe400078e9674 */
[----:B------:R-:W-:Y:S02]  /*4a60*/  IADD3.X R101, PT, PT, R108, R39, R101, P0, P1 ;  /* 0x000000276c657210 */ /* 0x000fe400007e2465 */
[----:B------:R-:W-:Y:S02]  /*4a70*/  IADD3 R105, P0, P1, R51, R43, R38 ;  /* 0x0000002b33697210 */ /* 0x000fe4000791e026 */
[----:B------:R-:W-:Y:S02]  /*4a80*/  SHF.L.W.U32.HI R92, R111, 0x5, R108 ;  /* 0x000000056f5c7819 */ /* 0x000fe40000010e6c */
[----:B------:R-:W-:Y:S02]  /*4a90*/  LOP3.LUT R38, R30, R17, R45, 0x96, !PT ;  /* 0x000000111e267212 */ /* 0x000fe400078e962d */
[----:B------:R-:W-:-:S02]  /*4aa0*/  SHF.L.W.U32.HI R17, R108, 0xb, R111 ;  /* 0x0000000b6c117819 */ /* 0x000fc40000010e6f */
[----:B------:R-:W-:Y:S02]  /*4ab0*/  IADD3 R99, P4, P5, R51, R99, R92 ;  /* 0x0000006333637210 */ /* 0x000fe40007d9e05c */
[----:B------:R-:W-:Y:S02]  /*4ac0*/  IADD3.X R102, PT, PT, R47, R110, R30, P3, P2 ;  /* 0x0000006e2f667210 */ /* 0x000fe40001fe441e */
[----:B------:R-:W-:Y:S02]  /*4ad0*/  SHF.L.W.U32.HI R39, R108, 0x5, R111 ;  /* 0x000000056c277819 */ /* 0x000fe40000010e6f */
[----:B------:R-:W-:Y:S02]  /*4ae0*/  LOP3.LUT R38, R111, R38, R46, 0x96, !PT ;  /* 0x000000266f267212 */ /* 0x000fe400078e962e */
[----:B------:R-:W-:Y:S02]  /*4af0*/  SHF.R.U64 R92, R51, 0x2, R36 ;  /* 0x00000002335c7819 */ /* 0x000fe40000001224 */
[----:B------:R-:W-:-:S02]  /*4b00*/  IADD3.X R17, PT, PT, R36, R93, R17, P0, P1 ;  /* 0x0000005d24117210 */ /* 0x000fc400007e2411 */
[----:B------:R-:W-:Y:S02]  /*4b10*/  LOP3.LUT R50, R50, R41, RZ, 0x3c, !PT ;  /* 0x0000002932327212 */ /* 0x000fe400078e3cff */
[----:B------:R-:W-:Y:S02]  /*4b20*/  IADD3.X R102, PT, PT, R36, R102, R39, P4, P5 ;  /* 0x0000006624667210 */ /* 0x000fe400027ea427 */
[-C--:B------:R-:W-:Y:S02]  /*4b30*/  LOP3.LUT R93, R38, R51.reuse, RZ, 0x3c, !PT ;  /* 0x00000033265d7212 */ /* 0x080fe400078e3cff */
[----:B------:R-:W-:Y:S02]  /*4b40*/  LOP3.LUT R91, R91, R16, RZ, 0x3c, !PT ;  /* 0x000000105b5b7212 */ /* 0x000fe400078e3cff */
[----:B------:R-:W-:Y:S01]  /*4b50*/  LOP3.LUT R41, R92, R51, RZ, 0x3c, !PT ;  /* 0x000000335c297212 */ /* 0x000fe200078e3cff */
[----:B------:R-:W-:Y:S01]  /*4b60*/  IMAD.SHL.U32 R43, R93, 0x100, RZ ;  /* 0x000001005d2b7824 */ /* 0x000fe200078e00ff */
[----:B------:R-:W-:-:S02]  /*4b70*/  SHF.R.U32.HI R39, RZ, 0x2, R36 ;  /* 0x00000002ff277819 */ /* 0x000fc40000011624 */
[----:B------:R-:W-:Y:S02]  /*4b80*/  SHF.R.U64 R92, R51, 0x1, R36 ;  /* 0x00000001335c7819 */ /* 0x000fe40000001224 */
[----:B------:R-:W-:Y:S02]  /*4b90*/  IADD3 R91, P0, P1, R91, R114, R41 ;  /* 0x000000725b5b7210 */ /* 0x000fe4000791e029 */
[----:B------:R-:W-:Y:S02]  /*4ba0*/  LOP3.LUT R110, R39, R36, RZ, 0x3c, !PT ;  /* 0x00000024276e7212 */ /* 0x000fe400078e3cff */
[----:B------:R-:W-:Y:S02]  /*4bb0*/  SHF.L.W.U32.HI R38, R111, 0x15, R108 ;  /* 0x000000156f267819 */ /* 0x000fe40000010e6c */
[----:B------:R-:W-:Y:S02]  /*4bc0*/  LOP3.LUT R41, R92, R51, RZ, 0x3c, !PT ;  /* 0x000000335c297212 */ /* 0x000fe400078e3cff */
[----:B------:R-:W-:-:S02]  /*4bd0*/  IADD3.X R90, PT, PT, R90, R37, R110, P0, P1 ;  /* 0x000000255a5a7210 */ /* 0x000fc400007e246e */
[----:B------:R-:W-:Y:S02]  /*4be0*/  LOP3.LUT R39, R134, R136, R113, 0x96, !PT ;  /* 0x0000008886277212 */ /* 0x000fe400078e9671 */
[----:B------:R-:W-:Y:S02]  /*4bf0*/  LOP3.LUT R43, R100, R51, R43, 0x96, !PT ;  /* 0x00000033642b7212 */ /* 0x000fe400078e962b */
[----:B------:R-:W-:Y:S01]  /*4c00*/  IADD3 R100, P0, P1, R41, R115, R38 ;  /* 0x0000007329647210 */ /* 0x000fe2000791e026 */
[----:B------:R-:W-:Y:S01]  /*4c10*/  IMAD.SHL.U32 R38, R93, 0x40, RZ ;  /* 0x000000405d267824 */ /* 0x000fe200078e00ff */
[----:B------:R-:W-:Y:S02]  /*4c20*/  SHF.R.U32.HI R41, RZ, 0x1, R36 ;  /* 0x00000001ff297819 */ /* 0x000fe40000011624 */
[----:B------:R-:W-:Y:S02]  /*4c30*/  SHF.R.U64 R92, R91, 0x2, R90 ;  /* 0x000000025b5c7819 */ /* 0x000fe4000000125a */
[----:B------:R-:W-:-:S02]  /*4c40*/  LOP3.LUT R39, R31, R39, R44, 0x96, !PT ;  /* 0x000000271f277212 */ /* 0x000fc400078e962c */
[----:B------:R-:W-:Y:S02]  /*4c50*/  SHF.L.W.U32.HI R37, R108, 0x15, R111 ;  /* 0x000000156c257819 */ /* 0x000fe40000010e6f */
[----:B------:R-:W-:Y:S02]  /*4c60*/  LOP3.LUT R112, R41, R36, RZ, 0x3c, !PT ;  /* 0x0000002429707212 */ /* 0x000fe400078e3cff */
[----:B------:R-:W-:Y:S02]  /*4c70*/  LOP3.LUT R92, R92, R91, RZ, 0x3c, !PT ;  /* 0x0000005b5c5c7212 */ /* 0x000fe400078e3cff */
[----:B------:R-:W-:Y:S02]  /*4c80*/  LOP3.LUT R39, R108, R39, R47, 0x96, !PT ;  /* 0x000000276c277212 */ /* 0x000fe400078e962f */
[----:B------:R-:W-:Y:S02]  /*4c90*/  LOP3.LUT R41, R59, R131, R38, 0x96, !PT ;  /* 0x000000833b297212 */ /* 0x000fe400078e9626 */
[----:B------:R-:W-:Y:S01]  /*4ca0*/  IADD3.X R112, PT, PT, R112, R117, R37, P0, P1 ;  /* 0x0000007570707210 */ /* 0x000fe200007e2425 */
[----:B------:R-:W-:Y:S01]  /*4cb0*/  IMAD.SHL.U32 R37, R93, 0x10, RZ ;  /* 0x000000105d257824 */ /* 0x000fe200078e00ff */
[----:B------:R-:W-:-:S02]  /*4cc0*/  IADD3 R38, P0, P1, R89, R100, R92 ;  /* 0x0000006459267210 */ /* 0x000fc4000791e05c */
[----:B------:R-:W-:Y:S02]  /*4cd0*/  LOP3.LUT R92, R39, R36, RZ, 0x3c, !PT ;  /* 0x00000024275c7212 */ /* 0x000fe400078e3cff */
[--C-:B------:R-:W-:Y:S02]  /*4ce0*/  SHF.R.U32.HI R89, RZ, 0x2, R90.reuse ;  /* 0x00000002ff597819 */ /* 0x100fe4000001165a */
[----:B------:R-:W-:Y:S02]  /*4cf0*/  SHF.R.U64 R110, R91, 0x1, R90 ;  /* 0x000000015b6e7819 */ /* 0x000fe4000000125a */
[----:B------:R-:W-:Y:S02]  /*4d00*/  SHF.L.U64.HI R39, R93, 0x8, R92 ;  /* 0x000000085d277819 */ /* 0x000fe4000001025c */
[----:B------:R-:W-:Y:S02]  /*4d10*/  LOP3.LUT R89, R89, R90, RZ, 0x3c, !PT ;  /* 0x0000005a59597212 */ /* 0x000fe400078e3cff */
[----:B------:R-:W-:-:S02]  /*4d20*/  SHF.L.W.U32.HI R100, R51, 0x15, R36 ;  /* 0x0000001533647819 */ /* 0x000fc40000010e24 */
[----:B------:R-:W-:Y:S02]  /*4d30*/  LOP3.LUT R59, R110, R91, RZ, 0x3c, !PT ;  /* 0x0000005b6e3b7212 */ /* 0x000fe400078e3cff */
[----:B------:R-:W-:Y:S02]  /*4d40*/  LOP3.LUT R97, R97, R36, R39, 0x96, !PT ;  /* 0x0000002461617212 */ /* 0x000fe400078e9627 */
[----:B------:R-:W-:Y:S02]  /*4d50*/  IADD3.X R39, PT, PT, R42, R112, R89, P0, P1 ;  /* 0x000000702a277210 */ /* 0x000fe400007e2459 */
[----:B------:R-:W-:Y:S02]  /*4d60*/  IADD3 R100, P0, P1, R59, R109, R100 ;  /* 0x0000006d3b647210 */ /* 0x000fe4000791e064 */
[----:B------:R-:W-:Y:S02]  /*4d70*/  SHF.R.U32.HI R109, RZ, 0x1, R90 ;  /* 0x00000001ff6d7819 */ /* 0x000fe4000001165a */
[----:B------:R-:W-:-:S02]  /*4d80*/  SHF.L.W.U32.HI R42, R36, 0x15, R51 ;  /* 0x00000015242a7819 */ /* 0x000fc40000010e33 */
[----:B------:R-:W-:Y:S02]  /*4d90*/  LOP3.LUT R109, R109, R90, RZ, 0x3c, !PT ;  /* 0x0000005a6d6d7212 */ /* 0x000fe400078e3cff */
[--C-:B------:R-:W-:Y:S02]  /*4da0*/  SHF.R.U64 R89, R38, 0x2, R39.reuse ;  /* 0x0000000226597819 */ /* 0x100fe40000001227 */
[----:B------:R-:W-:Y:S02]  /*4db0*/  SHF.R.U32.HI R59, RZ, 0x6, R92 ;  /* 0x00000006ff3b7819 */ /* 0x000fe4000001165c */
[----:B------:R-:W-:Y:S02]  /*4dc0*/  IADD3.X R109, PT, PT, R109, R107, R42, P0, P1 ;  /* 0x0000006b6d6d7210 */ /* 0x000fe400007e242a */
[----:B------:R-:W-:Y:S02]  /*4dd0*/  LOP3.LUT R89, R89, R38, RZ, 0x3c, !PT ;  /* 0x0000002659597212 */ /* 0x000fe400078e3cff */
[----:B------:R-:W-:-:S02]  /*4de0*/  SHF.R.U32.HI R42, RZ, 0x2, R39 ;  /* 0x00000002ff2a7819 */ /* 0x000fc40000011627 */
[----:B------:R-:W-:Y:S02]  /*4df0*/  LOP3.LUT R58, R58, R113, R59, 0x96, !PT ;  /* 0x000000713a3a7212 */ /* 0x000fe400078e963b */
[----:B------:R-:W-:Y:S02]  /*4e00*/  IADD3 R59, P0, P1, R54, R100, R89 ;  /* 0x00000064363b7210 */ /* 0x000fe4000791e059 */
[----:B------:R-:W-:Y:S02]  /*4e10*/  LOP3.LUT R42, R42, R39, RZ, 0x3c, !PT ;  /* 0x000000272a2a7212 */ /* 0x000fe400078e3cff */
[----:B------:R-:W-:Y:S02]  /*4e20*/  SHF.R.U64 R107, R38, 0x1, R39 ;  /* 0x00000001266b7819 */ /* 0x000fe40000001227 */
[----:B------:R-:W-:Y:S02]  /*4e30*/  LOP3.LUT R88, R88, R133, R37, 0x96, !PT ;  /* 0x0000008558587212 */ /* 0x000fe400078e9625 */
[----:B------:R-:W-:-:S02]  /*4e40*/  IADD3.X R42, PT, PT, R55, R109, R42, P0, P1 ;  /* 0x0000006d372a7210 */ /* 0x000fc400007e242a */
[----:B------:R-:W-:Y:S02]  /*4e50*/  SHF.R.U64 R37, R93, 0x6, R92 ;  /* 0x000000065d257819 */ /* 0x000fe4000000125c */
[----:B------:R-:W-:Y:S02]  /*4e60*/  SHF.L.W.U32.HI R54, R91, 0x15, R90 ;  /* 0x000000155b367819 */ /* 0x000fe40000010e5a */
[----:B------:R-:W-:Y:S02]  /*4e70*/  LOP3.LUT R100, R107, R38, RZ, 0x3c, !PT ;  /* 0x000000266b647212 */ /* 0x000fe400078e3cff */
[----:B------:R-:W-:Y:S02]  /*4e80*/  SHF.R.U32.HI R112, RZ, 0x1, R39 ;  /* 0x00000001ff707819 */ /* 0x000fe40000011627 */
[----:B------:R-:W-:Y:S02]  /*4e90*/  SHF.R.U64 R110, R59, 0x2, R42 ;  /* 0x000000023b6e7819 */ /* 0x000fe4000000122a */
[----:B------:R-:W-:-:S02]  /*4ea0*/  LOP3.LUT R85, R85, R116, R37, 0x96, !PT ;  /* 0x0000007455557212 */ /* 0x000fc400078e9625 */
[C-C-:B------:R-:W-:Y:S02]  /*4eb0*/  SHF.L.U64.HI R89, R93.reuse, 0x6, R92.reuse ;  /* 0x000000065d597819 */ /* 0x140fe4000001025c */
[----:B------:R-:W-:Y:S02]  /*4ec0*/  SHF.L.U64.HI R37, R93, 0x4, R92 ;  /* 0x000000045d257819 */ /* 0x000fe4000001025c */
[----:B------:R-:W-:Y:S02]  /*4ed0*/  IADD3 R105, P0, P1, R100, R105, R54 ;  /* 0x0000006964697210 */ /* 0x000fe4000791e036 */
[----:B------:R-:W-:Y:S02]  /*4ee0*/  SHF.L.W.U32.HI R54, R90, 0x15, R91 ;  /* 0x000000155a367819 */ /* 0x000fe40000010e5b */
[----:B------:R-:W-:Y:S02]  /*4ef0*/  LOP3.LUT R107, R112, R39, RZ, 0x3c, !PT ;  /* 0x00000027706b7212 */ /* 0x000fe400078e3cff */
[----:B------:R-:W-:-:S02]  /*4f00*/  LOP3.LUT R55, R110, R59, RZ, 0x3c, !PT ;  /* 0x0000003b6e377212 */ /* 0x000fc400078e3cff */
[----:B------:R-:W-:Y:S02]  /*4f10*/  LOP3.LUT R68, R68, R136, R89, 0x96, !PT ;  /* 0x0000008844447212 */ /* 0x000fe400078e9659 */
[----:B------:R-:W-:Y:S02]  /*4f20*/  LOP3.LUT R65, R65, R134, R37, 0x96, !PT ;  /* 0x0000008641417212 */ /* 0x000fe400078e9625 */
[----:B------:R-:W-:Y:S02]  /*4f30*/  SHF.R.U64 R100, R93, 0x3, R92 ;  /* 0x000000035d647819 */ /* 0x000fe4000000125c */
[----:B------:R-:W-:Y:S02]  /*4f40*/  SHF.L.W.U32.HI R37, R51, 0xb, R36 ;  /* 0x0000000b33257819 */ /* 0x000fe40000010e24 */
[----:B------:R-:W-:Y:S02]  /*4f50*/  IADD3.X R107, PT, PT, R107, R17, R54, P0, P1 ;  /* 0x000000116b6b7210 */ /* 0x000fe400007e2436 */
[----:B------:R-:W-:-:S02]  /*4f60*/  SHF.R.U32.HI R89, RZ, 0x2, R42 ;  /* 0x00000002ff597819 */ /* 0x000fc4000001162a */
[----:B------:R-:W-:Y:S02]  /*4f70*/  IADD3 R55, P0, P1, R52, R105, R55 ;  /* 0x0000006934377210 */ /* 0x000fe4000791e037 */
[----:B------:R-:W-:Y:S02]  /*4f80*/  SHF.R.U64 R52, R59, 0x1, R42 ;  /* 0x000000013b347819 */ /* 0x000fe4000000122a */
[----:B------:R-:W-:Y:S02]  /*4f90*/  LOP3.LUT R103, R103, R45, R100, 0x96, !PT ;  /* 0x0000002d67677212 */ /* 0x000fe400078e9664 */
[----:B------:R-:W-:Y:S02]  /*4fa0*/  IADD3 R104, P2, P3, R91, R104, R37 ;  /* 0x000000685b687210 */ /* 0x000fe40007b5e025 */
[----:B------:R-:W-:Y:S02]  /*4fb0*/  LOP3.LUT R100, R89, R42, RZ, 0x3c, !PT ;  /* 0x0000002a59647212 */ /* 0x000fe400078e3cff */
[----:B------:R-:W-:-:S02]  /*4fc0*/  SHF.L.W.U32.HI R37, R36, 0xb, R51 ;  /* 0x0000000b24257819 */ /* 0x000fc40000010e33 */
[----:B------:R-:W-:Y:S02]  /*4fd0*/  SHF.L.W.U32.HI R54, R38, 0x15, R39 ;  /* 0x0000001526367819 */ /* 0x000fe40000010e27 */
[----:B------:R-:W-:Y:S02]  /*4fe0*/  LOP3.LUT R89, R52, R59, RZ, 0x3c, !PT ;  /* 0x0000003b34597212 */ /* 0x000fe400078e3cff */
[----:B------:R-:W-:Y:S02]  /*4ff0*/  IADD3.X R52, PT, PT, R53, R107, R100, P0, P1 ;  /* 0x0000006b35347210 */ /* 0x000fe400007e2464 */
[----:B------:R-:W-:Y:S02]  /*5000*/  IADD3.X R105, PT, PT, R90, R101, R37, P2, P3 ;  /* 0x000000655a697210 */ /* 0x000fe400017e6425 */
[----:B------:R-:W-:Y:S02]  /*5010*/  IADD3 R101, P0, P1, R89, R104, R54 ;  /* 0x0000006859657210 */ /* 0x000fe4000791e036 */
[----:B------:R-:W-:-:S02]  /*5020*/  SHF.R.U32.HI R89, RZ, 0x1, R42 ;  /* 0x00000001ff597819 */ /* 0x000fc4000001162a */
[----:B------:R-:W-:Y:S02]  /*5030*/  SHF.R.U64 R100, R55, 0x2, R52 ;  /* 0x0000000237647819 */ /* 0x000fe40000001234 */
[----:B------:R-:W-:Y:S02]  /*5040*/  SHF.R.U64 R37, R93, 0x4, R92 ;  /* 0x000000045d257819 */ /* 0x000fe4000000125c */
[----:B------:R-:W-:Y:S02]  /*5050*/  SHF.L.W.U32.HI R53, R39, 0x15, R38 ;  /* 0x0000001527357819 */ /* 0x000fe40000010e26 */
[----:B------:R-:W-:Y:S02]  /*5060*/  LOP3.LUT R104, R89, R42, RZ, 0x3c, !PT ;  /* 0x0000002a59687212 */ /* 0x000fe400078e3cff */
[----:B------:R-:W-:Y:S02]  /*5070*/  LOP3.LUT R89, R100, R55, RZ, 0x3c, !PT ;  /* 0x0000003764597212 */ /* 0x000fe400078e3cff */
[----:B------:R-:W-:-:S02]  /*5080*/  LOP3.LUT R37, R67, R30, R37, 0x96, !PT ;  /* 0x0000001e43257212 */ /* 0x000fc400078e9625 */
[----:B------:R-:W-:Y:S02]  /*5090*/  IADD3.X R105, PT, PT, R104, R105, R53, P0, P1 ;  /* 0x0000006968697210 */ /* 0x000fe400007e2435 */
[----:B------:R-:W-:Y:S02]  /*50a0*/  SHF.R.U32.HI R67, RZ, 0x2, R52 ;  /* 0x00000002ff437819 */ /* 0x000fe40000011634 */
[----:B------:R-:W-:Y:S02]  /*50b0*/  IADD3 R100, P0, P1, R48, R101, R89 ;  /* 0x0000006530647210 */ /* 0x000fe4000791e059 */
[----:B------:R-:W-:Y:S02]  /*50c0*/  IADD3 R89, P2, P3, R111, R98, R47 ;  /* 0x000000626f597210 */ /* 0x000fe40007b5e02f */
[----:B------:R-:W-:Y:S02]  /*50d0*/  SHF.L.W.U32.HI R54, R91, 0xb, R90 ;  /* 0x0000000b5b367819 */ /* 0x000fe40000010e5a */
[----:B------:R-:W-:-:S02]  /*50e0*/  SHF.R.U64 R98, R55, 0x1, R52 ;  /* 0x0000000137627819 */ /* 0x000fc40000001234 */
[----:B------:R-:W-:Y:S02]  /*50f0*/  LOP3.LUT R104, R67, R52, RZ, 0x3c, !PT ;  /* 0x0000003443687212 */ /* 0x000fe400078e3cff */
[----:B------:R-:W-:Y:S02]  /*5100*/  IADD3 R99, P4, P5, R38, R99, R54 ;  /* 0x0000006326637210 */ /* 0x000fe40007d9e036 */
[----:B------:R-:W-:Y:S02]  /*5110*/  SHF.L.W.U32.HI R48, R90, 0xb, R91 ;  /* 0x0000000b5a307819 */ /* 0x000fe40000010e5b */
[----:B------:R-:W-:Y:S02]  /*5120*/  SHF.L.W.U32.HI R53, R59, 0x15, R42 ;  /* 0x000000153b357819 */ /* 0x000fe40000010e2a */
[----:B------:R-:W-:Y:S02]  /*5130*/  LOP3.LUT R98, R98, R55, RZ, 0x3c, !PT ;  /* 0x0000003762627212 */ /* 0x000fe400078e3cff */
[----:B------:R-:W-:-:S02]  /*5140*/  IADD3.X R67, PT, PT, R49, R105, R104, P0, P1 ;  /* 0x0000006931437210 */ /* 0x000fc400007e2468 */
[----:B------:R-:W-:Y:S02]  /*5150*/  SHF.R.U32.HI R101, RZ, 0x1, R52 ;  /* 0x00000001ff657819 */ /* 0x000fe40000011634 */
[----:B------:R-:W-:Y:S02]  /*5160*/  SHF.L.W.U32.HI R54, R51, 0x5, R36 ;  /* 0x0000000533367819 */ /* 0x000fe40000010e24 */
[----:B------:R-:W-:Y:S02]  /*5170*/  IADD3.X R102, PT, PT, R39, R102, R48, P4, P5 ;  /* 0x0000006627667210 */ /* 0x000fe400027ea430 */
[----:B------:R-:W-:Y:S02]  /*5180*/  IADD3 R99, P0, P1, R98, R99, R53 ;  /* 0x0000006362637210 */ /* 0x000fe4000791e035 */
[----:B------:R-:W-:Y:S02]  /*5190*/  SHF.R.U64 R53, R100, 0x2, R67 ;  /* 0x0000000264357819 */ /* 0x000fe40000001243 */
[----:B------:R-:W-:-:S02]  /*51a0*/  SHF.L.W.U32.HI R48, R42, 0x15, R59 ;  /* 0x000000152a307819 */ /* 0x000fc40000010e3b */
[----:B------:R-:W-:Y:S02]  /*51b0*/  LOP3.LUT R101, R101, R52, RZ, 0x3c, !PT ;  /* 0x0000003465657212 */ /* 0x000fe400078e3cff */
[----:B------:R-:W-:Y:S02]  /*51c0*/  IADD3 R89, P4, P5, R91, R89, R54 ;  /* 0x000000595b597210 */ /* 0x000fe40007d9e036 */
[----:B------:R-:W-:Y:S02]  /*51d0*/  IADD3.X R95, PT, PT, R108, R95, R46, P2, P3 ;  /* 0x0000005f6c5f7210 */ /* 0x000fe400017e642e */
[----:B------:R-:W-:Y:S02]  /*51e0*/  SHF.L.W.U32.HI R49, R36, 0x5, R51 ;  /* 0x0000000524317819 */ /* 0x000fe40000010e33 */
[----:B------:R-:W-:Y:S02]  /*51f0*/  LOP3.LUT R87, R151, UR8, RZ, 0x3c, !PT ;  /* 0x0000000897577c12 */ /* 0x000fe4000f8e3cff */
[----:B------:R-:W-:-:S02]  /*5200*/  SHF.L.W.U32.HI R54, R38, 0xb, R39 ;  /* 0x0000000b26367819 */ /* 0x000fc40000010e27 */
[----:B------:R-:W-:Y:S02]  /*5210*/  LOP3.LUT R98, R53, R100, RZ, 0x3c, !PT ;  /* 0x0000006435627212 */ /* 0x000fe400078e3cff */
[----:B------:R-:W-:Y:S02]  /*5220*/  IADD3.X R101, PT, PT, R101, R102, R48, P0, P1 ;  /* 0x0000006665657210 */ /* 0x000fe400007e2430 */
[----:B------:R-:W-:Y:S02]  /*5230*/  SHF.R.U32.HI R102, RZ, 0x2, R67 ;  /* 0x00000002ff667819 */ /* 0x000fe40000011643 */
[----:B------:R-:W-:Y:S02]  /*5240*/  IADD3.X R95, PT, PT, R90, R95, R49, P4, P5 ;  /* 0x0000005f5a5f7210 */ /* 0x000fe400027ea431 */
[----:B------:R-:W-:Y:S02]  /*5250*/  IADD3 R54, P3, P2, R59, R89, R54 ;  /* 0x000000593b367210 */ /* 0x000fe40007a7e036 */
[----:B------:R-:W-:-:S02]  /*5260*/  IADD3 R98, P5, P4, R87, R99, R98 ;  /* 0x0000006357627210 */ /* 0x000fc40007cbe062 */
[----:B------:R-:W-:Y:S02]  /*5270*/  LOP3.LUT R16, R152, UR9, RZ, 0x3c, !PT ;  /* 0x0000000998107c12 */ /* 0x000fe4000f8e3cff */
[----:B------:R-:W-:Y:S02]  /*5280*/  SHF.R.U64 R89, R100, 0x1, R67 ;  /* 0x0000000164597819 */ /* 0x000fe40000001243 */
[----:B------:R-:W-:Y:S02]  /*5290*/  LOP3.LUT R87, R102, R67, RZ, 0x3c, !PT ;  /* 0x0000004366577212 */ /* 0x000fe400078e3cff */
[----:B------:R-:W-:Y:S02]  /*52a0*/  SHF.L.W.U32.HI R49, R39, 0xb, R38 ;  /* 0x0000000b27317819 */ /* 0x000fe40000010e26 */
[----:B------:R-:W-:Y:S02]  /*52b0*/  IADD3 R94, P0, P1, R51, R94, R108 ;  /* 0x0000005e335e7210 */ /* 0x000fe4000791e06c */
[----:B------:R-:W-:-:S02]  /*52c0*/  SHF.L.W.U32.HI R53, R91, 0x5, R90 ;  /* 0x000000055b357819 */ /* 0x000fc40000010e5a */
[----:B------:R-:W-:Y:S02]  /*52d0*/  SHF.L.W.U32.HI R48, R55, 0x15, R52 ;  /* 0x0000001537307819 */ /* 0x000fe40000010e34 */
[----:B------:R-:W-:Y:S02]  /*52e0*/  LOP3.LUT R89, R89, R100, RZ, 0x3c, !PT ;  /* 0x0000006459597212 */ /* 0x000fe400078e3cff */
[----:B------:R-:W-:Y:S02]  /*52f0*/  IADD3.X R87, PT, PT, R16, R101, R87, P5, P4 ;  /* 0x0000006510577210 */ /* 0x000fe40002fe8457 */
[----:B------:R-:W-:Y:S02]  /*5300*/  IADD3.X R95, PT, PT, R42, R95, R49, P3, P2 ;  /* 0x0000005f2a5f7210 */ /* 0x000fe40001fe4431 */
[----:B------:R-:W-:Y:S02]  /*5310*/  IADD3 R53, P2, P3, R38, R94, R53 ;  /* 0x0000005e26357210 */ /* 0x000fe40007b5e035 */
[----:B------:R-:W-:-:S02]  /*5320*/  IADD3 R89, P5, P4, R89, R54, R48 ;  /* 0x0000003659597210 */ /* 0x000fc40007cbe030 */
[----:B------:R-:W-:Y:S02]  /*5330*/  SHF.R.U64 R49, R98, 0x2, R87 ;  /* 0x0000000262317819 */ /* 0x000fe40000001257 */
[----:B------:R-:W-:Y:S02]  /*5340*/  IADD3.X R94, PT, PT, R36, R96, R111, P0, P1 ;  /* 0x00000060245e7210 */ /* 0x000fe400007e246f */
[----:B------:R-:W-:Y:S02]  /*5350*/  SHF.L.W.U32.HI R48, R90, 0x5, R91 ;  /* 0x000000055a307819 */ /* 0x000fe40000010e5b */
[----:B------:R-:W-:Y:S02]  /*5360*/  SHF.R.U32.HI R96, RZ, 0x1, R67 ;  /* 0x00000001ff607819 */ /* 0x000fe40000011643 */
[----:B------:R-:W-:Y:S02]  /*5370*/  SHF.L.W.U32.HI R54, R59, 0xb, R42 ;  /* 0x0000000b3b367819 */ /* 0x000fe40000010e2a */
[----:B------:R-:W-:-:S02]  /*5380*/  LOP3.LUT R86, R86, UR10, RZ, 0x3c, !PT ;  /* 0x0000000a56567c12 */ /* 0x000fc4000f8e3cff */
[----:B------:R-:W-:Y:S02]  /*5390*/  LOP3.LUT R49, R49, R98, RZ, 0x3c, !PT ;  /* 0x0000006231317212 */ /* 0x000fe400078e3cff */
[----:B------:R-:W-:Y:S02]  /*53a0*/  IADD3.X R94, PT, PT, R39, R94, R48, P2, P3 ;  /* 0x0000005e275e7210 */ /* 0x000fe400017e6430 */
[----:B------:R-:W-:Y:S02]  /*53b0*/  SHF.L.W.U32.HI R16, R52, 0x15, R55 ;  /* 0x0000001534107819 */ /* 0x000fe40000010e37 */
[----:B------:R-:W-:Y:S02]  /*53c0*/  LOP3.LUT R99, R96, R67, RZ, 0x3c, !PT ;  /* 0x0000004360637212 */ /* 0x000fe400078e3cff */
[----:B------:R-:W-:Y:S02]  /*53d0*/  IADD3 R54, P2, P3, R55, R53, R54 ;  /* 0x0000003537367210 */ /* 0x000fe40007b5e036 */
[----:B------:R-:W-:-:S02]  /*53e0*/  SHF.R.U64 R53, R98, 0x1, R87 ;  /* 0x0000000162357819 */ /* 0x000fc40000001257 */
[----:B------:R-:W-:Y:S02]  /*53f0*/  IADD3 R96, P0, P1, R86, R89, R49 ;  /* 0x0000005956607210 */ /* 0x000fe4000791e031 */
[----:B------:R-:W-:Y:S02]  /*5400*/  SHF.R.U32.HI R86, RZ, 0x2, R87 ;  /* 0x00000002ff567819 */ /* 0x000fe40000011657 */
[----:B------:R-:W-:Y:S02]  /*5410*/  IADD3.X R99, PT, PT, R99, R95, R16, P5, P4 ;  /* 0x0000005f63637210 */ /* 0x000fe40002fe8410 */
[----:B------:R-:W-:Y:S02]  /*5420*/  SHF.L.W.U32.HI R49, R42, 0xb, R59 ;  /* 0x0000000b2a317819 */ /* 0x000fe40000010e3b */
[----:B------:R-:W-:Y:S02]  /*5430*/  SHF.L.W.U32.HI R16, R100, 0x15, R67 ;  /* 0x0000001564107819 */ /* 0x000fe40000010e43 */
[----:B------:R-:W-:-:S02]  /*5440*/  LOP3.LUT R53, R53, R98, RZ, 0x3c, !PT ;  /* 0x0000006235357212 */ /* 0x000fc400078e3cff */
[----:B------:R-:W-:Y:S01]  /*5450*/  LOP3.LUT R62, R62, UR11, RZ, 0x3c, !PT ;  /* 0x0000000b3e3e7c12 */ /* 0x000fe2000f8e3cff */
[----:B------:R-:W0:Y:S01]  /*5460*/  LDCU.128 UR8, c[0x3][0x1d0] ;  /* 0x00c03a00ff0877ac */ /* 0x000e220008000c00 */
[----:B------:R-:W-:Y:S02]  /*5470*/  LOP3.LUT R95, R86, R87, RZ, 0x3c, !PT ;  /* 0x00000057565f7212 */ /* 0x000fe400078e3cff */
[----:B------:R-:W-:Y:S02]  /*5480*/  IADD3.X R94, PT, PT, R52, R94, R49, P2, P3 ;  /* 0x0000005e345e7210 */ /* 0x000fe400017e6431 */
[----:B------:R-:W-:Y:S02]  /*5490*/  SHF.R.U32.HI R48, RZ, 0x4, R92 ;  /* 0x00000004ff307819 */ /* 0x000fe4000001165c */
[----:B------:R-:W-:Y:S02]  /*54a0*/  IADD3 R86, P2, P3, R53, R54, R16 ;  /* 0x0000003635567210 */ /* 0x000fe40007b5e010 */
[----:B------:R-:W-:-:S02]  /*54b0*/  SHF.R.U64 R49, R93, 0x7, R92 ;  /* 0x000000075d317819 */ /* 0x000fc4000000125c */
[----:B------:R-:W-:Y:S02]  /*54c0*/  SHF.R.U32.HI R54, RZ, 0x1, R87 ;  /* 0x00000001ff367819 */ /* 0x000fe40000011657 */
[----:B------:R-:W-:Y:S02]  /*54d0*/  IADD3.X R95, PT, PT, R62, R99, R95, P0, P1 ;  /* 0x000000633e5f7210 */ /* 0x000fe400007e245f */
[----:B------:R-:W-:Y:S02]  /*54e0*/  LOP3.LUT R60, R60, R31, R48, 0x96, !PT ;  /* 0x0000001f3c3c7212 */ /* 0x000fe400078e9630 */
[----:B------:R-:W-:Y:S02]  /*54f0*/  LOP3.LUT R64, R64, R46, R49, 0x96, !PT ;  /* 0x0000002e40407212 */ /* 0x000fe400078e9631 */
[----:B------:R-:W-:Y:S02]  /*5500*/  SHF.L.W.U32.HI R48, R67, 0x15, R100 ;  /* 0x0000001543307819 */ /* 0x000fe40000010e64 */
[----:B------:R-:W-:-:S02]  /*5510*/  LOP3.LUT R89, R54, R87, RZ, 0x3c, !PT ;  /* 0x0000005736597212 */ /* 0x000fc400078e3cff */
[----:B------:R-:W-:Y:S02]  /*5520*/  SHF.R.U32.HI R49, RZ, 0x2, R92 ;  /* 0x00000002ff317819 */ /* 0x000fe4000001165c */
[----:B------:R-:W-:Y:S02]  /*5530*/  SHF.R.U64 R53, R96, 0x2, R95 ;  /* 0x0000000260357819 */ /* 0x000fe4000000125f */
[----:B------:R-:W-:Y:S02]  /*5540*/  IADD3.X R54, PT, PT, R89, R94, R48, P2, P3 ;  /* 0x0000005e59367210 */ /* 0x000fe400017e6430 */
[----:B------:R-:W-:Y:S02]  /*5550*/  LOP3.LUT R83, R83, R108, R49, 0x96, !PT ;  /* 0x0000006c53537212 */ /* 0x000fe400078e9631 */
[----:B------:R-:W-:Y:S02]  /*5560*/  LOP3.LUT R53, R53, R96, RZ, 0x3c, !PT ;  /* 0x0000006035357212 */ /* 0x000fe400078e3cff */
[----:B------:R-:W-:-:S02]  /*5570*/  SHF.R.U32.HI R89, RZ, 0x2, R95 ;  /* 0x00000002ff597819 */ /* 0x000fc4000001165f */
[----:B------:R-:W-:Y:S02]  /*5580*/  LOP3.LUT R49, R59, R91, R38, 0x96, !PT ;  /* 0x0000005b3b317212 */ /* 0x000fe400078e9626 */
[--C-:B------:R-:W-:Y:S02]  /*5590*/  SHF.R.U64 R48, R93, 0x2, R92.reuse ;  /* 0x000000025d307819 */ /* 0x100fe4000000125c */
[----:B------:R-:W-:Y:S02]  /*55a0*/  IADD3 R86, P0, P1, R40, R86, R53 ;  /* 0x0000005628567210 */ /* 0x000fe4000791e035 */
[----:B------:R-:W-:Y:S02]  /*55b0*/  LOP3.LUT R89, R89, R95, RZ, 0x3c, !PT ;  /* 0x0000005f59597212 */ /* 0x000fe400078e3cff */
[----:B------:R-:W-:Y:S02]  /*55c0*/  LOP3.LUT R49, R100, R49, R55, 0x96, !PT ;  /* 0x0000003164317212 */ /* 0x000fe400078e9637 */
[----:B------:R-:W-:-:S02]  /*55d0*/  SHF.R.U32.HI R16, RZ, 0x7, R92 ;  /* 0x00000007ff107819 */ /* 0x000fc4000001165c */
[----:B------:R-:W-:Y:S02]  /*55e0*/  LOP3.LUT R66, R66, R111, R48, 0x96, !PT ;  /* 0x0000006f42427212 */ /* 0x000fe400078e9630 */
[----:B------:R-:W-:Y:S02]  /*55f0*/  IADD3.X R89, PT, PT, R50, R54, R89, P0, P1 ;  /* 0x0000003632597210 */ /* 0x000fe400007e2459 */
[----:B------:R-:W-:Y:S02]  /*5600*/  LOP3.LUT R48, R96, R49, R98, 0x96, !PT ;  /* 0x0000003160307212 */ /* 0x000fe400078e9662 */
[----:B------:R-:W-:Y:S02]  /*5610*/  LOP3.LUT R50, R42, R90, R39, 0x96, !PT ;  /* 0x0000005a2a327212 */ /* 0x000fe400078e9627 */
[----:B------:R-:W-:Y:S02]  /*5620*/  LOP3.LUT R16, R63, R47, R16, 0x96, !PT ;  /* 0x0000002f3f107212 */ /* 0x000fe400078e9610 */
[----:B------:R-:W-:-:S02]  /*5630*/  LOP3.LUT R63, R93, R48, R86, 0x96, !PT ;  /* 0x000000305d3f7212 */ /* 0x000fc400078e9656 */
[----:B------:R-:W-:Y:S02]  /*5640*/  LOP3.LUT R48, R67, R50, R52, 0x96, !PT ;  /* 0x0000003243307212 */ /* 0x000fe400078e9634 */
[----:B------:R-:W-:Y:S02]  /*5650*/  LOP3.LUT R54, R63, R38, R69, 0x96, !PT ;  /* 0x000000263f367212 */ /* 0x000fe400078e9645 */
[----:B------:R-:W-:Y:S02]  /*5660*/  LOP3.LUT R49, R95, R48, R87, 0x96, !PT ;  /* 0x000000305f317212 */ /* 0x000fe400078e9657 */
[C---:B------:R-:W-:Y:S02]  /*5670*/  LOP3.LUT R48, R63.reuse, R59, R8, 0x96, !PT ;  /* 0x0000003b3f307212 */ /* 0x040fe400078e9608 */
[C---:B------:R-:W-:Y:S01]  /*5680*/  LOP3.LUT R8, R63.reuse, R98, R18, 0x96, !PT ;  /* 0x000000623f087212 */ /* 0x040fe200078e9612 */
[----:B------:R-:W-:Y:S01]  /*5690*/  IMAD.SHL.U32 R18, R63, 0x20, RZ ;  /* 0x000000203f127824 */ /* 0x000fe200078e00ff */
[----:B------:R-:W-:-:S02]  /*56a0*/  SHF.R.U64 R69, R116, 0x5, R113 ;  /* 0x0000000574457819 */ /* 0x000fc40000001271 */
[----:B------:R-:W-:Y:S02]  /*56b0*/  LOP3.LUT R62, R92, R49, R89, 0x96, !PT ;  /* 0x000000315c3e7212 */ /* 0x000fe400078e9659 */
[C---:B------:R-:W-:Y:S01]  /*56c0*/  LOP3.LUT R50, R63.reuse, R91, R4, 0x96, !PT ;  /* 0x0000005b3f327212 */ /* 0x040fe200078e9604 */
[----:B------:R-:W-:Y:S01]  /*56d0*/  IMAD.SHL.U32 R4, R63, 0x40, RZ ;  /* 0x000000403f047824 */ /* 0x000fe200078e00ff */
[----:B------:R-:W-:Y:S02]  /*56e0*/  LOP3.LUT R76, R93, R59, R76, 0x96, !PT ;  /* 0x0000003b5d4c7212 */ /* 0x000fe400078e964c */
[----:B------:R-:W-:Y:S02]  /*56f0*/  SHF.R.U64 R59, R46, 0x6, R47 ;  /* 0x000000062e3b7819 */ /* 0x000fe4000000122f */
[----:B------:R-:W-:Y:S02]  /*5700*/  LOP3.LUT R49, R63, R86, R10, 0x96, !PT ;  /* 0x000000563f317212 */ /* 0x000fe400078e960a */
[----:B------:R-:W-:-:S02]  /*5710*/  LOP3.LUT R18, R34, R69, R18, 0x96, !PT ;  /* 0x0000004522127212 */ /* 0x000fc400078e9612 */
[----:B------:R-:W-:Y:S02]  /*5720*/  SHF.R.U32.HI R10, RZ, 0x5, R113 ;  /* 0x00000005ff0a7819 */ /* 0x000fe40000011671 */
[----:B------:R-:W-:Y:S02]  /*5730*/  SHF.L.U64.HI R69, R63, 0x5, R62 ;  /* 0x000000053f457819 */ /* 0x000fe4000001023e */
[----:B------:R-:W-:Y:S01]  /*5740*/  LOP3.LUT R32, R32, R59, R4, 0x96, !PT ;  /* 0x0000003b20207212 */ /* 0x000fe200078e9604 */
[----:B------:R-:W-:Y:S01]  /*5750*/  IMAD.SHL.U32 R59, R131, 0x100, RZ ;  /* 0x00000100833b7824 */ /* 0x000fe200078e00ff */
[----:B------:R-:W-:Y:S02]  /*5760*/  LOP3.LUT R53, R63, R96, R6, 0x96, !PT ;  /* 0x000000603f357212 */ /* 0x000fe400078e9606 */
[-C--:B------:R-:W-:Y:S02]  /*5770*/  LOP3.LUT R71, R92, R39.reuse, R71, 0x96, !PT ;  /* 0x000000275c477212 */ /* 0x080fe400078e9647 */
[----:B------:R-:W-:-:S02]  /*5780*/  LOP3.LUT R56, R62, R39, R56, 0x96, !PT ;  /* 0x000000273e387212 */ /* 0x000fc400078e9638 */
[----:B------:R-:W-:Y:S02]  /*5790*/  SHF.L.U64.HI R34, R131, 0x8, R136 ;  /* 0x0000000883227819 */ /* 0x000fe40000010288 */
[--C-:B------:R-:W-:Y:S02]  /*57a0*/  SHF.R.U64 R4, R63, 0x7, R62.reuse ;  /* 0x000000073f047819 */ /* 0x100fe4000000123e */
[----:B------:R-:W-:Y:S02]  /*57b0*/  SHF.R.U32.HI R6, RZ, 0x7, R62 ;  /* 0x00000007ff067819 */ /* 0x000fe4000001163e */
[----:B------:R-:W-:Y:S01]  /*57c0*/  LOP3.LUT R69, R35, R10, R69, 0x96, !PT ;  /* 0x0000000a23457212 */ /* 0x000fe200078e9645 */
[----:B------:R-:W-:Y:S01]  /*57d0*/  IMAD.SHL.U32 R35, R133, 0x20, RZ ;  /* 0x0000002085237824 */ /* 0x000fe200078e00ff */
[----:B------:R-:W-:Y:S02]  /*57e0*/  LOP3.LUT R39, R62, R95, R7, 0x96, !PT ;  /* 0x0000005f3e277212 */ /* 0x000fe400078e9607 */
[----:B------:R-:W-:-:S02]  /*57f0*/  LOP3.LUT R74, R92, R90, R74, 0x96, !PT ;  /* 0x0000005a5c4a7212 */ /* 0x000fc400078e964a */
[----:B------:R-:W-:Y:S02]  /*5800*/  SHF.R.U64 R7, R63, 0x5, R62 ;  /* 0x000000053f077819 */ /* 0x000fe4000000123e */
[C---:B------:R-:W-:Y:S02]  /*5810*/  LOP3.LUT R90, R62.reuse, R90, R5, 0x96, !PT ;  /* 0x0000005a3e5a7212 */ /* 0x040fe400078e9605 */
[----:B------:R-:W-:Y:S02]  /*5820*/  LOP3.LUT R84, R93, R38, R84, 0x96, !PT ;  /* 0x000000265d547212 */ /* 0x000fe400078e9654 */
[----:B------:R-:W-:Y:S01]  /*5830*/  LOP3.LUT R5, R62, R87, R19, 0x96, !PT ;  /* 0x000000573e057212 */ /* 0x000fe200078e9613 */
[----:B------:R-:W-:Y:S01]  /*5840*/  IMAD.SHL.U32 R19, R45, 0x20, RZ ;  /* 0x000000202d137824 */ /* 0x000fe200078e00ff */
[----:B------:R-:W-:Y:S02]  /*5850*/  LOP3.LUT R59, R28, R59, R4, 0x96, !PT ;  /* 0x0000003b1c3b7212 */ /* 0x000fe400078e9604 */
[----:B------:R-:W-:-:S02]  /*5860*/  LOP3.LUT R34, R29, R34, R6, 0x96, !PT ;  /* 0x000000221d227212 */ /* 0x000fc400078e9606 */
[----:B------:R-:W-:Y:S02]  /*5870*/  SHF.L.U64.HI R38, R133, 0x5, R134 ;  /* 0x0000000585267819 */ /* 0x000fe40000010286 */
[----:B------:R-:W-:Y:S02]  /*5880*/  SHF.L.U64.HI R28, R45, 0x5, R44 ;  /* 0x000000052d1c7819 */ /* 0x000fe4000001022c */
[--C-:B------:R-:W-:Y:S02]  /*5890*/  SHF.R.U32.HI R10, RZ, 0x5, R62.reuse ;  /* 0x00000005ff0a7819 */ /* 0x100fe4000001163e */
[--C-:B------:R-:W-:Y:S02]  /*58a0*/  SHF.R.U32.HI R6, RZ, 0x1, R62.reuse ;  /* 0x00000001ff067819 */ /* 0x100fe4000001163e */
[----:B------:R-:W-:Y:S02]  /*58b0*/  SHF.R.U64 R4, R63, 0x1, R62 ;  /* 0x000000013f047819 */ /* 0x000fe4000000123e */
[----:B------:R-:W-:-:S02]  /*58c0*/  LOP3.LUT R35, R26, R35, R7, 0x96, !PT ;  /* 0x000000231a237212 */ /* 0x000fc400078e9607 */
[----:B------:R-:W-:Y:S02]  /*58d0*/  SHF.R.U64 R7, R63, 0x3, R62 ;  /* 0x000000033f077819 */ /* 0x000fe4000000123e */
[CC--:B------:R-:W-:Y:S02]  /*58e0*/  LOP3.LUT R73, R92.reuse, R52.reuse, R73, 0x96, !PT ;  /* 0x000000345c497212 */ /* 0x0c0fe400078e9649 */
[----:B------:R-:W-:Y:S02]  /*58f0*/  LOP3.LUT R70, R92, R67, R70, 0x96, !PT ;  /* 0x000000435c467212 */ /* 0x000fe400078e9646 */
[----:B------:R-:W-:Y:S02]  /*5900*/  LOP3.LUT R40, R93, R55, R78, 0x96, !PT ;  /* 0x000000375d287212 */ /* 0x000fe400078e964e */
[C---:B------:R-:W-:Y:S01]  /*5910*/  LOP3.LUT R52, R62.reuse, R52, R13, 0x96, !PT ;  /* 0x000000343e347212 */ /* 0x040fe200078e960d */
[----:B------:R-:W-:Y:S01]  /*5920*/  IMAD.SHL.U32 R13, R111, 0x40, RZ ;  /* 0x000000406f0d7824 */ /* 0x000fe200078e00ff */
[----:B------:R-:W-:-:S02]  /*5930*/  LOP3.LUT R67, R62, R67, R15, 0x96, !PT ;  /* 0x000000433e437212 */ /* 0x000fc400078e960f */
[----:B------:R-:W-:Y:S02]  /*5940*/  LOP3.LUT R38, R27, R38, R10, 0x96, !PT ;  /* 0x000000261b267212 */ /* 0x000fe400078e960a */
[----:B------:R-:W-:Y:S02]  /*5950*/  LOP3.LUT R28, R25, R28, R6, 0x96, !PT ;  /* 0x0000001c191c7212 */ /* 0x000fe400078e9606 */
[----:B------:R-:W-:Y:S02]  /*5960*/  LOP3.LUT R81, R93, R98, R81, 0x96, !PT ;  /* 0x000000625d517212 */ /* 0x000fe400078e9651 */
[----:B------:R-:W-:Y:S02]  /*5970*/  LOP3.LUT R55, R63, R55, R12, 0x96, !PT ;  /* 0x000000373f377212 */ /* 0x000fe400078e960c */
[----:B------:R-:W-:Y:S02]  /*5980*/  LOP3.LUT R19, R24, R19, R4, 0x96, !PT ;  /* 0x0000001318137212 */ /* 0x000fe400078e9604 */
[----:B------:R-:W-:-:S02]  /*5990*/  SHF.R.U32.HI R6, RZ, 0x6, R47 ;  /* 0x00000006ff067819 */ /* 0x000fc4000001162f */
[--C-:B------:R-:W-:Y:S02]  /*59a0*/  SHF.R.U32.HI R10, RZ, 0x3, R62.reuse ;  /* 0x00000003ff0a7819 */ /* 0x100fe4000001163e */
[--C-:B------:R-:W-:Y:S02]  /*59b0*/  SHF.L.U64.HI R15, R63, 0x6, R62.reuse ;  /* 0x000000063f0f7819 */ /* 0x100fe4000001023e */
[----:B------:R-:W-:Y:S02]  /*59c0*/  LOP3.LUT R77, R93, R100, R77, 0x96, !PT ;  /* 0x000000645d4d7212 */ /* 0x000fe400078e964d */
[----:B------:R-:W-:Y:S02]  /*59d0*/  SHF.R.U64 R4, R63, 0x4, R62 ;  /* 0x000000043f047819 */ /* 0x000fe4000000123e */
[----:B------:R-:W-:Y:S02]  /*59e0*/  LOP3.LUT R12, R22, R30, R7, 0x96, !PT ;  /* 0x0000001e160c7212 */ /* 0x000fe400078e9607 */
[----:B------:R-:W-:-:S02]  /*59f0*/  LOP3.LUT R75, R92, R42, R75, 0x96, !PT ;  /* 0x0000002a5c4b7212 */ /* 0x000fc400078e964b */
[C---:B------:R-:W-:Y:S02]  /*5a00*/  LOP3.LUT R9, R62.reuse, R42, R9, 0x96, !PT ;  /* 0x0000002a3e097212 */ /* 0x040fe400078e9609 */
[----:B------:R-:W-:Y:S01]  /*5a10*/  LOP3.LUT R42, R62, R89, R11, 0x96, !PT ;  /* 0x000000593e2a7212 */ /* 0x000fe200078e960b */
[----:B------:R-:W-:Y:S01]  /*5a20*/  IMAD.SHL.U32 R11, R51, 0x4, RZ ;  /* 0x00000004330b7824 */ /* 0x000fe200078e00ff */
[----:B------:R-:W-:Y:S02]  /*5a30*/  LOP3.LUT R57, R93, R91, R57, 0x96, !PT ;  /* 0x0000005b5d397212 */ /* 0x000fe400078e9639 */
[----:B------:R-:W-:Y:S02]  /*5a40*/  LOP3.LUT R72, R92, R87, R72, 0x96, !PT ;  /* 0x000000575c487212 */ /* 0x000fe400078e9648 */
[----:B------:R-:W-:Y:S02]  /*5a50*/  LOP3.LUT R14, R63, R100, R14, 0x96, !PT ;  /* 0x000000643f0e7212 */ /* 0x000fe400078e960e */
[----:B------:R-:W-:-:S02]  /*5a60*/  LOP3.LUT R29, R23, R31, R10, 0x96, !PT ;  /* 0x0000001f171d7212 */ /* 0x000fc400078e960a */
[----:B------:R-:W-:Y:S02]  /*5a70*/  LOP3.LUT R15, R33, R6, R15, 0x96, !PT ;  /* 0x00000006210f7212 */ /* 0x000fe400078e960f */
[----:B------:R-:W-:Y:S02]  /*5a80*/  IADD3 R7, P4, PT, R81, R32, RZ ;  /* 0x0000002051077210 */ /* 0x000fe40007f9e0ff */
[----:B------:R-:W-:Y:S02]  /*5a90*/  LOP3.LUT R13, R20, R13, R4, 0x96, !PT ;  /* 0x0000000d140d7212 */ /* 0x000fe400078e9604 */
[----:B------:R-:W-:Y:S02]  /*5aa0*/  SHF.L.U64.HI R10, R51, 0x2, R36 ;  /* 0x00000002330a7819 */ /* 0x000fe40000010224 */
[--C-:B------:R-:W-:Y:S02]  /*5ab0*/  SHF.R.U64 R63, R63, 0xb, R62.reuse ;  /* 0x0000000b3f3f7819 */ /* 0x100fe4000000123e */
[----:B------:R-:W-:-:S02]  /*5ac0*/  SHF.R.U32.HI R6, RZ, 0xb, R62 ;  /* 0x0000000bff067819 */ /* 0x000fc4000001163e */
[----:B------:R-:W-:Y:S02]  /*5ad0*/  IADD3 R12, P3, PT, R77, R12, RZ ;  /* 0x0000000c4d0c7210 */ /* 0x000fe40007f7e0ff */
[----:B------:R-:W-:Y:S02]  /*5ae0*/  LOP3.LUT R80, R93, R96, R80, 0x96, !PT ;  /* 0x000000605d507212 */ /* 0x000fe400078e9650 */
[----:B------:R-:W-:Y:S01]  /*5af0*/  SHF.L.U64.HI R108, R111, 0x6, R108 ;  /* 0x000000066f6c7819 */ /* 0x000fe2000001026c */
[----:B------:R-:W-:Y:S01]  /*5b00*/  IMAD.X R29, R70, 0x1, R29, P3 ;  /* 0x00000001461d7824 */ /* 0x000fe200018e061d */
[----:B------:R-:W-:Y:S02]  /*5b10*/  SHF.R.U32.HI R20, RZ, 0x4, R62 ;  /* 0x00000004ff147819 */ /* 0x000fe4000001163e */
[----:B------:R-:W-:Y:S01]  /*5b20*/  IADD3 R4, P0, PT, R57, R18, RZ ;  /* 0x0000001239047210 */ /* 0x000fe20007f1e0ff */
[----:B------:R-:W-:Y:S01]  /*5b30*/  IMAD.X R18, R72, 0x1, R15, P4 ;  /* 0x0000000148127824 */ /* 0x000fe200020e060f */
[----:B------:R-:W-:-:S02]  /*5b40*/  LOP3.LUT R82, R93, R86, R82, 0x96, !PT ;  /* 0x000000565d527212 */ /* 0x000fc400078e9652 */
[----:B------:R-:W-:Y:S01]  /*5b50*/  LOP3.LUT R11, R2, R11, R63, 0x96, !PT ;  /* 0x0000000b020b7212 */ /* 0x000fe200078e963f */
[----:B------:R-:W-:Y:S01]  /*5b60*/  IMAD.X R33, R74, 0x1, R69, P0 ;  /* 0x000000014a217824 */ /* 0x000fe200000e0645 */
[----:B------:R-:W-:Y:S02]  /*5b70*/  LOP3.LUT R10, R3, R10, R6, 0x96, !PT ;  /* 0x0000000a030a7212 */ /* 0x000fe400078e9606 */
[----:B------:R-:W-:Y:S02]  /*5b80*/  LOP3.LUT R79, R92, R95, R79, 0x96, !PT ;  /* 0x0000005f5c4f7212 */ /* 0x000fe400078e964f */
[----:B------:R-:W-:Y:S02]  /*5b90*/  LOP3.LUT R20, R21, R108, R20, 0x96, !PT ;  /* 0x0000006c15147212 */ /* 0x000fe400078e9614 */
[----:B------:R-:W-:Y:S02]  /*5ba0*/  IADD3 R6, P4, PT, R80, R13, RZ ;  /* 0x0000000d50067210 */ /* 0x000fe40007f9e0ff */
[----:B------:R-:W-:-:S02]  /*5bb0*/  LOP3.LUT R61, R92, R89, R61, 0x96, !PT ;  /* 0x000000595c3d7212 */ /* 0x000fc400078e963d */
[----:B------:R-:W-:Y:S01]  /*5bc0*/  IADD3 R40, P2, PT, R40, R19, RZ ;  /* 0x0000001328287210 */ /* 0x000fe20007f5e0ff */
[----:B------:R-:W-:Y:S01]  /*5bd0*/  IMAD.X R45, R79, 0x1, R20, P4 ;  /* 0x000000014f2d7824 */ /* 0x000fe200020e0614 */
[----:B------:R-:W-:Y:S02]  /*5be0*/  IADD3 R24, P5, PT, R82, R11, RZ ;  /* 0x0000000b52187210 */ /* 0x000fe40007fbe0ff */
[----:B------:R-:W-:Y:S01]  /*5bf0*/  SHF.L.W.U32.HI R15, R18, 0xa, R7 ;  /* 0x0000000a120f7819 */ /* 0x000fe20000010e07 */
[----:B------:R-:W-:Y:S01]  /*5c00*/  IMAD.X R13, R73, 0x1, R28, P2 ;  /* 0x00000001490d7824 */ /* 0x000fe200010e061c */
[----:B------:R-:W-:Y:S01]  /*5c10*/  SHF.L.W.U32.HI R2, R29, 0x9, R12 ;  /* 0x000000091d027819 */ /* 0x000fe20000010e0c */
[----:B------:R-:W-:Y:S01]  /*5c20*/  IMAD.X R19, R61, 0x1, R10, P5 ;  /* 0x000000013d137824 */ /* 0x000fe200028e060a */
[----:B------:R-:W-:Y:S02]  /*5c30*/  IADD3 R31, P0, PT, R84, R59, RZ ;  /* 0x0000003b541f7210 */ /* 0x000fe40007f1e0ff */
[----:B------:R-:W-:-:S02]  /*5c40*/  IADD3 R3, P1, PT, R76, R35, RZ ;  /* 0x000000234c037210 */ /* 0x000fc40007f3e0ff */
[----:B------:R-:W-:Y:S01]  /*5c50*/  SHF.R.U32.HI R17, RZ, 0x3, R92 ;  /* 0x00000003ff117819 */ /* 0x000fe2000001165c */
[----:B------:R-:W-:Y:S01]  /*5c60*/  IMAD.X R26, R71, 0x1, R34, P0 ;  /* 0x00000001471a7824 */ /* 0x000fe200000e0622 */
[----:B------:R-:W-:Y:S01]  /*5c70*/  SHF.L.W.U32.HI R30, R33, 0xd, R4 ;  /* 0x0000000d211e7819 */ /* 0x000fe20000010e04 */
[----:B------:R-:W-:Y:S01]  /*5c80*/  IMAD.X R38, R75, 0x1, R38, P1 ;  /* 0x000000014b267824 */ /* 0x000fe200008e0626 */
[----:B------:R-:W-:Y:S02]  /*5c90*/  IADD3 R15, P2, P3, R85, R54, R15 ;  /* 0x00000036550f7210 */ /* 0x000fe40007b5e00f */
[----:B------:R-:W-:Y:S02]  /*5ca0*/  IADD3 R43, P4, P5, R43, R50, R2 ;  /* 0x000000322b2b7210 */ /* 0x000fe40007d9e002 */
[----:B------:R-:W-:Y:S02]  /*5cb0*/  SHF.L.W.U32.HI R11, R7, 0xa, R18 ;  /* 0x0000000a070b7819 */ /* 0x000fe40000010e12 */
[----:B------:R-:W-:-:S02]  /*5cc0*/  SHF.L.W.U32.HI R2, R45, 0xb, R6 ;  /* 0x0000000b2d027819 */ /* 0x000fc40000010e06 */
[----:B------:R-:W-:Y:S02]  /*5cd0*/  LOP3.LUT R17, R106, R44, R17, 0x96, !PT ;  /* 0x0000002c6a117212 */ /* 0x000fe400078e9611 */
[----:B------:R-:W-:Y:S02]  /*5ce0*/  IADD3 R30, P0, P1, R103, R14, R30 ;  /* 0x0000000e671e7210 */ /* 0x000fe4000791e01e */
[----:B------:R-:W-:Y:S02]  /*5cf0*/  SHF.L.W.U32.HI R10, R4, 0xd, R33 ;  /* 0x0000000d040a7819 */ /* 0x000fe40000010e21 */
[----:B------:R-:W-:Y:S02]  /*5d00*/  IADD3.X R28, PT, PT, R58, R56, R11, P2, P3 ;  /* 0x000000383a1c7210 */ /* 0x000fe400017e640b */
[----:B------:R-:W-:Y:S02]  /*5d10*/  IADD3 R41, P2, P3, R41, R48, R2 ;  /* 0x0000003029297210 */ /* 0x000fe40007b5e002 */
[----:B------:R-:W-:-:S02]  /*5d20*/  SHF.L.W.U32.HI R36, R6, 0xb, R45 ;  /* 0x0000000b06247819 */ /* 0x000fc40000010e2d */
[----:B------:R-:W-:Y:S02]  /*5d30*/  SHF.L.W.U32.HI R34, R19, 0xc, R24 ;  /* 0x0000000c13227819 */ /* 0x000fe40000010e18 */
[----:B------:R-:W-:Y:S02]  /*5d40*/  IADD3.X R17, PT, PT, R17, R67, R10, P0, P1 ;  /* 0x0000004311117210 */ /* 0x000fe400007e240a */
[----:B------:R-:W-:Y:S02]  /*5d50*/  SHF.L.W.U32.HI R2, R12, 0x9, R29 ;  /* 0x000000090c027819 */ /* 0x000fe40000010e1d */
[----:B------:R-:W-:Y:S02]  /*5d60*/  SHF.L.W.U32.HI R10, R26, 0xe, R31 ;  /* 0x0000000e1a0a7819 */ /* 0x000fe40000010e1f */
[----:B------:R-:W-:Y:S02]  /*5d70*/  IADD3.X R36, PT, PT, R68, R9, R36, P2, P3 ;  /* 0x0000000944247210 */ /* 0x000fe400017e6424 */
[----:B------:R-:W-:-:S02]  /*5d80*/  IADD3 R34, P1, P0, R88, R55, R34 ;  /* 0x0000003758227210 */ /* 0x000fc4000783e022 */
[----:B------:R-:W-:Y:S02]  /*5d90*/  SHF.L.W.U32.HI R9, R38, 0xf, R3 ;  /* 0x0000000f26097819 */ /* 0x000fe40000010e03 */
[----:B------:R-:W-:Y:S02]  /*5da0*/  SHF.L.W.U32.HI R23, R24, 0xc, R19 ;  /* 0x0000000c18177819 */ /* 0x000fe40000010e13 */
[----:B------:R-:W-:Y:S02]  /*5db0*/  SHF.L.W.U32.HI R21, R13, 0x10, R40 ;  /* 0x000000100d157819 */ /* 0x000fe40000010e28 */
[----:B------:R-:W-:Y:S02]  /*5dc0*/  IADD3.X R2, PT, PT, R97, R90, R2, P4, P5 ;  /* 0x0000005a61027210 */ /* 0x000fe400027ea402 */
[----:B------:R-:W-:Y:S02]  /*5dd0*/  IADD3 R37, P5, P4, R37, R8, R10 ;  /* 0x0000000825257210 */ /* 0x000fe40007cbe00a */
[----:B------:R-:W-:-:S02]  /*5de0*/  IADD3 R9, P2, P3, R64, R53, R9 ;  /* 0x0000003540097210 */ /* 0x000fc40007b5e009 */
[----:B------:R-:W-:Y:S02]  /*5df0*/  IADD3.X R23, PT, PT, R65, R52, R23, P1, P0 ;  /* 0x0000003441177210 */ /* 0x000fe40000fe0417 */
[----:B------:R-:W-:Y:S02]  /*5e00*/  SHF.L.W.U32.HI R8, R3, 0xf, R38 ;  /* 0x0000000f03087819 */ /* 0x000fe40000010e26 */
[----:B------:R-:W-:Y:S02]  /*5e10*/  IADD3 R21, P0, P1, R66, R49, R21 ;  /* 0x0000003142157210 */ /* 0x000fe4000791e015 */
[----:B------:R-:W-:Y:S02]  /*5e20*/  SHF.L.W.U32.HI R32, R31, 0xe, R26 ;  /* 0x0000000e1f207819 */ /* 0x000fe40000010e1a */
[----:B------:R-:W-:Y:S02]  /*5e30*/  SHF.L.W.U32.HI R10, R40, 0x10, R13 ;  /* 0x00000010280a7819 */ /* 0x000fe40000010e0d */
[----:B------:R-:W-:-:S02]  /*5e40*/  SHF.L.W.U32.HI R154, R33, 0x1, R4 ;  /* 0x00000001219a7819 */ /* 0x000fc40000010e04 */
[----:B------:R-:W-:Y:S02]  /*5e50*/  SHF.L.W.U32.HI R44, R13, 0x4, R40 ;  /* 0x000000040d2c7819 */ /* 0x000fe40000010e28 */
[----:B------:R-:W-:Y:S02]  /*5e60*/  SHF.L.W.U32.HI R138, R26, 0x2, R31 ;  /* 0x000000021a8a7819 */ /* 0x000fe40000010e1f */
[----:B------:R-:W-:Y:S02]  /*5e70*/  SHF.L.W.U32.HI R35, R29, 0x5, R12 ;  /* 0x000000051d237819 */ /* 0x000fe40000010e0c */
[----:B------:R-:W-:Y:S02]  /*5e80*/  IADD3.X R16, PT, PT, R16, R39, R8, P2, P3 ;  /* 0x0000002710107210 */ /* 0x000fe400017e6408 */
[----:B------:R-:W-:Y:S02]  /*5e90*/  IADD3.X R32, PT, PT, R60, R5, R32, P5, P4 ;  /* 0x000000053c207210 */ /* 0x000fe40002fe8420 */
[----:B------:R-:W-:-:S02]  /*5ea0*/  IADD3.X R8, PT, PT, R83, R42, R10, P0, P1 ;  /* 0x0000002a53087210 */ /* 0x000fc400007e240a */
[----:B------:R-:W-:Y:S02]  /*5eb0*/  SHF.L.W.U32.HI R22, R4, 0x1, R33 ;  /* 0x0000000104167819 */ /* 0x000fe40000010e21 */
[----:B------:R-:W-:Y:S02]  /*5ec0*/  SHF.L.W.U32.HI R39, R40, 0x4, R13 ;  /* 0x0000000428277819 */ /* 0x000fe40000010e0d */
[----:B------:R-:W-:Y:S02]  /*5ed0*/  SHF.L.W.U32.HI R47, R31, 0x2, R26 ;  /* 0x000000021f2f7819 */ /* 0x000fe40000010e1a */
[----:B------:R-:W-:Y:S02]  /*5ee0*/  SHF.L.W.U32.HI R10, R12, 0x5, R29 ;  /* 0x000000050c0a7819 */ /* 0x000fe40000010e1d */
[----:B------:R-:W-:Y:S02]  /*5ef0*/  IADD3 R125, P4, P5, R44, UR4, R154 ;  /* 0x000000042c7d7c10 */ /* 0x000fe4000fd9e09a */
[----:B------:R-:W-:-:S02]  /*5f00*/  IADD3 R127, P3, P0, R35, UR6, R138 ;  /* 0x00000006237f7c10 */ /* 0x000fc4000f87e08a */
[----:B------:R-:W-:Y:S02]  /*5f10*/  IADD3.X R128, PT, PT, R39, UR5, R22, P4, P5 ;  /* 0x0000000527807c10 */ /* 0x000fe4000a7ea416 */
[----:B------:R-:W-:Y:S01]  /*5f20*/  IADD3.X R144, PT, PT, R10, UR7, R47, P3, P0 ;  /* 0x000000070a907c10 */ /* 0x000fe20009fe042f */
[----:B------:R-:W1:Y:S01]  /*5f30*/  LDCU.128 UR4, c[0x3][0x1c0] ;  /* 0x00c03800ff0477ac */ /* 0x000e620008000c00 */
[----:B------:R-:W-:Y:S02]  /*5f40*/  LOP3.LUT R74, R24, UR46, RZ, 0x3c, !PT ;  /* 0x0000002e184a7c12 */ /* 0x000fe4000f8e3cff */
[----:B------:R-:W-:Y:S02]  /*5f50*/  LOP3.LUT R49, R40, UR58, RZ, 0x3c, !PT ;  /* 0x0000003a28317c12 */ /* 0x000fe4000f8e3cff */
[----:B------:R-:W-:Y:S02]  /*5f60*/  SHF.L.W.U32.HI R5, R18, 0x6, R7 ;  /* 0x0000000612057819 */ /* 0x000fe40000010e07 */
[----:B------:R-:W-:-:S02]  /*5f70*/  SHF.L.W.U32.HI R20, R38, 0x3, R3 ;  /* 0x0000000326147819 */ /* 0x000fc40000010e03 */
[----:B------:R-:W-:Y:S02]  /*5f80*/  LOP3.LUT R91, R19, UR47, RZ, 0x3c, !PT ;  /* 0x0000002f135b7c12 */ /* 0x000fe4000f8e3cff */
[----:B------:R-:W-:Y:S02]  /*5f90*/  IADD3 R76, P0, PT, R49, R74, RZ ;  /* 0x0000004a314c7210 */ /* 0x000fe40007f1e0ff */
[----:B------:R-:W-:Y:S02]  /*5fa0*/  LOP3.LUT R42, R13, UR59, RZ, 0x3c, !PT ;  /* 0x0000003b0d2a7c12 */ /* 0x000fe4000f8e3cff */
[----:B------:R-:W-:Y:S02]  /*5fb0*/  SHF.L.W.U32.HI R14, R7, 0x6, R18 ;  /* 0x00000006070e7819 */ /* 0x000fe40000010e12 */
[----:B------:R-:W-:Y:S01]  /*5fc0*/  SHF.L.W.U32.HI R11, R3, 0x3, R38 ;  /* 0x00000003030b7819 */ /* 0x000fe20000010e26 */
[----:B------:R-:W-:Y:S01]  /*5fd0*/  IMAD.X R87, R42, 0x1, R91, P0 ;  /* 0x000000012a577824 */ /* 0x000fe200000e065b */
[----:B------:R-:W-:-:S02]  /*5fe0*/  IADD3 R123, P1, P2, R5, UR12, R20 ;  /* 0x0000000c057b7c10 */ /* 0x000fc4000fa3e014 */
[----:B------:R-:W-:Y:S02]  /*5ff0*/  LOP3.LUT R83, R4, UR48, RZ, 0x3c, !PT ;  /* 0x0000003004537c12 */ /* 0x000fe4000f8e3cff */
[----:B------:R-:W-:Y:S02]  /*6000*/  LOP3.LUT R72, R6, UR44, RZ, 0x3c, !PT ;  /* 0x0000002c06487c12 */ /* 0x000fe4000f8e3cff */
[----:B------:R-:W-:Y:S02]  /*6010*/  SHF.L.W.U32.HI R27, R45, 0x7, R6 ;  /* 0x000000072d1b7819 */ /* 0x000fe40000010e06 */
[----:B------:R-:W-:Y:S02]  /*6020*/  IADD3.X R146, PT, PT, R14, UR13, R11, P1, P2 ;  /* 0x0000000d0e927c10 */ /* 0x000fe40008fe440b */
[----:B------:R-:W-:Y:S02]  /*6030*/  LOP3.LUT R62, R33, UR49, RZ, 0x3c, !PT ;  /* 0x00000031213e7c12 */ /* 0x000fe4000f8e3cff */
[----:B------:R-:W-:-:S02]  /*6040*/  LOP3.LUT R77, R45, UR45, RZ, 0x3c, !PT ;  /* 0x0000002d2d4d7c12 */ /* 0x000fc4000f8e3cff */
[----:B------:R-:W-:Y:S02]  /*6050*/  IADD3 R76, P1, P2, -R76, R83, R72 ;  /* 0x000000534c4c7210 */ /* 0x000fe40007a3e148 */
[----:B------:R-:W-:Y:S02]  /*6060*/  SHF.L.W.U32.HI R25, R6, 0x7, R45 ;  /* 0x0000000706197819 */ /* 0x000fe40000010e2d */
[----:B------:R-:W-:Y:S02]  /*6070*/  IADD3 R152, P4, P5, R27, UR14, R44 ;  /* 0x0000000e1b987c10 */ /* 0x000fe4000fd9e02c */
[----:B------:R-:W-:Y:S02]  /*6080*/  LOP3.LUT R59, R31, UR50, RZ, 0x3c, !PT ;  /* 0x000000321f3b7c12 */ /* 0x000fe4000f8e3cff */
[----:B0-----:R-:W-:Y:S02]  /*6090*/  LOP3.LUT R88, R41, UR8, RZ, 0x3c, !PT ;  /* 0x0000000829587c12 */ /* 0x001fe4000f8e3cff */
[----:B------:R-:W-:-:S02]  /*60a0*/  LOP3.LUT R85, R7, UR62, RZ, 0x3c, !PT ;  /* 0x0000003e07557c12 */ /* 0x000fc4000f8e3cff */
[----:B------:R-:W-:Y:S02]  /*60b0*/  LOP3.LUT R48, R3, UR56, RZ, 0x3c, !PT ;  /* 0x0000003803307c12 */ /* 0x000fe4000f8e3cff */
[----:B------:R-:W-:Y:S02]  /*60c0*/  IADD3.X R87, PT, PT, ~R87, R62, R77, P1, P2 ;  /* 0x0000003e57577210 */ /* 0x000fe40000fe454d */
[----:B------:R-:W-:Y:S02]  /*60d0*/  IADD3.X R148, PT, PT, R25, UR15, R39, P4, P5 ;  /* 0x0000000f19947c10 */ /* 0x000fe4000a7ea427 */
[----:B------:R-:W-:Y:S02]  /*60e0*/  LOP3.LUT R94, R26, UR51, RZ, 0x3c, !PT ;  /* 0x000000331a5e7c12 */ /* 0x000fe4000f8e3cff */
[----:B------:R-:W-:Y:S02]  /*60f0*/  IADD3 R54, P2, PT, R59, R88, RZ ;  /* 0x000000583b367210 */ /* 0x000fe40007f5e0ff */
[----:B------:R-:W-:-:S02]  /*6100*/  LOP3.LUT R95, R36, UR9, RZ, 0x3c, !PT ;  /* 0x00000009245f7c12 */ /* 0x000fc4000f8e3cff */
[----:B------:R-:W-:Y:S02]  /*6110*/  LOP3.LUT R86, R18, UR63, RZ, 0x3c, !PT ;  /* 0x0000003f12567c12 */ /* 0x000fe4000f8e3cff */
[----:B------:R-:W-:Y:S01]  /*6120*/  LOP3.LUT R69, R38, UR57, RZ, 0x3c, !PT ;  /* 0x0000003926457c12 */ /* 0x000fe2000f8e3cff */
[----:B------:R-:W-:Y:S01]  /*6130*/  IMAD.X R63, R94, 0x1, R95, P2 ;  /* 0x000000015e3f7824 */ /* 0x000fe200010e065f */
[----:B------:R-:W-:Y:S02]  /*6140*/  IADD3 R58, P3, P4, R85, R83, R48 ;  /* 0x00000053553a7210 */ /* 0x000fe40007c7e030 */
[----:B-1----:R-:W-:Y:S02]  /*6150*/  LOP3.LUT R55, R15, UR6, RZ, 0x3c, !PT ;  /* 0x000000060f377c12 */ /* 0x002fe4000f8e3cff */
[----:B------:R-:W-:Y:S02]  /*6160*/  LOP3.LUT R71, R43, UR4, RZ, 0x3c, !PT ;  /* 0x000000042b477c12 */ /* 0x000fe4000f8e3cff */
[----:B------:R-:W-:-:S02]  /*6170*/  IADD3.X R53, PT, PT, R86, R62, R69, P3, P4 ;  /* 0x0000003e56357210 */ /* 0x000fc40001fe8445 */
[----:B------:R-:W-:Y:S02]  /*6180*/  LOP3.LUT R51, R30, UR52, RZ, 0x3c, !PT ;  /* 0x000000341e337c12 */ /* 0x000fe4000f8e3cff */
[----:B------:R-:W-:Y:S02]  /*6190*/  LOP3.LUT R56, R28, UR7, RZ, 0x3c, !PT ;  /* 0x000000071c387c12 */ /* 0x000fe4000f8e3cff */
[----:B------:R-:W-:Y:S02]  /*61a0*/  IADD3 R60, P3, P4, R55, R74, R83 ;  /* 0x0000004a373c7210 */ /* 0x000fe40007c7e053 */
[----:B------:R-:W-:Y:S02]  /*61b0*/  LOP3.LUT R92, R2, UR5, RZ, 0x3c, !PT ;  /* 0x00000005025c7c12 */ /* 0x000fe4000f8e3cff */
[----:B------:R-:W-:Y:S02]  /*61c0*/  IADD3 R54, P0, P1, -R54, R83, R71 ;  /* 0x0000005336367210 */ /* 0x000fe4000791e147 */
[----:B------:R-:W-:-:S02]  /*61d0*/  LOP3.LUT R68, R34, UR10, RZ, 0x3c, !PT ;  /* 0x0000000a22447c12 */ /* 0x000fc4000f8e3cff */
[----:B------:R-:W-:Y:S02]  /*61e0*/  LOP3.LUT R64, R21, UR42, RZ, 0x3c, !PT ;  /* 0x0000002a15407c12 */ /* 0x000fe4000f8e3cff */
[----:B------:R-:W-:Y:S02]  /*61f0*/  LOP3.LUT R50, R17, UR53, RZ, 0x3c, !PT ;  /* 0x0000003511327c12 */ /* 0x000fe4000f8e3cff */
[----:B------:R-:W-:Y:S02]  /*6200*/  IADD3 R84, P2, PT, R48, R51, RZ ;  /* 0x0000003330547210 */ /* 0x000fe40007f5e0ff */
[----:B------:R-:W-:Y:S02]  /*6210*/  IADD3.X R73, PT, PT, R56, R91, R62, P3, P4 ;  /* 0x0000005b38497210 */ /* 0x000fe40001fe843e */
[----:B------:R-:W-:Y:S01]  /*6220*/  IADD3.X R63, PT, PT, ~R63, R62, R92, P0, P1 ;  /* 0x0000003e3f3f7210 */ /* 0x000fe200007e255c */
[----:B------:R-:W-:Y:S01]  /*6230*/  IMAD.X R52, R69, 0x1, R50, P2 ;  /* 0x0000000145347824 */ /* 0x000fe200010e0632 */
[----:B------:R-:W-:-:S02]  /*6240*/  IADD3 R83, P3, P6, R68, R83, R49 ;  /* 0x0000005344537210 */ /* 0x000fc40007e7e031 */
[----:B------:R-:W-:Y:S02]  /*6250*/  IADD3 R60, P0, P5, R64, R60, -R51 ;  /* 0x0000003c403c7210 */ /* 0x000fe40007d1e833 */
[----:B------:R-:W-:Y:S02]  /*6260*/  LOP3.LUT R75, R23, UR11, RZ, 0x3c, !PT ;  /* 0x0000000b174b7c12 */ /* 0x000fe4000f8e3cff */
[----:B------:R-:W-:Y:S02]  /*6270*/  LOP3.LUT R65, R8, UR43, RZ, 0x3c, !PT ;  /* 0x0000002b08417c12 */ /* 0x000fe4000f8e3cff */
[----:B------:R-:W-:Y:S02]  /*6280*/  IADD3 R84, P1, P4, -R84, R49, R88 ;  /* 0x0000003154547210 */ /* 0x000fe40007c3e158 */
[----:B------:R-:W-:Y:S02]  /*6290*/  IADD3.X R57, PT, PT, R75, R62, R42, P3, P6 ;  /* 0x0000003e4b397210 */ /* 0x000fe40001fec42a */
[----:B------:R-:W-:-:S02]  /*62a0*/  IADD3.X R73, PT, PT, R65, R73, ~R50, P0, P5 ;  /* 0x0000004941497210 */ /* 0x000fc400007eac32 */
[----:B------:R-:W-:Y:S02]  /*62b0*/  IADD3 R62, P2, P3, R51, R85, R68 ;  /* 0x00000055333e7210 */ /* 0x000fe40007b5e044 */
[----:B------:R-:W-:Y:S02]  /*62c0*/  IADD3 R70, P0, PT, R55, R72, RZ ;  /* 0x0000004837467210 */ /* 0x000fe40007f1e0ff */
[----:B------:R-:W-:Y:S02]  /*62d0*/  LOP3.LUT R46, R12, UR60, RZ, 0x3c, !PT ;  /* 0x0000003c0c2e7c12 */ /* 0x000fe4000f8e3cff */
[----:B------:R-:W-:Y:S02]  /*62e0*/  IADD3.X R52, PT, PT, ~R52, R42, R95, P1, P4 ;  /* 0x0000002a34347210 */ /* 0x000fe40000fe855f */
[-C--:B------:R-:W-:Y:S02]  /*62f0*/  IADD3 R62, P1, P6, -R62, R49.reuse, R71 ;  /* 0x000000313e3e7210 */ /* 0x080fe40007e3e147 */
[----:B------:R-:W-:Y:S01]  /*6300*/  IADD3 R78, P4, P5, -R70, R49, R59 ;  /* 0x00000031464e7210 */ /* 0x000fe20007d9e13b */
[----:B------:R-:W-:Y:S01]  /*6310*/  IMAD.X R49, R56, 0x1, R77, P0 ;  /* 0x0000000138317824 */ /* 0x000fe200000e064d */
[----:B------:R-:W-:-:S02]  /*6320*/  IADD3.X R67, PT, PT, R50, R86, R75, P2, P3 ;  /* 0x0000005632437210 */ /* 0x000fc400017e644b */
[----:B------:R-:W-:Y:S02]  /*6330*/  LOP3.LUT R82, R29, UR61, RZ, 0x3c, !PT ;  /* 0x0000003d1d527c12 */ /* 0x000fe4000f8e3cff */
[----:B------:R-:W-:Y:S02]  /*6340*/  IADD3 R70, P2, P3, R51, -R70, -R46 ;  /* 0x8000004633467210 */ /* 0x000fe40007b5e82e */
[----:B------:R-:W-:Y:S02]  /*6350*/  IADD3.X R67, PT, PT, ~R67, R42, R92, P1, P6 ;  /* 0x0000002a43437210 */ /* 0x000fe40000fec55c */
[----:B------:R-:W-:Y:S02]  /*6360*/  IADD3 R66, P0, P1, R51, R46, R85 ;  /* 0x0000002e33427210 */ /* 0x000fe4000791e055 */
[----:B------:R-:W-:Y:S02]  /*6370*/  IADD3.X R79, PT, PT, ~R49, R42, R94, P4, P5 ;  /* 0x0000002a314f7210 */ /* 0x000fe400027ea55e */
[----:B------:R-:W-:-:S02]  /*6380*/  LOP3.LUT R81, R9, UR40, RZ, 0x3c, !PT ;  /* 0x0000002809517c12 */ /* 0x000fc4000f8e3cff */
[C---:B------:R-:W-:Y:S02]  /*6390*/  IADD3.X R49, PT, PT, R50.reuse, ~R49, ~R82, P2, P3 ;  /* 0x8000003132317210 */ /* 0x040fe400017e6c52 */
[C---:B------:R-:W-:Y:S02]  /*63a0*/  IADD3 R58, P5, P4, R55.reuse, R71, -R58 ;  /* 0x00000047373a7210 */ /* 0x040fe40007cbe83a */
[----:B------:R-:W-:Y:S02]  /*63b0*/  IADD3 R51, P3, P2, R55, R48, R59 ;  /* 0x0000003037337210 */ /* 0x000fe40007a7e03b */
[----:B------:R-:W-:Y:S02]  /*63c0*/  IADD3.X R93, PT, PT, R50, R82, R86, P0, P1 ;  /* 0x00000052325d7210 */ /* 0x000fe400007e2456 */
[----:B------:R-:W-:Y:S02]  /*63d0*/  IADD3 R66, P0, P1, R59, -R66, -R81 ;  /* 0x800000423b427210 */ /* 0x000fe4000791e851 */
[----:B------:R-:W-:-:S02]  /*63e0*/  LOP3.LUT R80, R16, UR41, RZ, 0x3c, !PT ;  /* 0x0000002910507c12 */ /* 0x000fc4000f8e3cff */
[C---:B------:R-:W-:Y:S02]  /*63f0*/  IADD3.X R53, PT, PT, R56.reuse, R92, ~R53, P5, P4 ;  /* 0x0000005c38357210 */ /* 0x040fe40002fe8c35 */
[----:B------:R-:W-:Y:S02]  /*6400*/  IADD3.X R50, PT, PT, R56, R69, R94, P3, P2 ;  /* 0x0000004538327210 */ /* 0x000fe40001fe445e */
[C---:B------:R-:W-:Y:S02]  /*6410*/  IADD3 R59, P4, P5, R74.reuse, R59, R46 ;  /* 0x0000003b4a3b7210 */ /* 0x040fe40007d9e02e */
[----:B------:R-:W-:Y:S02]  /*6420*/  IADD3 R61, P3, P2, R74, R46, R48 ;  /* 0x0000002e4a3d7210 */ /* 0x000fe40007a7e030 */
[----:B------:R-:W-:Y:S02]  /*6430*/  IADD3.X R93, PT, PT, R94, ~R93, ~R80, P0, P1 ;  /* 0x8000005d5e5d7210 */ /* 0x000fe400007e2c50 */
[----:B------:R-:W-:-:S02]  /*6440*/  IADD3 R56, P0, P1, R88, R85, -R74 ;  /* 0x0000005558387210 */ /* 0x000fc4000791e84a */
[C---:B------:R-:W-:Y:S02]  /*6450*/  IADD3.X R94, PT, PT, R91.reuse, R94, R82, P4, P5 ;  /* 0x0000005e5b5e7210 */ /* 0x040fe400027ea452 */
[----:B------:R-:W-:Y:S02]  /*6460*/  IADD3.X R74, PT, PT, R91, R82, R69, P3, P2 ;  /* 0x000000525b4a7210 */ /* 0x000fe40001fe4445 */
[C---:B------:R-:W-:Y:S02]  /*6470*/  IADD3 R61, P3, P4, R68.reuse, R61, R88 ;  /* 0x0000003d443d7210 */ /* 0x040fe40007c7e058 */
[----:B------:R-:W-:Y:S02]  /*6480*/  IADD3 R42, P2, PT, R68, R81, RZ ;  /* 0x00000051442a7210 */ /* 0x000fe40007f5e0ff */
[C---:B------:R-:W-:Y:S02]  /*6490*/  IADD3.X R74, PT, PT, R75.reuse, R74, R95, P3, P4 ;  /* 0x0000004a4b4a7210 */ /* 0x040fe40001fe845f */
[C---:B------:R-:W-:Y:S01]  /*64a0*/  IADD3 R85, P5, P6, R64.reuse, R85, R72 ;  /* 0x0000005540557210 */ /* 0x040fe20007ebe048 */
[----:B------:R-:W-:Y:S01]  /*64b0*/  IMAD.X R75, R75, 0x1, R80, P2 ;  /* 0x000000014b4b7824 */ /* 0x000fe200010e0650 */
[----:B------:R-:W-:-:S02]  /*64c0*/  IADD3 R59, P3, P4, R64, R71, -R59 ;  /* 0x00000047403b7210 */ /* 0x000fc40007c7e83b */
[----:B------:R-:W-:Y:S02]  /*64d0*/  LOP3.LUT R89, R37, UR54, RZ, 0x3c, !PT ;  /* 0x0000003625597c12 */ /* 0x000fe4000f8e3cff */
[----:B------:R-:W-:Y:S02]  /*64e0*/  IADD3.X R91, PT, PT, R95, R86, ~R91, P0, P1 ;  /* 0x000000565f5b7210 */ /* 0x000fe400007e2c5b */
[----:B------:R-:W-:Y:S02]  /*64f0*/  IADD3 R71, P0, P1, R42, R72, -R71 ;  /* 0x000000482a477210 */ /* 0x000fe4000791e847 */
[C---:B------:R-:W-:Y:S02]  /*6500*/  IADD3.X R55, PT, PT, R65.reuse, R86, R77, P5, P6 ;  /* 0x0000005641377210 */ /* 0x040fe40002fec44d */
[----:B------:R-:W-:Y:S02]  /*6510*/  IADD3.X R94, PT, PT, R65, R92, ~R94, P3, P4 ;  /* 0x0000005c415e7210 */ /* 0x000fe40001fe8c5e */
[----:B------:R-:W-:-:S02]  /*6520*/  IADD3 R85, P4, P3, -R85, R48, R89 ;  /* 0x0000003055557210 */ /* 0x000fc40007b9e159 */
[----:B------:R-:W-:Y:S02]  /*6530*/  IADD3 R76, P5, PT, R76, R81, RZ ;  /* 0x000000514c4c7210 */ /* 0x000fe40007fbe0ff */
[----:B------:R-:W-:Y:S02]  /*6540*/  LOP3.LUT R86, R32, UR55, RZ, 0x3c, !PT ;  /* 0x0000003720567c12 */ /* 0x000fe4000f8e3cff */
[----:B------:R-:W-:Y:S01]  /*6550*/  IADD3.X R92, PT, PT, R75, R77, ~R92, P0, P1 ;  /* 0x0000004d4b5c7210 */ /* 0x000fe200007e2c5c */
[----:B------:R-:W-:Y:S01]  /*6560*/  IMAD.X R87, R87, 0x1, R80, P5 ;  /* 0x0000000157577824 */ /* 0x000fe200028e0650 */
[----:B------:R-:W-:Y:S02]  /*6570*/  IADD3 R51, P2, PT, R51, -R42, RZ ;  /* 0x8000002a33337210 */ /* 0x000fe40007f5e0ff */
[----:B------:R-:W-:Y:S02]  /*6580*/  IADD3 R77, P0, P1, R81, R56, R89 ;  /* 0x00000038514d7210 */ /* 0x000fe4000791e059 */
[----:B------:R-:W-:Y:S01]  /*6590*/  SHF.L.W.U32.HI R132, R17, 0xd, R30 ;  /* 0x0000000d11847819 */ /* 0x000fe20000010e1e */
[----:B------:R-:W-:Y:S01]  /*65a0*/  IMAD.X R50, R50, 0x1, ~R75, P2 ;  /* 0x0000000132327824 */ /* 0x000fe200010e0e4b */
[----:B------:R-:W-:-:S02]  /*65b0*/  SHF.L.W.U32.HI R42, R28, 0xa, R15 ;  /* 0x0000000a1c2a7819 */ /* 0x000fc40000010e0f */
[--C-:B------:R-:W-:Y:S02]  /*65c0*/  IADD3.X R90, PT, PT, ~R55, R69, R86.reuse, P4, P3 ;  /* 0x00000045375a7210 */ /* 0x100fe400027e6556 */
[----:B------:R-:W-:Y:S02]  /*65d0*/  IADD3 R78, P3, PT, R78, R88, RZ ;  /* 0x000000584e4e7210 */ /* 0x000fe40007f7e0ff */
[----:B------:R-:W-:Y:S02]  /*65e0*/  IADD3 R83, P4, P5, R89, R46, -R83 ;  /* 0x0000002e59537210 */ /* 0x000fe40007d9e853 */
[----:B------:R-:W-:Y:S01]  /*65f0*/  IADD3.X R72, PT, PT, R80, R91, R86, P0, P1 ;  /* 0x0000005b50487210 */ /* 0x000fe200007e2456 */
[----:B------:R-:W-:Y:S01]  /*6600*/  IMAD.X R79, R79, 0x1, R95, P3 ;  /* 0x000000014f4f7824 */ /* 0x000fe200018e065f */
[----:B------:R-:W-:Y:S01]  /*6610*/  IADD3 R55, P1, P0, R132, UR26, R42 ;  /* 0x0000001a84377c10 */ /* 0x000fe2000f83e02a */
[----:B------:R-:W-:Y:S01]  /*6620*/  IMAD.SHL.U32 R102, R83, 0x4, RZ ;  /* 0x0000000453667824 */ /* 0x000fe200078e00ff */
[----:B------:R-:W-:Y:S01]  /*6630*/  IADD3.X R82, PT, PT, R86, R82, ~R57, P4, P5 ;  /* 0x0000005256527210 */ /* 0x000fe200027eac39 */
[----:B------:R-:W-:Y:S01]  /*6640*/  IMAD.SHL.U32 R106, R78, 0x2, RZ ;  /* 0x000000024e6a7824 */ /* 0x000fe200078e00ff */
[----:B------:R-:W-:-:S02]  /*6650*/  IADD3 R84, P4, PT, R84, R64, RZ ;  /* 0x0000004054547210 */ /* 0x000fc40007f9e0ff */
[----:B------:R-:W-:Y:S01]  /*6660*/  IADD3 R46, P3, PT, R54, R89, RZ ;  /* 0x00000059362e7210 */ /* 0x000fe20007f7e0ff */
[----:B------:R-:W-:Y:S01]  /*6670*/  IMAD.SHL.U32 R54, R60, 0x2, RZ ;  /* 0x000000023c367824 */ /* 0x000fe200078e00ff */
[----:B------:R-:W-:Y:S01]  /*6680*/  IADD3 R44, P6, PT, -R44, R55, RZ ;  /* 0x000000372c2c7210 */ /* 0x000fe20007fde1ff */
[----:B------:R-:W-:Y:S01]  /*6690*/  IMAD.X R101, R52, 0x1, R65, P4 ;  /* 0x0000000134657824 */ /* 0x000fe200020e0641 */
[----:B------:R-:W-:Y:S01]  /*66a0*/  IADD3 R48, P2, PT, -R64, R71, RZ ;  /* 0x0000004740307210 */ /* 0x000fe20007f5e1ff */
[----:B------:R-:W-:Y:S01]  /*66b0*/  IMAD.X R63, R63, 0x1, R86, P3 ;  /* 0x000000013f3f7824 */ /* 0x000fe200018e0656 */
[----:B------:R-:W-:Y:S02]  /*66c0*/  SHF.R.U64 R55, R60, 0x2, R73 ;  /* 0x000000023c377819 */ /* 0x000fe40000001249 */
[----:B------:R-:W-:Y:S01]  /*66d0*/  SHF.L.W.U32.HI R69, R73, 0x13, R60 ;  /* 0x0000001349457819 */ /* 0x000fe20000010e3c */
[----:B------:R-:W-:Y:S01]  /*66e0*/  IMAD.X R65, R92, 0x1, ~R65, P2 ;  /* 0x000000015c417824 */ /* 0x000fe200010e0e41 */
[--C-:B------:R-:W-:Y:S01]  /*66f0*/  SHF.R.U32.HI R57, RZ, 0x2, R73.reuse ;  /* 0x00000002ff397819 */ /* 0x100fe20000011649 */
[----:B------:R-:W-:Y:S01]  /*6700*/  IMAD.SHL.U32 R92, R84, 0x8, RZ ;  /* 0x00000008545c7824 */ /* 0x000fe200078e00ff */
[----:B------:R-:W-:-:S02]  /*6710*/  SHF.L.U64.HI R56, R60, 0x1, R73 ;  /* 0x000000013c387819 */ /* 0x000fc40000010249 */
[--C-:B------:R-:W-:Y:S02]  /*6720*/  SHF.L.W.U32.HI R71, R60, 0x13, R73.reuse ;  /* 0x000000133c477819 */ /* 0x100fe40000010e49 */
[----:B------:R-:W-:Y:S01]  /*6730*/  IADD3 R70, P5, PT, R70, R89, RZ ;  /* 0x0000005946467210 */ /* 0x000fe20007fbe0ff */
[----:B------:R-:W-:Y:S01]  /*6740*/  IMAD.SHL.U32 R89, R66, 0x2, RZ ;  /* 0x0000000242597824 */ /* 0x000fe200078e00ff */
[----:B------:R-:W-:Y:S02]  /*6750*/  SHF.L.W.U32.HI R64, R60, 0x15, R73 ;  /* 0x000000153c407819 */ /* 0x000fe40000010e49 */
[----:B------:R-:W-:Y:S01]  /*6760*/  SHF.L.W.U32.HI R52, R73, 0x15, R60 ;  /* 0x0000001549347819 */ /* 0x000fe20000010e3c */
[----:B------:R-:W-:Y:S01]  /*6770*/  IMAD.SHL.U32 R60, R59, 0x8, RZ ;  /* 0x000000083b3c7824 */ /* 0x000fe200078e00ff */
[----:B------:R-:W-:Y:S01]  /*6780*/  LOP3.LUT R69, R69, R55, R54, 0x96, !PT ;  /* 0x0000003745457212 */ /* 0x000fe200078e9636 */
[----:B------:R-:W-:Y:S01]  /*6790*/  IMAD.X R109, R49, 0x1, R86, P5 ;  /* 0x00000001316d7824 */ /* 0x000fe200028e0656 */
[----:B------:R-:W-:-:S02]  /*67a0*/  LOP3.LUT R71, R71, R57, R56, 0x96, !PT ;  /* 0x0000003947477212 */ /* 0x000fc400078e9638 */
[C-C-:B------:R-:W-:Y:S02]  /*67b0*/  SHF.R.U64 R91, R66.reuse, 0x2, R93.reuse ;  /* 0x00000002425b7819 */ /* 0x140fe4000000125d */
[C-C-:B------:R-:W-:Y:S02]  /*67c0*/  SHF.L.W.U32.HI R68, R93.reuse, 0x13, R66.reuse ;  /* 0x000000135d447819 */ /* 0x140fe40000010e42 */
[C-C-:B------:R-:W-:Y:S02]  /*67d0*/  SHF.L.W.U32.HI R55, R66.reuse, 0x15, R93.reuse ;  /* 0x0000001542377819 */ /* 0x140fe40000010e5d */
[C-C-:B------:R-:W-:Y:S02]  /*67e0*/  SHF.L.U64.HI R88, R66.reuse, 0x1, R93.reuse ;  /* 0x0000000142587819 */ /* 0x140fe4000001025d */
[----:B------:R-:W-:Y:S02]  /*67f0*/  SHF.L.W.U32.HI R73, R66, 0x13, R93 ;  /* 0x0000001342497819 */ /* 0x000fe40000010e5d */
[----:B------:R-:W-:-:S02]  /*6800*/  SHF.L.W.U32.HI R56, R93, 0x15, R66 ;  /* 0x000000155d387819 */ /* 0x000fc40000010e42 */
[C-C-:B------:R-:W-:Y:S02]  /*6810*/  SHF.R.U64 R80, R59.reuse, 0x1, R94.reuse ;  /* 0x000000013b507819 */ /* 0x140fe4000000125e */
[----:B------:R-:W-:Y:S02]  /*6820*/  SHF.L.W.U32.HI R75, R94, 0x4, R59 ;  /* 0x000000045e4b7819 */ /* 0x000fe40000010e3b */
[C-C-:B------:R-:W-:Y:S02]  /*6830*/  SHF.L.U64.HI R57, R59.reuse, 0x3, R94.reuse ;  /* 0x000000033b397819 */ /* 0x140fe4000001025e */
[--C-:B------:R-:W-:Y:S02]  /*6840*/  SHF.L.W.U32.HI R66, R59, 0x4, R94.reuse ;  /* 0x000000043b427819 */ /* 0x100fe40000010e5e */
[----:B------:R-:W-:Y:S02]  /*6850*/  SHF.R.U32.HI R81, RZ, 0x1, R94 ;  /* 0x00000001ff517819 */ /* 0x000fe4000001165e */
[----:B------:R-:W-:-:S02]  /*6860*/  SHF.R.U32.HI R93, RZ, 0x2, R93 ;  /* 0x00000002ff5d7819 */ /* 0x000fc4000001165d */
[----:B------:R-:W-:Y:S01]  /*6870*/  LOP3.LUT R68, R68, R91, R89, 0x96, !PT ;  /* 0x0000005b44447212 */ /* 0x000fe200078e9659 */
[----:B------:R-:W-:Y:S01]  /*6880*/  IMAD.SHL.U32 R91, R58, 0x4, RZ ;  /* 0x000000043a5b7824 */ /* 0x000fe200078e00ff */
[----:B------:R-:W-:Y:S02]  /*6890*/  LOP3.LUT R75, R75, R80, R60, 0x96, !PT ;  /* 0x000000504b4b7212 */ /* 0x000fe400078e963c */
[----:B------:R-:W-:Y:S02]  /*68a0*/  LOP3.LUT R66, R66, R81, R57, 0x96, !PT ;  /* 0x0000005142427212 */ /* 0x000fe400078e9639 */
[----:B------:R-:W-:Y:S02]  /*68b0*/  SHF.L.W.U32.HI R54, R59, 0x5, R94 ;  /* 0x000000053b367819 */ /* 0x000fe40000010e5e */
[----:B------:R-:W-:Y:S02]  /*68c0*/  SHF.R.U64 R95, R58, 0x1, R53 ;  /* 0x000000013a5f7819 */ /* 0x000fe40000001235 */
[----:B------:R-:W-:-:S02]  /*68d0*/  SHF.L.W.U32.HI R80, R53, 0xd, R58 ;  /* 0x0000000d35507819 */ /* 0x000fc40000010e3a */
[C-C-:B------:R-:W-:Y:S02]  /*68e0*/  SHF.L.W.U32.HI R57, R58.reuse, 0xb, R53.reuse ;  /* 0x0000000b3a397819 */ /* 0x140fe40000010e35 */
[C-C-:B------:R-:W-:Y:S02]  /*68f0*/  SHF.L.U64.HI R96, R58.reuse, 0x2, R53.reuse ;  /* 0x000000023a607819 */ /* 0x140fe40000010235 */
[----:B------:R-:W-:Y:S02]  /*6900*/  SHF.L.W.U32.HI R81, R58, 0xd, R53 ;  /* 0x0000000d3a517819 */ /* 0x000fe40000010e35 */
[----:B------:R-:W-:Y:S01]  /*6910*/  SHF.L.W.U32.HI R59, R94, 0x5, R59 ;  /* 0x000000055e3b7819 */ /* 0x000fe20000010e3b */
[----:B------:R-:W-:Y:S01]  /*6920*/  IMAD.SHL.U32 R94, R61, 0x4, RZ ;  /* 0x000000043d5e7824 */ /* 0x000fe200078e00ff */
[----:B------:R-:W-:Y:S02]  /*6930*/  LOP3.LUT R73, R73, R93, R88, 0x96, !PT ;  /* 0x0000005d49497212 */ /* 0x000fe400078e9658 */
[----:B------:R-:W-:-:S02]  /*6940*/  SHF.L.W.U32.HI R58, R53, 0xb, R58 ;  /* 0x0000000b353a7819 */ /* 0x000fc40000010e3a */
[----:B------:R-:W-:Y:S02]  /*6950*/  SHF.R.U32.HI R97, RZ, 0x1, R53 ;  /* 0x00000001ff617819 */ /* 0x000fe40000011635 */
[C-C-:B------:R-:W-:Y:S02]  /*6960*/  SHF.R.U64 R89, R61.reuse, 0x2, R74.reuse ;  /* 0x000000023d597819 */ /* 0x140fe4000000124a */
[----:B------:R-:W-:Y:S02]  /*6970*/  SHF.L.W.U32.HI R93, R74, 0x1c, R61 ;  /* 0x0000001c4a5d7819 */ /* 0x000fe40000010e3d */
[C-C-:B------:R-:W-:Y:S02]  /*6980*/  SHF.L.W.U32.HI R60, R61.reuse, 0x1b, R74.reuse ;  /* 0x0000001b3d3c7819 */ /* 0x140fe40000010e4a */
[C-C-:B------:R-:W-:Y:S02]  /*6990*/  SHF.L.U64.HI R53, R61.reuse, 0x2, R74.reuse ;  /* 0x000000023d357819 */ /* 0x140fe4000001024a */
[----:B------:R-:W-:-:S02]  /*69a0*/  SHF.L.W.U32.HI R88, R61, 0x1c, R74 ;  /* 0x0000001c3d587819 */ /* 0x000fc40000010e4a */
[----:B------:R-:W-:Y:S02]  /*69b0*/  SHF.L.W.U32.HI R61, R74, 0x1b, R61 ;  /* 0x0000001b4a3d7819 */ /* 0x000fe40000010e3d */
[----:B------:R-:W-:Y:S02]  /*69c0*/  SHF.R.U32.HI R74, RZ, 0x2, R74 ;  /* 0x00000002ff4a7819 */ /* 0x000fe4000001164a */
[----:B------:R-:W-:Y:S01]  /*69d0*/  LOP3.LUT R81, R81, R97, R96, 0x96, !PT ;  /* 0x0000006151517212 */ /* 0x000fe200078e9660 */
[----:B------:R-:W-:Y:S01]  /*69e0*/  IMAD.SHL.U32 R96, R77, 0x8, RZ ;  /* 0x000000084d607824 */ /* 0x000fe200078e00ff */
[----:B------:R-:W-:Y:S02]  /*69f0*/  LOP3.LUT R88, R88, R74, R53, 0x96, !PT ;  /* 0x0000004a58587212 */ /* 0x000fe400078e9635 */
[--C-:B------:R-:W-:Y:S02]  /*6a00*/  SHF.R.U64 R53, R76, 0x1, R87.reuse ;  /* 0x000000014c357819 */ /* 0x100fe40000001257 */
[----:B------:R-:W-:-:S02]  /*6a10*/  SHF.R.U32.HI R74, RZ, 0x1, R87 ;  /* 0x00000001ff4a7819 */ /* 0x000fc40000011657 */
[----:B------:R-:W-:Y:S02]  /*6a20*/  LOP3.LUT R53, R53, R76, RZ, 0x3c, !PT ;  /* 0x0000004c35357212 */ /* 0x000fe400078e3cff */
[----:B------:R-:W-:Y:S02]  /*6a30*/  LOP3.LUT R49, R74, R87, RZ, 0x3c, !PT ;  /* 0x000000574a317212 */ /* 0x000fe400078e3cff */
[C-C-:B------:R-:W-:Y:S02]  /*6a40*/  SHF.R.U64 R98, R77.reuse, 0x1, R72.reuse ;  /* 0x000000014d627819 */ /* 0x140fe40000001248 */
[----:B------:R-:W-:Y:S02]  /*6a50*/  SHF.L.W.U32.HI R87, R72, 0x4, R77 ;  /* 0x0000000448577819 */ /* 0x000fe40000010e4d */
[C-C-:B------:R-:W-:Y:S02]  /*6a60*/  SHF.L.W.U32.HI R76, R77.reuse, 0x5, R72.reuse ;  /* 0x000000054d4c7819 */ /* 0x140fe40000010e48 */
[----:B------:R-:W-:-:S02]  /*6a70*/  SHF.L.U64.HI R97, R77, 0x3, R72 ;  /* 0x000000034d617819 */ /* 0x000fc40000010248 */
[----:B------:R-:W-:Y:S02]  /*6a80*/  SHF.L.W.U32.HI R86, R77, 0x4, R72 ;  /* 0x000000044d567819 */ /* 0x000fe40000010e48 */
[----:B------:R-:W-:Y:S02]  /*6a90*/  LOP3.LUT R80, R80, R95, R91, 0x96, !PT ;  /* 0x0000005f50507212 */ /* 0x000fe400078e965b */
[----:B------:R-:W-:Y:S02]  /*6aa0*/  LOP3.LUT R93, R93, R89, R94, 0x96, !PT ;  /* 0x000000595d5d7212 */ /* 0x000fe400078e965e */
[----:B------:R-:W-:Y:S02]  /*6ab0*/  SHF.L.W.U32.HI R77, R72, 0x5, R77 ;  /* 0x00000005484d7819 */ /* 0x000fe40000010e4d */
[----:B------:R-:W-:Y:S02]  /*6ac0*/  SHF.R.U32.HI R99, RZ, 0x1, R72 ;  /* 0x00000001ff637819 */ /* 0x000fe40000011648 */
[----:B------:R-:W-:-:S02]  /*6ad0*/  SHF.R.U64 R95, R84, 0x1, R101 ;  /* 0x00000001545f7819 */ /* 0x000fc40000001265 */
[C-C-:B------:R-:W-:Y:S02]  /*6ae0*/  SHF.L.W.U32.HI R89, R101.reuse, 0x4, R84.reuse ;  /* 0x0000000465597819 */ /* 0x140fe40000010e54 */
[C-C-:B------:R-:W-:Y:S02]  /*6af0*/  SHF.L.W.U32.HI R74, R84.reuse, 0x5, R101.reuse ;  /* 0x00000005544a7819 */ /* 0x140fe40000010e65 */
[C-C-:B------:R-:W-:Y:S02]  /*6b00*/  SHF.L.U64.HI R94, R84.reuse, 0x3, R101.reuse ;  /* 0x00000003545e7819 */ /* 0x140fe40000010265 */
[--C-:B------:R-:W-:Y:S02]  /*6b10*/  SHF.L.W.U32.HI R91, R84, 0x4, R101.reuse ;  /* 0x00000004545b7819 */ /* 0x100fe40000010e65 */
[----:B------:R-:W-:Y:S02]  /*6b20*/  SHF.L.W.U32.HI R72, R101, 0x5, R84 ;  /* 0x0000000565487819 */ /* 0x000fe40000010e54 */
[----:B------:R-:W-:-:S02]  /*6b30*/  SHF.R.U32.HI R84, RZ, 0x1, R101 ;  /* 0x00000001ff547819 */ /* 0x000fc40000011665 */
[----:B------:R-:W-:Y:S02]  /*6b40*/  LOP3.LUT R89, R89, R95, R92, 0x96, !PT ;  /* 0x0000005f59597212 */ /* 0x000fe400078e965c */
[----:B------:R-:W-:Y:S02]  /*6b50*/  LOP3.LUT R91, R91, R84, R94, 0x96, !PT ;  /* 0x000000545b5b7212 */ /* 0x000fe400078e965e */
[----:B------:R-:W-:Y:S02]  /*6b60*/  LOP3.LUT R86, R86, R99, R97, 0x96, !PT ;  /* 0x0000006356567212 */ /* 0x000fe400078e9661 */
[C-C-:B------:R-:W-:Y:S02]  /*6b70*/  SHF.R.U64 R103, R83.reuse, 0x1, R82.reuse ;  /* 0x0000000153677819 */ /* 0x140fe40000001252 */
[----:B------:R-:W-:Y:S02]  /*6b80*/  SHF.L.W.U32.HI R95, R82, 0xd, R83 ;  /* 0x0000000d525f7819 */ /* 0x000fe40000010e53 */
[----:B------:R-:W-:-:S02]  /*6b90*/  SHF.L.W.U32.HI R84, R83, 0xb, R82 ;  /* 0x0000000b53547819 */ /* 0x000fc40000010e52 */
[C-C-:B------:R-:W-:Y:S02]  /*6ba0*/  SHF.L.U64.HI R101, R83.reuse, 0x2, R82.reuse ;  /* 0x0000000253657819 */ /* 0x140fe40000010252 */
[--C-:B------:R-:W-:Y:S02]  /*6bb0*/  SHF.L.W.U32.HI R92, R83, 0xd, R82.reuse ;  /* 0x0000000d535c7819 */ /* 0x100fe40000010e52 */
[----:B------:R-:W-:Y:S02]  /*6bc0*/  SHF.R.U32.HI R104, RZ, 0x1, R82 ;  /* 0x00000001ff687819 */ /* 0x000fe40000011652 */
[----:B------:R-:W-:Y:S01]  /*6bd0*/  LOP3.LUT R87, R87, R98, R96, 0x96, !PT ;  /* 0x0000006257577212 */ /* 0x000fe200078e9660 */
[C---:B------:R-:W-:Y:S01]  /*6be0*/  IMAD.SHL.U32 R96, R85.reuse, 0x4, RZ ;  /* 0x0000000455607824 */ /* 0x040fe200078e00ff */
[----:B------:R-:W-:Y:S02]  /*6bf0*/  SHF.L.W.U32.HI R83, R82, 0xb, R83 ;  /* 0x0000000b52537819 */ /* 0x000fe40000010e53 */
[----:B------:R-:W-:-:S02]  /*6c00*/  SHF.L.U64.HI R99, R85, 0x2, R90 ;  /* 0x0000000255637819 */ /* 0x000fc4000001025a */
[C-C-:B------:R-:W-:Y:S02]  /*6c10*/  SHF.L.W.U32.HI R94, R85.reuse, 0x1c, R90.reuse ;  /* 0x0000001c555e7819 */ /* 0x140fe40000010e5a */
[--C-:B------:R-:W-:Y:S02]  /*6c20*/  SHF.R.U32.HI R100, RZ, 0x2, R90.reuse ;  /* 0x00000002ff647819 */ /* 0x100fe4000001165a */
[C-C-:B------:R-:W-:Y:S02]  /*6c30*/  SHF.R.U64 R98, R85.reuse, 0x2, R90.reuse ;  /* 0x0000000255627819 */ /* 0x140fe4000000125a */
[C-C-:B------:R-:W-:Y:S02]  /*6c40*/  SHF.L.W.U32.HI R97, R90.reuse, 0x1c, R85.reuse ;  /* 0x0000001c5a617819 */ /* 0x140fe40000010e55 */
[----:B------:R-:W-:Y:S02]  /*6c50*/  SHF.L.W.U32.HI R82, R85, 0x1b, R90 ;  /* 0x0000001b55527819 */ /* 0x000fe40000010e5a */
[----:B------:R-:W-:-:S02]  /*6c60*/  SHF.L.W.U32.HI R85, R90, 0x1b, R85 ;  /* 0x0000001b5a557819 */ /* 0x000fc40000010e55 */
[----:B------:R-:W-:Y:S02]  /*6c70*/  LOP3.LUT R90, R92, R104, R101, 0x96, !PT ;  /* 0x000000685c5a7212 */ /* 0x000fe400078e9665 */
[----:B------:R-:W-:Y:S02]  /*6c80*/  LOP3.LUT R92, R94, R100, R99, 0x96, !PT ;  /* 0x000000645e5c7212 */ /* 0x000fe400078e9663 */
[C-C-:B------:R-:W-:Y:S02]  /*6c90*/  SHF.L.U64.HI R105, R78.reuse, 0x1, R79.reuse ;  /* 0x000000014e697819 */ /* 0x140fe4000001024f */
[--C-:B------:R-:W-:Y:S02]  /*6ca0*/  SHF.L.W.U32.HI R94, R78, 0x13, R79.reuse ;  /* 0x000000134e5e7819 */ /* 0x100fe40000010e4f */
[----:B------:R-:W-:Y:S02]  /*6cb0*/  SHF.R.U32.HI R108, RZ, 0x2, R79 ;  /* 0x00000002ff6c7819 */ /* 0x000fe4000001164f */
[----:B------:R-:W-:Y:S01]  /*6cc0*/  LOP3.LUT R97, R97, R98, R96, 0x96, !PT ;  /* 0x0000006261617212 */ /* 0x000fe200078e9660 */
[----:B------:R-:W-:Y:S01]  /*6cd0*/  IMAD.SHL.U32 R96, R70, 0x8, RZ ;  /* 0x0000000846607824 */ /* 0x000fe200078e00ff */
[----:B------:R-:W-:-:S02]  /*6ce0*/  LOP3.LUT R105, R94, R108, R105, 0x96, !PT ;  /* 0x0000006c5e697212 */ /* 0x000fc400078e9669 */
[----:B------:R-:W-:Y:S02]  /*6cf0*/  LOP3.LUT R94, R69, R64, RZ, 0x3c, !PT ;  /* 0x00000040455e7212 */ /* 0x000fe400078e3cff */
[----:B------:R-:W-:Y:S02]  /*6d00*/  LOP3.LUT R64, R71, R52, RZ, 0x3c, !PT ;  /* 0x0000003447407212 */ /* 0x000fe400078e3cff */
[----:B------:R-:W-:Y:S02]  /*6d10*/  LOP3.LUT R52, R73, R56, RZ, 0x3c, !PT ;  /* 0x0000003849347212 */ /* 0x000fe400078e3cff */
[----:B------:R-:W-:Y:S02]  /*6d20*/  LOP3.LUT R95, R95, R103, R102, 0x96, !PT ;  /* 0x000000675f5f7212 */ /* 0x000fe400078e9666 */
[----:B------:R-:W-:Y:S02]  /*6d30*/  SHF.R.U64 R107, R78, 0x2, R79 ;  /* 0x000000024e6b7819 */ /* 0x000fe4000000124f */
[----:B------:R-:W-:-:S02]  /*6d40*/  SHF.L.W.U32.HI R101, R79, 0x13, R78 ;  /* 0x000000134f657819 */ /* 0x000fc40000010e4e */
[----:B------:R-:W-:Y:S02]  /*6d50*/  SHF.L.W.U32.HI R100, R78, 0x15, R79 ;  /* 0x000000154e647819 */ /* 0x000fe40000010e4f */
[----:B------:R-:W-:Y:S02]  /*6d60*/  SHF.L.W.U32.HI R98, R79, 0x15, R78 ;  /* 0x000000154f627819 */ /* 0x000fe40000010e4e */
[----:B------:R-:W-:Y:S02]  /*6d70*/  LOP3.LUT R56, R81, R58, RZ, 0x3c, !PT ;  /* 0x0000003a51387212 */ /* 0x000fe400078e3cff */
[C-C-:B------:R-:W-:Y:S02]  /*6d80*/  SHF.R.U64 R104, R70.reuse, 0x1, R109.reuse ;  /* 0x0000000146687819 */ /* 0x140fe4000000126d */
[----:B------:R-:W-:Y:S02]  /*6d90*/  SHF.L.W.U32.HI R79, R109, 0x4, R70 ;  /* 0x000000046d4f7819 */ /* 0x000fe40000010e46 */
[----:B------:R-:W-:-:S02]  /*6da0*/  SHF.L.W.U32.HI R99, R70, 0x5, R109 ;  /* 0x0000000546637819 */ /* 0x000fc40000010e6d */
[C-C-:B------:R-:W-:Y:S02]  /*6db0*/  SHF.L.U64.HI R103, R70.reuse, 0x3, R109.reuse ;  /* 0x0000000346677819 */ /* 0x140fe4000001026d */
[--C-:B------:R-:W-:Y:S02]  /*6dc0*/  SHF.L.W.U32.HI R78, R70, 0x4, R109.reuse ;  /* 0x00000004464e7819 */ /* 0x100fe40000010e6d */
[----:B------:R-:W-:Y:S02]  /*6dd0*/  SHF.L.W.U32.HI R102, R109, 0x5, R70 ;  /* 0x000000056d667819 */ /* 0x000fe40000010e46 */
[----:B------:R-:W-:Y:S02]  /*6de0*/  LOP3.LUT R59, R66, R59, RZ, 0x3c, !PT ;  /* 0x0000003b423b7212 */ /* 0x000fe400078e3cff */
[----:B------:R-:W-:Y:S02]  /*6df0*/  LOP3.LUT R58, R93, R60, RZ, 0x3c, !PT ;  /* 0x0000003c5d3a7212 */ /* 0x000fe400078e3cff */
[----:B------:R-:W-:-:S02]  /*6e00*/  SHF.R.U32.HI R70, RZ, 0x1, R109 ;  /* 0x00000001ff467819 */ /* 0x000fc4000001166d */
[--C-:B------:R-:W-:Y:S02]  /*6e10*/  SHF.R.U64 R60, R51, 0x1, R50.reuse ;  /* 0x00000001333c7819 */ /* 0x100fe40000001232 */
[----:B------:R-:W-:Y:S02]  /*6e20*/  SHF.R.U32.HI R71, RZ, 0x1, R50 ;  /* 0x00000001ff477819 */ /* 0x000fe40000011632 */
[--C-:B------:R-:W-:Y:S02]  /*6e30*/  SHF.R.U32.HI R66, RZ, 0x1, R67.reuse ;  /* 0x00000001ff427819 */ /* 0x100fe40000011643 */
[----:B------:R-:W-:Y:S02]  /*6e40*/  SHF.R.U64 R69, R62, 0x1, R67 ;  /* 0x000000013e457819 */ /* 0x000fe40000001243 */
[----:B------:R-:W-:Y:S02]  /*6e50*/  LOP3.LUT R103, R78, R70, R103, 0x96, !PT ;  /* 0x000000464e677212 */ /* 0x000fe400078e9667 */
[----:B------:R-:W-:-:S02]  /*6e60*/  LOP3.LUT R54, R75, R54, RZ, 0x3c, !PT ;  /* 0x000000364b367212 */ /* 0x000fc400078e3cff */
[----:B------:R-:W-:Y:S02]  /*6e70*/  LOP3.LUT R60, R60, R51, RZ, 0x3c, !PT ;  /* 0x000000333c3c7212 */ /* 0x000fe400078e3cff */
[----:B------:R-:W-:Y:S01]  /*6e80*/  LOP3.LUT R50, R71, R50, RZ, 0x3c, !PT ;  /* 0x0000003247327212 */ /* 0x000fe200078e3cff */
[----:B------:R-:W-:Y:S01]  /*6e90*/  IMAD.SHL.U32 R71, R48, 0x4, RZ ;  /* 0x0000000430477824 */ /* 0x000fe200078e00ff */
[----:B------:R-:W-:Y:S02]  /*6ea0*/  LOP3.LUT R67, R66, R67, RZ, 0x3c, !PT ;  /* 0x0000004342437212 */ /* 0x000fe400078e3cff */
[C-C-:B------:R-:W-:Y:S02]  /*6eb0*/  SHF.R.U64 R73, R48.reuse, 0x1, R65.reuse ;  /* 0x0000000130497819 */ /* 0x140fe40000001241 */
[----:B------:R-:W-:Y:S02]  /*6ec0*/  SHF.L.W.U32.HI R66, R65, 0xd, R48 ;  /* 0x0000000d41427819 */ /* 0x000fe40000010e30 */
[----:B------:R-:W-:-:S02]  /*6ed0*/  SHF.L.W.U32.HI R75, R48, 0xb, R65 ;  /* 0x0000000b304b7819 */ /* 0x000fc40000010e41 */
[C-C-:B------:R-:W-:Y:S02]  /*6ee0*/  SHF.L.U64.HI R78, R48.reuse, 0x2, R65.reuse ;  /* 0x00000002304e7819 */ /* 0x140fe40000010241 */
[----:B------:R-:W-:Y:S02]  /*6ef0*/  SHF.L.W.U32.HI R51, R48, 0xd, R65 ;  /* 0x0000000d30337819 */ /* 0x000fe40000010e41 */
[----:B------:R-:W-:Y:S02]  /*6f00*/  LOP3.LUT R55, R68, R55, RZ, 0x3c, !PT ;  /* 0x0000003744377212 */ /* 0x000fe400078e3cff */
[----:B------:R-:W-:Y:S02]  /*6f10*/  LOP3.LUT R57, R80, R57, RZ, 0x3c, !PT ;  /* 0x0000003950397212 */ /* 0x000fe400078e3cff */
[----:B------:R-:W-:Y:S02]  /*6f20*/  LOP3.LUT R61, R88, R61, RZ, 0x3c, !PT ;  /* 0x0000003d583d7212 */ /* 0x000fe400078e3cff */
[----:B------:R-:W-:Y:S01]  /*6f30*/  LOP3.LUT R62, R69, R62, RZ, 0x3c, !PT ;  /* 0x0000003e453e7212 */ /* 0x000fe200078e3cff */
[----:B------:R-:W-:Y:S01]  /*6f40*/  IMAD.SHL.U32 R69, R46, 0x4, RZ ;  /* 0x000000042e457824 */ /* 0x000fe200078e00ff */
        /* <DEDUP_REMOVED lines=9> */
[----:B------:R-:W-:Y:S02]  /*6fe0*/  LOP3.LUT R66, R66, R73, R71, 0x96, !PT ;  /* 0x0000004942427212 */ /* 0x000fe400078e9647 */
[----:B------:R-:W-:Y:S02]  /*6ff0*/  LOP3.LUT R88, R65, R46, R88, 0x96, !PT ;  /* 0x0000002e41587212 */ /* 0x000fe400078e9658 */
[----:B------:R-:W-:Y:S02]  /*7000*/  IADD3 R46, P2, PT, R53, UR8, RZ ;  /* 0x00000008352e7c10 */ /* 0x000fe4000ff5e0ff */
[----:B------:R-:W-:-:S02]  /*7010*/  LOP3.LUT R63, R68, R70, R69, 0x96, !PT ;  /* 0x00000046443f7212 */ /* 0x000fc400078e9645 */
[----:B------:R-:W-:Y:S02]  /*7020*/  IADD3.X R49, PT, PT, R49, UR9, RZ, P2, !PT ;  /* 0x0000000931317c10 */ /* 0x000fe400097fe4ff */
[----:B------:R-:W-:Y:S02]  /*7030*/  LOP3.LUT R70, R89, R74, RZ, 0x3c, !PT ;  /* 0x0000004a59467212 */ /* 0x000fe400078e3cff */
[----:B------:R-:W-:Y:S02]  /*7040*/  LOP3.LUT R96, R79, R104, R96, 0x96, !PT ;  /* 0x000000684f607212 */ /* 0x000fe400078e9660 */
[----:B------:R-:W-:Y:S01]  /*7050*/  LOP3.LUT R74, R66, R75, RZ, 0x3c, !PT ;  /* 0x0000004b424a7212 */ /* 0x000fe200078e3cff */
[----:B------:R-:W-:Y:S01]  /*7060*/  IMAD.SHL.U32 R66, R46, 0x4, RZ ;  /* 0x000000042e427824 */ /* 0x000fe200078e00ff */
[----:B------:R-:W-:Y:S02]  /*7070*/  LOP3.LUT R93, R51, R93, R78, 0x96, !PT ;  /* 0x0000005d335d7212 */ /* 0x000fe400078e964e */
[----:B------:R-:W-:-:S02]  /*7080*/  LOP3.LUT R79, R97, R82, RZ, 0x3c, !PT ;  /* 0x00000052614f7212 */ /* 0x000fc400078e3cff */
[----:B------:R-:W-:Y:S02]  /*7090*/  SHF.R.U64 R51, R46, 0x1, R49 ;  /* 0x000000012e337819 */ /* 0x000fe40000001231 */
[----:B------:R-:W-:Y:S02]  /*70a0*/  SHF.L.W.U32.HI R97, R49, 0xd, R46 ;  /* 0x0000000d31617819 */ /* 0x000fe40000010e2e */
[----:B------:R-:W-:Y:S02]  /*70b0*/  LOP3.LUT R71, R91, R72, RZ, 0x3c, !PT ;  /* 0x000000485b477212 */ /* 0x000fe400078e3cff */
[----:B------:R-:W-:Y:S02]  /*70c0*/  LOP3.LUT R69, R86, R77, RZ, 0x3c, !PT ;  /* 0x0000004d56457212 */ /* 0x000fe400078e3cff */
[----:B------:R-:W-:Y:S02]  /*70d0*/  LOP3.LUT R72, R95, R84, RZ, 0x3c, !PT ;  /* 0x000000545f487212 */ /* 0x000fe400078e3cff */
[----:B------:R-:W-:-:S02]  /*70e0*/  LOP3.LUT R97, R97, R51, R66, 0x96, !PT ;  /* 0x0000003361617212 */ /* 0x000fc400078e9642 */
[----:B------:R-:W-:Y:S02]  /*70f0*/  LOP3.LUT R77, R93, R48, RZ, 0x3c, !PT ;  /* 0x000000305d4d7212 */ /* 0x000fe400078e3cff */
[--C-:B------:R-:W-:Y:S02]  /*7100*/  SHF.R.U32.HI R51, RZ, 0x1, R49.reuse ;  /* 0x00000001ff337819 */ /* 0x100fe40000011631 */
[C-C-:B------:R-:W-:Y:S02]  /*7110*/  SHF.L.U64.HI R66, R46.reuse, 0x2, R49.reuse ;  /* 0x000000022e427819 */ /* 0x140fe40000010231 */
[--C-:B------:R-:W-:Y:S02]  /*7120*/  SHF.L.W.U32.HI R95, R46, 0xd, R49.reuse ;  /* 0x0000000d2e5f7819 */ /* 0x100fe40000010e31 */
[----:B------:R-:W-:Y:S02]  /*7130*/  IADD3 R48, P2, PT, R94, UR58, RZ ;  /* 0x0000003a5e307c10 */ /* 0x000fe4000ff5e0ff */
[----:B------:R-:W-:-:S02]  /*7140*/  SHF.R.U32.HI R65, RZ, 0x2, R49 ;  /* 0x00000002ff417819 */ /* 0x000fc40000011631 */
[C-C-:B------:R-:W-:Y:S02]  /*7150*/  SHF.L.U64.HI R53, R46.reuse, 0x1, R49.reuse ;  /* 0x000000012e357819 */ /* 0x140fe40000010231 */
[----:B------:R-:W-:Y:S02]  /*7160*/  SHF.L.W.U32.HI R120, R46, 0x13, R49 ;  /* 0x000000132e787819 */ /* 0x000fe40000010e31 */
[----:B------:R-:W-:Y:S01]  /*7170*/  LOP3.LUT R95, R95, R51, R66, 0x96, !PT ;  /* 0x000000335f5f7212 */ /* 0x000fe200078e9642 */
[----:B------:R-:W-:Y:S01]  /*7180*/  IMAD.SHL.U32 R66, R48, 0x2, RZ ;  /* 0x0000000230427824 */ /* 0x000fe200078e00ff */
[----:B------:R-:W-:Y:S02]  /*7190*/  IADD3.X R51, PT, PT, R64, UR59, RZ, P2, !PT ;  /* 0x0000003b40337c10 */ /* 0x000fe400097fe4ff */
[----:B------:R-:W-:Y:S02]  /*71a0*/  LOP3.LUT R68, R87, R76, RZ, 0x3c, !PT ;  /* 0x0000004c57447212 */ /* 0x000fe400078e3cff */
[----:B------:R-:W-:Y:S01]  /*71b0*/  LOP3.LUT R120, R120, R65, R53, 0x96, !PT ;  /* 0x0000004178787212 */ /* 0x000fe200078e9635 */
[----:B------:R-:W-:Y:S01]  /*71c0*/  IMAD.SHL.U32 R53, R48, 0x4, RZ ;  /* 0x0000000430357824 */ /* 0x000fe200078e00ff */
[----:B------:R-:W-:-:S02]  /*71d0*/  LOP3.LUT R76, R88, R81, RZ, 0x3c, !PT ;  /* 0x00000051584c7212 */ /* 0x000fc400078e3cff */
[----:B------:R-:W-:Y:S01]  /*71e0*/  LOP3.LUT R75, R63, R80, RZ, 0x3c, !PT ;  /* 0x000000503f4b7212 */ /* 0x000fe200078e3cff */
[----:B------:R-:W-:Y:S01]  /*71f0*/  IMAD.SHL.U32 R80, R46, 0x2, RZ ;  /* 0x000000022e507824 */ /* 0x000fe200078e00ff */
[----:B------:R-:W-:Y:S02]  /*7200*/  SHF.L.W.U32.HI R81, R51, 0x1c, R48 ;  /* 0x0000001c33517819 */ /* 0x000fe40000010e30 */
[----:B------:R-:W-:Y:S02]  /*7210*/  SHF.L.W.U32.HI R64, R48, 0x1b, R51 ;  /* 0x0000001b30407819 */ /* 0x000fe40000010e33 */
[----:B------:R-:W-:Y:S02]  /*7220*/  SHF.R.U64 R63, R46, 0x2, R49 ;  /* 0x000000022e3f7819 */ /* 0x000fe40000001231 */
[----:B------:R-:W-:Y:S02]  /*7230*/  SHF.L.W.U32.HI R113, R49, 0x13, R46 ;  /* 0x0000001331717819 */ /* 0x000fe40000010e2e */
[----:B------:R-:W-:-:S02]  /*7240*/  LOP3.LUT R81, R64, R53, R81, 0x96, !PT ;  /* 0x0000003540517212 */ /* 0x000fc400078e9651 */
[----:B------:R-:W-:Y:S02]  /*7250*/  IADD3 R53, P2, PT, R60, UR62, RZ ;  /* 0x0000003e3c357c10 */ /* 0x000fe4000ff5e0ff */
[----:B------:R-:W-:Y:S02]  /*7260*/  LOP3.LUT R113, R113, R63, R80, 0x96, !PT ;  /* 0x0000003f71717212 */ /* 0x000fe400078e9650 */
[C-C-:B------:R-:W-:Y:S01]  /*7270*/  SHF.L.U64.HI R82, R48.reuse, 0x2, R51.reuse ;  /* 0x0000000230527819 */ /* 0x140fe20000010233 */
[----:B------:R-:W-:Y:S01]  /*7280*/  IMAD.SHL.U32 R122, R53, 0x8, RZ ;  /* 0x00000008357a7824 */ /* 0x000fe200078e00ff */
[----:B------:R-:W-:Y:S02]  /*7290*/  SHF.L.W.U32.HI R80, R48, 0x1c, R51 ;  /* 0x0000001c30507819 */ /* 0x000fe40000010e33 */
[C-C-:B------:R-:W-:Y:S02]  /*72a0*/  SHF.L.W.U32.HI R63, R51.reuse, 0x1b, R48.reuse ;  /* 0x0000001b333f7819 */ /* 0x140fe40000010e30 */
[----:B------:R-:W-:-:S02]  /*72b0*/  SHF.L.W.U32.HI R86, R51, 0x13, R48 ;  /* 0x0000001333567819 */ /* 0x000fc40000010e30 */
[----:B------:R-:W-:Y:S02]  /*72c0*/  SHF.L.W.U32.HI R65, R48, 0x15, R51 ;  /* 0x0000001530417819 */ /* 0x000fe40000010e33 */
[----:B------:R-:W-:Y:S02]  /*72d0*/  IADD3.X R50, PT, PT, R50, UR63, RZ, P2, !PT ;  /* 0x0000003f32327c10 */ /* 0x000fe400097fe4ff */
[----:B------:R-:W-:Y:S02]  /*72e0*/  IADD3 R55, P3, PT, R55, UR4, RZ ;  /* 0x0000000437377c10 */ /* 0x000fe4000ff7e0ff */
[----:B------:R-:W-:Y:S02]  /*72f0*/  LOP3.LUT R80, R63, R82, R80, 0x96, !PT ;  /* 0x000000523f507212 */ /* 0x000fe400078e9650 */
[----:B------:R-:W-:Y:S01]  /*7300*/  LOP3.LUT R86, R65, R66, R86, 0x96, !PT ;  /* 0x0000004241567212 */ /* 0x000fe200078e9656 */
[----:B------:R-:W-:Y:S01]  /*7310*/  IMAD.SHL.U32 R65, R53, 0x4, RZ ;  /* 0x0000000435417824 */ /* 0x000fe200078e00ff */
[----:B------:R-:W-:-:S02]  /*7320*/  LOP3.LUT R73, R90, R83, RZ, 0x3c, !PT ;  /* 0x000000535a497212 */ /* 0x000fc400078e3cff */
[C-C-:B------:R-:W-:Y:S02]  /*7330*/  SHF.L.U64.HI R63, R48.reuse, 0x1, R51.reuse ;  /* 0x00000001303f7819 */ /* 0x140fe40000010233 */
[----:B------:R-:W-:Y:S02]  /*7340*/  SHF.L.W.U32.HI R87, R48, 0x13, R51 ;  /* 0x0000001330577819 */ /* 0x000fe40000010e33 */
[----:B------:R-:W-:Y:S02]  /*7350*/  SHF.L.W.U32.HI R66, R51, 0x15, R48 ;  /* 0x0000001533427819 */ /* 0x000fe40000010e30 */
[----:B------:R-:W-:Y:S02]  /*7360*/  LOP3.LUT R101, R101, R107, R106, 0x96, !PT ;  /* 0x0000006b65657212 */ /* 0x000fe400078e966a */
[----:B------:R-:W-:Y:S02]  /*7370*/  SHF.L.W.U32.HI R121, R50, 0xd, R53 ;  /* 0x0000000d32797819 */ /* 0x000fe40000010e35 */
[----:B------:R-:W-:-:S02]  /*7380*/  SHF.L.W.U32.HI R60, R53, 0xb, R50 ;  /* 0x0000000b353c7819 */ /* 0x000fc40000010e32 */
[C-C-:B------:R-:W-:Y:S02]  /*7390*/  SHF.L.U64.HI R82, R53.reuse, 0x2, R50.reuse ;  /* 0x0000000235527819 */ /* 0x140fe40000010232 */
[----:B------:R-:W-:Y:S02]  /*73a0*/  SHF.L.W.U32.HI R83, R53, 0xd, R50 ;  /* 0x0000000d35537819 */ /* 0x000fe40000010e32 */
[----:B------:R-:W-:Y:S02]  /*73b0*/  SHF.L.W.U32.HI R64, R50, 0xb, R53 ;  /* 0x0000000b32407819 */ /* 0x000fe40000010e35 */
[----:B------:R-:W-:Y:S02]  /*73c0*/  IADD3.X R52, PT, PT, R52, UR5, RZ, P3, !PT ;  /* 0x0000000534347c10 */ /* 0x000fe40009ffe4ff */
[----:B------:R-:W-:Y:S01]  /*73d0*/  LOP3.LUT R87, R66, R63, R87, 0x96, !PT ;  /* 0x0000003f42577212 */ /* 0x000fe200078e9657 */
[C---:B------:R-:W-:Y:S01]  /*73e0*/  IMAD.SHL.U32 R66, R55.reuse, 0x8, RZ ;  /* 0x0000000837427824 */ /* 0x040fe200078e00ff */
[----:B------:R-:W-:Y:S01]  /*73f0*/  IADD3 R54, P2, PT, R54, UR10, RZ ;  /* 0x0000000a36367c10 */ /* 0x000fe2000ff5e0ff */
[----:B------:R-:W-:Y:S01]  /*7400*/  IMAD.SHL.U32 R63, R55, 0x4, RZ ;  /* 0x00000004373f7824 */ /* 0x000fe200078e00ff */
[----:B------:R-:W-:-:S02]  /*7410*/  LOP3.LUT R100, R101, R100, RZ, 0x3c, !PT ;  /* 0x0000006465647212 */ /* 0x000fc400078e3cff */
[----:B------:R-:W-:Y:S01]  /*7420*/  LOP3.LUT R102, R103, R102, RZ, 0x3c, !PT ;  /* 0x0000006667667212 */ /* 0x000fe200078e3cff */
[----:B------:R-:W-:Y:S01]  /*7430*/  IMAD.SHL.U32 R107, R54, 0x4, RZ ;  /* 0x00000004366b7824 */ /* 0x000fe200078e00ff */
[----:B------:R-:W-:Y:S02]  /*7440*/  LOP3.LUT R121, R60, R65, R121, 0x96, !PT ;  /* 0x000000413c797212 */ /* 0x000fe400078e9679 */
[----:B------:R-:W-:Y:S02]  /*7450*/  LOP3.LUT R83, R64, R82, R83, 0x96, !PT ;  /* 0x0000005240537212 */ /* 0x000fe400078e9653 */
[--C-:B------:R-:W-:Y:S02]  /*7460*/  SHF.R.U32.HI R65, RZ, 0x2, R52.reuse ;  /* 0x00000002ff417819 */ /* 0x100fe40000011634 */
[C-C-:B------:R-:W-:Y:S02]  /*7470*/  SHF.L.U64.HI R60, R55.reuse, 0x2, R52.reuse ;  /* 0x00000002373c7819 */ /* 0x140fe40000010234 */
[----:B------:R-:W-:-:S02]  /*7480*/  SHF.L.W.U32.HI R101, R55, 0x1c, R52 ;  /* 0x0000001c37657819 */ /* 0x000fc40000010e34 */
[C-C-:B------:R-:W-:Y:S02]  /*7490*/  SHF.R.U64 R82, R55.reuse, 0x1, R52.reuse ;  /* 0x0000000137527819 */ /* 0x140fe40000001234 */
[C-C-:B------:R-:W-:Y:S02]  /*74a0*/  SHF.L.W.U32.HI R103, R52.reuse, 0x4, R55.reuse ;  /* 0x0000000434677819 */ /* 0x140fe40000010e37 */
[----:B------:R-:W-:Y:S02]  /*74b0*/  SHF.R.U64 R64, R55, 0x2, R52 ;  /* 0x0000000237407819 */ /* 0x000fe40000001234 */
[----:B------:R-:W-:Y:S02]  /*74c0*/  SHF.L.W.U32.HI R104, R52, 0x1c, R55 ;  /* 0x0000001c34687819 */ /* 0x000fe40000010e37 */
[----:B------:R-:W-:Y:S02]  /*74d0*/  IADD3.X R59, PT, PT, R59, UR11, RZ, P2, !PT ;  /* 0x0000000b3b3b7c10 */ /* 0x000fe400097fe4ff */
[----:B------:R-:W-:-:S02]  /*74e0*/  IADD3 R57, P3, PT, R57, UR52, RZ ;  /* 0x0000003439397c10 */ /* 0x000fc4000ff7e0ff */
[----:B------:R-:W-:Y:S02]  /*74f0*/  LOP3.LUT R78, R92, R85, RZ, 0x3c, !PT ;  /* 0x000000555c4e7212 */ /* 0x000fe400078e3cff */
[----:B------:R-:W-:Y:S02]  /*7500*/  LOP3.LUT R99, R96, R99, RZ, 0x3c, !PT ;  /* 0x0000006360637212 */ /* 0x000fe400078e3cff */
[----:B------:R-:W-:Y:S01]  /*7510*/  LOP3.LUT R101, R101, R65, R60, 0x96, !PT ;  /* 0x0000004165657212 */ /* 0x000fe200078e963c */
[----:B------:R-:W-:Y:S01]  /*7520*/  IMAD.SHL.U32 R60, R54, 0x2, RZ ;  /* 0x00000002363c7824 */ /* 0x000fe200078e00ff */
[----:B------:R-:W-:Y:S02]  /*7530*/  LOP3.LUT R103, R103, R82, R66, 0x96, !PT ;  /* 0x0000005267677212 */ /* 0x000fe400078e9642 */
[----:B------:R-:W-:Y:S02]  /*7540*/  LOP3.LUT R104, R104, R64, R63, 0x96, !PT ;  /* 0x0000004068687212 */ /* 0x000fe400078e963f */
[----:B------:R-:W-:-:S02]  /*7550*/  SHF.R.U32.HI R66, RZ, 0x1, R52 ;  /* 0x00000001ff427819 */ /* 0x000fc40000011634 */
[C-C-:B------:R-:W-:Y:S02]  /*7560*/  SHF.L.U64.HI R85, R55.reuse, 0x3, R52.reuse ;  /* 0x0000000337557819 */ /* 0x140fe40000010234 */
[----:B------:R-:W-:Y:S02]  /*7570*/  SHF.L.W.U32.HI R96, R55, 0x4, R52 ;  /* 0x0000000437607819 */ /* 0x000fe40000010e34 */
[----:B------:R-:W-:Y:S02]  /*7580*/  SHF.L.W.U32.HI R106, R59, 0x13, R54 ;  /* 0x000000133b6a7819 */ /* 0x000fe40000010e36 */
[C-C-:B------:R-:W-:Y:S02]  /*7590*/  SHF.L.W.U32.HI R63, R54.reuse, 0x15, R59.reuse ;  /* 0x00000015363f7819 */ /* 0x140fe40000010e3b */
[C-C-:B------:R-:W-:Y:S02]  /*75a0*/  SHF.L.U64.HI R64, R54.reuse, 0x1, R59.reuse ;  /* 0x0000000136407819 */ /* 0x140fe4000001023b */
[----:B------:R-:W-:-:S02]  /*75b0*/  SHF.L.W.U32.HI R108, R54, 0x13, R59 ;  /* 0x00000013366c7819 */ /* 0x000fc40000010e3b */
[----:B------:R-:W-:Y:S02]  /*75c0*/  SHF.L.W.U32.HI R65, R59, 0x15, R54 ;  /* 0x000000153b417819 */ /* 0x000fe40000010e36 */
[----:B------:R-:W-:Y:S02]  /*75d0*/  IADD3.X R56, PT, PT, R56, UR53, RZ, P3, !PT ;  /* 0x0000003538387c10 */ /* 0x000fe40009ffe4ff */
[----:B------:R-:W-:Y:S02]  /*75e0*/  IADD3 R58, P2, PT, R58, UR40, RZ ;  /* 0x000000283a3a7c10 */ /* 0x000fe4000ff5e0ff */
[----:B------:R-:W-:Y:S01]  /*75f0*/  LOP3.LUT R96, R96, R66, R85, 0x96, !PT ;  /* 0x0000004260607212 */ /* 0x000fe200078e9655 */
[----:B------:R-:W-:Y:S01]  /*7600*/  IMAD.SHL.U32 R85, R57, 0x8, RZ ;  /* 0x0000000839557824 */ /* 0x000fe200078e00ff */
[----:B------:R-:W-:Y:S01]  /*7610*/  LOP3.LUT R106, R63, R60, R106, 0x96, !PT ;  /* 0x0000003c3f6a7212 */ /* 0x000fe200078e966a */
[----:B------:R-:W-:Y:S01]  /*7620*/  IMAD.SHL.U32 R90, R58, 0x2, RZ ;  /* 0x000000023a5a7824 */ /* 0x000fe200078e00ff */
[----:B------:R-:W-:Y:S01]  /*7630*/  LOP3.LUT R108, R65, R64, R108, 0x96, !PT ;  /* 0x00000040416c7212 */ /* 0x000fe200078e966c */
[----:B------:R-:W-:Y:S01]  /*7640*/  IMAD.SHL.U32 R64, R57, 0x4, RZ ;  /* 0x0000000439407824 */ /* 0x000fe200078e00ff */
[----:B------:R-:W-:-:S02]  /*7650*/  SHF.R.U32.HI R65, RZ, 0x2, R56 ;  /* 0x00000002ff417819 */ /* 0x000fc40000011638 */
[C-C-:B------:R-:W-:Y:S02]  /*7660*/  SHF.L.U64.HI R66, R57.reuse, 0x2, R56.reuse ;  /* 0x0000000239427819 */ /* 0x140fe40000010238 */
[C-C-:B------:R-:W-:Y:S02]  /*7670*/  SHF.L.W.U32.HI R117, R57.reuse, 0x1c, R56.reuse ;  /* 0x0000001c39757819 */ /* 0x140fe40000010e38 */
[C-C-:B------:R-:W-:Y:S02]  /*7680*/  SHF.R.U64 R82, R57.reuse, 0x1, R56.reuse ;  /* 0x0000000139527819 */ /* 0x140fe40000001238 */
[C-C-:B------:R-:W-:Y:S02]  /*7690*/  SHF.L.W.U32.HI R60, R56.reuse, 0x4, R57.reuse ;  /* 0x00000004383c7819 */ /* 0x140fe40000010e39 */
[----:B------:R-:W-:Y:S02]  /*76a0*/  SHF.R.U64 R63, R57, 0x2, R56 ;  /* 0x00000002393f7819 */ /* 0x000fe40000001238 */
[----:B------:R-:W-:-:S02]  /*76b0*/  SHF.L.W.U32.HI R111, R56, 0x1c, R57 ;  /* 0x0000001c386f7819 */ /* 0x000fc40000010e39 */
[----:B------:R-:W-:Y:S02]  /*76c0*/  IADD3.X R61, PT, PT, R61, UR41, RZ, P2, !PT ;  /* 0x000000293d3d7c10 */ /* 0x000fe400097fe4ff */
[----:B------:R-:W-:Y:S02]  /*76d0*/  IADD3 R62, P2, PT, R62, UR42, RZ ;  /* 0x0000002a3e3e7c10 */ /* 0x000fe4000ff5e0ff */
[----:B------:R-:W-:Y:S02]  /*76e0*/  LOP3.LUT R117, R117, R65, R66, 0x96, !PT ;  /* 0x0000004175757212 */ /* 0x000fe400078e9642 */
[----:B------:R-:W-:Y:S01]  /*76f0*/  LOP3.LUT R60, R60, R82, R85, 0x96, !PT ;  /* 0x000000523c3c7212 */ /* 0x000fe200078e9655 */
[----:B------:R-:W-:Y:S01]  /*7700*/  IMAD.SHL.U32 R85, R58, 0x4, RZ ;  /* 0x000000043a557824 */ /* 0x000fe200078e00ff */
[----:B------:R-:W-:Y:S02]  /*7710*/  LOP3.LUT R111, R111, R63, R64, 0x96, !PT ;  /* 0x0000003f6f6f7212 */ /* 0x000fe400078e9640 */
[----:B------:R-:W-:-:S02]  /*7720*/  SHF.R.U32.HI R84, RZ, 0x1, R61 ;  /* 0x00000001ff547819 */ /* 0x000fc4000001163d */
[C-C-:B------:R-:W-:Y:S02]  /*7730*/  SHF.L.U64.HI R66, R58.reuse, 0x2, R61.reuse ;  /* 0x000000023a427819 */ /* 0x140fe4000001023d */
[C-C-:B------:R-:W-:Y:S02]  /*7740*/  SHF.L.W.U32.HI R65, R58.reuse, 0xd, R61.reuse ;  /* 0x0000000d3a417819 */ /* 0x140fe40000010e3d */
[--C-:B------:R-:W-:Y:S02]  /*7750*/  SHF.R.U32.HI R89, RZ, 0x1, R56.reuse ;  /* 0x00000001ff597819 */ /* 0x100fe40000011638 */
[C-C-:B------:R-:W-:Y:S02]  /*7760*/  SHF.L.U64.HI R88, R57.reuse, 0x3, R56.reuse ;  /* 0x0000000339587819 */ /* 0x140fe40000010238 */
[----:B------:R-:W-:Y:S02]  /*7770*/  SHF.L.W.U32.HI R63, R57, 0x4, R56 ;  /* 0x00000004393f7819 */ /* 0x000fe40000010e38 */
[----:B------:R-:W-:-:S02]  /*7780*/  SHF.R.U64 R82, R58, 0x1, R61 ;  /* 0x000000013a527819 */ /* 0x000fc4000000123d */
[----:B------:R-:W-:Y:S02]  /*7790*/  SHF.L.W.U32.HI R64, R61, 0xd, R58 ;  /* 0x0000000d3d407819 */ /* 0x000fe40000010e3a */
[----:B------:R-:W-:Y:S02]  /*77a0*/  IADD3.X R67, PT, PT, R67, UR43, RZ, P2, !PT ;  /* 0x0000002b43437c10 */ /* 0x000fe400097fe4ff */
        /* <DEDUP_REMOVED lines=9> */
[----:B------:R-:W-:Y:S02]  /*7840*/  SHF.L.W.U32.HI R140, R67, 0x13, R62 ;  /* 0x00000013438c7819 */ /* 0x000fe40000010e3e */
[----:B------:R-:W-:-:S02]  /*7850*/  SHF.L.W.U32.HI R85, R62, 0x15, R67 ;  /* 0x000000153e557819 */ /* 0x000fc40000010e43 */
[C-C-:B------:R-:W-:Y:S02]  /*7860*/  SHF.L.U64.HI R88, R62.reuse, 0x1, R67.reuse ;  /* 0x000000013e587819 */ /* 0x140fe40000010243 */
[----:B------:R-:W-:Y:S02]  /*7870*/  SHF.L.W.U32.HI R143, R62, 0x13, R67 ;  /* 0x000000133e8f7819 */ /* 0x000fe40000010e43 */
[----:B------:R-:W-:Y:S02]  /*7880*/  SHF.L.W.U32.HI R82, R67, 0x15, R62 ;  /* 0x0000001543527819 */ /* 0x000fe40000010e3e */
[----:B------:R-:W-:Y:S02]  /*7890*/  LOP3.LUT R151, R151, R91, R90, 0x96, !PT ;  /* 0x0000005b97977212 */ /* 0x000fe400078e965a */
[----:B------:R-:W-:Y:S02]  /*78a0*/  LOP3.LUT R66, R66, R92, R89, 0x96, !PT ;  /* 0x0000005c42427212 */ /* 0x000fe400078e9659 */
[----:B------:R-:W-:-:S02]  /*78b0*/  LOP3.LUT R140, R85, R84, R140, 0x96, !PT ;  /* 0x00000054558c7212 */ /* 0x000fc400078e968c */
[----:B------:R-:W-:Y:S02]  /*78c0*/  LOP3.LUT R143, R82, R88, R143, 0x96, !PT ;  /* 0x00000058528f7212 */ /* 0x000fe400078e968f */
[C-C-:B------:R-:W-:Y:S02]  /*78d0*/  SHF.L.U64.HI R90, R53.reuse, 0x3, R50.reuse ;  /* 0x00000003355a7819 */ /* 0x140fe40000010232 */
[----:B------:R-:W-:Y:S02]  /*78e0*/  SHF.L.W.U32.HI R84, R53, 0x4, R50 ;  /* 0x0000000435547819 */ /* 0x000fe40000010e32 */
[----:B------:R-:W-:Y:S02]  /*78f0*/  SHF.L.W.U32.HI R89, R50, 0x5, R53 ;  /* 0x0000000532597819 */ /* 0x000fe40000010e35 */
[----:B------:R-:W-:Y:S02]  /*7900*/  SHF.L.W.U32.HI R88, R46, 0x15, R49 ;  /* 0x000000152e587819 */ /* 0x000fe40000010e31 */
[----:B------:R-:W-:-:S02]  /*7910*/  SHF.L.W.U32.HI R85, R49, 0x15, R46 ;  /* 0x0000001531557819 */ /* 0x000fc40000010e2e */
[----:B------:R-:W-:Y:S02]  /*7920*/  IADD3 R68, P2, PT, R68, UR50, RZ ;  /* 0x0000003244447c10 */ /* 0x000fe4000ff5e0ff */
[----:B------:R-:W-:Y:S02]  /*7930*/  IADD3 R70, P3, PT, R70, UR44, RZ ;  /* 0x0000002c46467c10 */ /* 0x000fe4000ff7e0ff */
[----:B------:R-:W-:Y:S01]  /*7940*/  LOP3.LUT R98, R105, R98, RZ, 0x3c, !PT ;  /* 0x0000006269627212 */ /* 0x000fe200078e3cff */
[----:B------:R-:W-:Y:S01]  /*7950*/  IMAD.SHL.U32 R94, R68, 0x4, RZ ;  /* 0x00000004445e7824 */ /* 0x000fe200078e00ff */
[----:B------:R-:W-:Y:S01]  /*7960*/  LOP3.LUT R84, R89, R90, R84, 0x96, !PT ;  /* 0x0000005a59547212 */ /* 0x000fe200078e9654 */
[C---:B------:R-:W-:Y:S01]  /*7970*/  IMAD.SHL.U32 R92, R70.reuse, 0x4, RZ ;  /* 0x00000004465c7824 */ /* 0x040fe200078e00ff */
[----:B------:R-:W-:Y:S01]  /*7980*/  LOP3.LUT R113, R113, R88, RZ, 0x3c, !PT ;  /* 0x0000005871717212 */ /* 0x000fe200078e3cff */
[----:B------:R-:W-:Y:S01]  /*7990*/  IMAD.SHL.U32 R119, R70, 0x2, RZ ;  /* 0x0000000246777824 */ /* 0x000fe200078e00ff */
[----:B------:R-:W-:-:S02]  /*79a0*/  LOP3.LUT R120, R120, R85, RZ, 0x3c, !PT ;  /* 0x0000005578787212 */ /* 0x000fc400078e3cff */
[----:B------:R-:W-:Y:S02]  /*79b0*/  SHF.L.W.U32.HI R91, R50, 0x4, R53 ;  /* 0x00000004325b7819 */ /* 0x000fe40000010e35 */
[----:B------:R-:W-:Y:S02]  /*79c0*/  SHF.L.W.U32.HI R82, R53, 0x5, R50 ;  /* 0x0000000535527819 */ /* 0x000fe40000010e32 */
[----:B------:R-:W-:Y:S02]  /*79d0*/  SHF.L.W.U32.HI R88, R59, 0x1c, R54 ;  /* 0x0000001c3b587819 */ /* 0x000fe40000010e36 */
[C-C-:B------:R-:W-:Y:S02]  /*79e0*/  SHF.L.W.U32.HI R105, R54.reuse, 0x1b, R59.reuse ;  /* 0x0000001b36697819 */ /* 0x140fe40000010e3b */
[C-C-:B------:R-:W-:Y:S02]  /*79f0*/  SHF.L.U64.HI R85, R54.reuse, 0x2, R59.reuse ;  /* 0x0000000236557819 */ /* 0x140fe4000001023b */
[----:B------:R-:W-:-:S02]  /*7a00*/  SHF.L.W.U32.HI R109, R54, 0x1c, R59 ;  /* 0x0000001c366d7819 */ /* 0x000fc40000010e3b */
[----:B------:R-:W-:Y:S02]  /*7a10*/  SHF.L.W.U32.HI R90, R59, 0x1b, R54 ;  /* 0x0000001b3b5a7819 */ /* 0x000fe40000010e36 */
[----:B------:R-:W-:Y:S02]  /*7a20*/  IADD3.X R69, PT, PT, R69, UR51, RZ, P2, !PT ;  /* 0x0000003345457c10 */ /* 0x000fe400097fe4ff */
[----:B------:R-:W-:Y:S02]  /*7a30*/  IADD3.X R71, PT, PT, R71, UR45, RZ, P3, !PT ;  /* 0x0000002d47477c10 */ /* 0x000fe40009ffe4ff */
[----:B------:R-:W-:Y:S02]  /*7a40*/  IADD3 R72, P2, PT, R72, UR46, RZ ;  /* 0x0000002e48487c10 */ /* 0x000fe4000ff5e0ff */
[----:B------:R-:W-:Y:S02]  /*7a50*/  LOP3.LUT R122, R82, R122, R91, 0x96, !PT ;  /* 0x0000007a527a7212 */ /* 0x000fe400078e965b */
[----:B------:R-:W-:Y:S01]  /*7a60*/  LOP3.LUT R107, R105, R107, R88, 0x96, !PT ;  /* 0x0000006b696b7212 */ /* 0x000fe200078e9658 */
[----:B------:R-:W-:Y:S01]  /*7a70*/  IMAD.SHL.U32 R116, R72, 0x4, RZ ;  /* 0x0000000448747824 */ /* 0x000fe200078e00ff */
[----:B------:R-:W-:-:S02]  /*7a80*/  LOP3.LUT R109, R90, R85, R109, 0x96, !PT ;  /* 0x000000555a6d7212 */ /* 0x000fc400078e966d */
[C-C-:B------:R-:W-:Y:S02]  /*7a90*/  SHF.R.U64 R110, R68.reuse, 0x1, R69.reuse ;  /* 0x00000001446e7819 */ /* 0x140fe40000001245 */
[----:B------:R-:W-:Y:S02]  /*7aa0*/  SHF.L.W.U32.HI R91, R69, 0xd, R68 ;  /* 0x0000000d455b7819 */ /* 0x000fe40000010e44 */
[--C-:B------:R-:W-:Y:S02]  /*7ab0*/  SHF.R.U32.HI R112, RZ, 0x1, R69.reuse ;  /* 0x00000001ff707819 */ /* 0x100fe40000011645 */
[C-C-:B------:R-:W-:Y:S02]  /*7ac0*/  SHF.L.U64.HI R115, R68.reuse, 0x2, R69.reuse ;  /* 0x0000000244737819 */ /* 0x140fe40000010245 */
[----:B------:R-:W-:Y:S02]  /*7ad0*/  SHF.L.W.U32.HI R88, R68, 0xd, R69 ;  /* 0x0000000d44587819 */ /* 0x000fe40000010e45 */
[----:B------:R-:W-:-:S02]  /*7ae0*/  SHF.R.U64 R93, R70, 0x1, R71 ;  /* 0x00000001465d7819 */ /* 0x000fc40000001247 */
[----:B------:R-:W-:Y:S02]  /*7af0*/  SHF.L.W.U32.HI R85, R71, 0xd, R70 ;  /* 0x0000000d47557819 */ /* 0x000fe40000010e46 */
[----:B------:R-:W-:Y:S02]  /*7b00*/  IADD3.X R73, PT, PT, R73, UR47, RZ, P2, !PT ;  /* 0x0000002f49497c10 */ /* 0x000fe400097fe4ff */
[----:B------:R-:W-:Y:S02]  /*7b10*/  LOP3.LUT R91, R91, R110, R94, 0x96, !PT ;  /* 0x0000006e5b5b7212 */ /* 0x000fe400078e965e */
[----:B------:R-:W-:Y:S02]  /*7b20*/  LOP3.LUT R88, R88, R112, R115, 0x96, !PT ;  /* 0x0000007058587212 */ /* 0x000fe400078e9673 */
[----:B------:R-:W-:Y:S02]  /*7b30*/  LOP3.LUT R85, R85, R93, R92, 0x96, !PT ;  /* 0x0000005d55557212 */ /* 0x000fe400078e965c */
[----:B------:R-:W-:-:S02]  /*7b40*/  SHF.R.U32.HI R94, RZ, 0x1, R71 ;  /* 0x00000001ff5e7819 */ /* 0x000fc40000011647 */
[C-C-:B------:R-:W-:Y:S02]  /*7b50*/  SHF.L.U64.HI R93, R70.reuse, 0x2, R71.reuse ;  /* 0x00000002465d7819 */ /* 0x140fe40000010247 */
[C-C-:B------:R-:W-:Y:S02]  /*7b60*/  SHF.L.W.U32.HI R110, R70.reuse, 0xd, R71.reuse ;  /* 0x0000000d466e7819 */ /* 0x140fe40000010e47 */
[C-C-:B------:R-:W-:Y:S02]  /*7b70*/  SHF.R.U64 R118, R70.reuse, 0x2, R71.reuse ;  /* 0x0000000246767819 */ /* 0x140fe40000001247 */
[----:B------:R-:W-:Y:S02]  /*7b80*/  SHF.L.W.U32.HI R112, R71, 0x13, R70 ;  /* 0x0000001347707819 */ /* 0x000fe40000010e46 */
[--C-:B------:R-:W-:Y:S02]  /*7b90*/  SHF.R.U32.HI R124, RZ, 0x2, R71.reuse ;  /* 0x00000002ff7c7819 */ /* 0x100fe40000011647 */
[----:B------:R-:W-:-:S02]  /*7ba0*/  SHF.L.U64.HI R129, R70, 0x1, R71 ;  /* 0x0000000146817819 */ /* 0x000fc40000010247 */
[----:B------:R-:W-:Y:S02]  /*7bb0*/  SHF.L.W.U32.HI R114, R70, 0x13, R71 ;  /* 0x0000001346727819 */ /* 0x000fe40000010e47 */
[----:B------:R-:W-:Y:S02]  /*7bc0*/  SHF.L.W.U32.HI R115, R73, 0x1c, R72 ;  /* 0x0000001c49737819 */ /* 0x000fe40000010e48 */
[----:B------:R-:W-:Y:S02]  /*7bd0*/  SHF.L.W.U32.HI R92, R72, 0x1b, R73 ;  /* 0x0000001b485c7819 */ /* 0x000fe40000010e49 */
[----:B------:R-:W-:Y:S01]  /*7be0*/  LOP3.LUT R110, R110, R94, R93, 0x96, !PT ;  /* 0x0000005e6e6e7212 */ /* 0x000fe200078e965d */
[----:B------:R-:W-:Y:S01]  /*7bf0*/  IMAD.SHL.U32 R94, R72, 0x2, RZ ;  /* 0x00000002485e7824 */ /* 0x000fe200078e00ff */
[----:B------:R-:W-:Y:S02]  /*7c00*/  LOP3.LUT R112, R112, R118, R119, 0x96, !PT ;  /* 0x0000007670707212 */ /* 0x000fe400078e9677 */
[----:B------:R-:W-:-:S02]  /*7c10*/  LOP3.LUT R114, R114, R124, R129, 0x96, !PT ;  /* 0x0000007c72727212 */ /* 0x000fc400078e9681 */
[----:B------:R-:W-:Y:S02]  /*7c20*/  LOP3.LUT R115, R92, R116, R115, 0x96, !PT ;  /* 0x000000745c737212 */ /* 0x000fe400078e9673 */
[C-C-:B------:R-:W-:Y:S02]  /*7c30*/  SHF.L.U64.HI R126, R72.reuse, 0x2, R73.reuse ;  /* 0x00000002487e7819 */ /* 0x140fe40000010249 */
[C-C-:B------:R-:W-:Y:S02]  /*7c40*/  SHF.L.W.U32.HI R116, R72.reuse, 0x1c, R73.reuse ;  /* 0x0000001c48747819 */ /* 0x140fe40000010e49 */
[----:B------:R-:W-:Y:S02]  /*7c50*/  SHF.L.W.U32.HI R93, R73, 0x1b, R72 ;  /* 0x0000001b495d7819 */ /* 0x000fe40000010e48 */
[C-C-:B------:R-:W-:Y:S02]  /*7c60*/  SHF.L.U64.HI R124, R72.reuse, 0x1, R73.reuse ;  /* 0x00000001487c7819 */ /* 0x140fe40000010249 */
[----:B------:R-:W-:-:S02]  /*7c70*/  SHF.L.W.U32.HI R119, R72, 0x13, R73 ;  /* 0x0000001348777819 */ /* 0x000fc40000010e49 */
[--C-:B------:R-:W-:Y:S02]  /*7c80*/  SHF.L.W.U32.HI R92, R73, 0x15, R72.reuse ;  /* 0x00000015495c7819 */ /* 0x100fe40000010e48 */
[----:B------:R-:W-:Y:S02]  /*7c90*/  IADD3 R74, P2, PT, R74, UR56, RZ ;  /* 0x000000384a4a7c10 */ /* 0x000fe4000ff5e0ff */
[----:B------:R-:W-:Y:S02]  /*7ca0*/  IADD3 R75, P3, PT, R75, UR60, RZ ;  /* 0x0000003c4b4b7c10 */ /* 0x000fe4000ff7e0ff */
[----:B------:R-:W-:Y:S01]  /*7cb0*/  SHF.L.W.U32.HI R118, R73, 0x13, R72 ;  /* 0x0000001349767819 */ /* 0x000fe20000010e48 */
[----:B------:R-:W-:Y:S01]  /*7cc0*/  IMAD.SHL.U32 R137, R74, 0x2, RZ ;  /* 0x000000024a897824 */ /* 0x000fe200078e00ff */
[----:B------:R-:W-:Y:S01]  /*7cd0*/  SHF.L.W.U32.HI R129, R72, 0x15, R73 ;  /* 0x0000001548817819 */ /* 0x000fe20000010e49 */
[----:B------:R-:W-:Y:S01]  /*7ce0*/  IMAD.SHL.U32 R133, R75, 0x4, RZ ;  /* 0x000000044b857824 */ /* 0x000fe200078e00ff */
[----:B------:R-:W-:-:S02]  /*7cf0*/  LOP3.LUT R116, R93, R126, R116, 0x96, !PT ;  /* 0x0000007e5d747212 */ /* 0x000fc400078e9674 */
[----:B------:R-:W-:Y:S02]  /*7d00*/  LOP3.LUT R119, R92, R124, R119, 0x96, !PT ;  /* 0x0000007c5c777212 */ /* 0x000fe400078e9677 */
[--C-:B------:R-:W-:Y:S02]  /*7d10*/  SHF.R.U64 R93, R48, 0x2, R51.reuse ;  /* 0x00000002305d7819 */ /* 0x100fe40000001233 */
[----:B------:R-:W-:Y:S02]  /*7d20*/  SHF.R.U32.HI R92, RZ, 0x2, R51 ;  /* 0x00000002ff5c7819 */ /* 0x000fe40000011633 */
[----:B------:R-:W-:Y:S02]  /*7d30*/  IADD3.X R77, PT, PT, R77, UR57, RZ, P2, !PT ;  /* 0x000000394d4d7c10 */ /* 0x000fe400097fe4ff */
[----:B------:R-:W-:Y:S02]  /*7d40*/  IADD3.X R76, PT, PT, R76, UR61, RZ, P3, !PT ;  /* 0x0000003d4c4c7c10 */ /* 0x000fe40009ffe4ff */
[----:B------:R-:W-:-:S02]  /*7d50*/  LOP3.LUT R118, R129, R94, R118, 0x96, !PT ;  /* 0x0000005e81767212 */ /* 0x000fc400078e9676 */
[----:B------:R-:W-:Y:S02]  /*7d60*/  IADD3 R89, P2, P3, R70, R89, R75 ;  /* 0x0000005946597210 */ /* 0x000fe40007b5e04b */
[-C--:B------:R-:W-:Y:S02]  /*7d70*/  LOP3.LUT R126, R81, R93.reuse, RZ, 0x3c, !PT ;  /* 0x0000005d517e7212 */ /* 0x080fe400078e3cff */
[----:B------:R-:W-:Y:S02]  /*7d80*/  LOP3.LUT R86, R86, R93, RZ, 0x3c, !PT ;  /* 0x0000005d56567212 */ /* 0x000fe400078e3cff */
[----:B------:R-:W-:Y:S02]  /*7d90*/  LOP3.LUT R129, R80, R92, RZ, 0x3c, !PT ;  /* 0x0000005c50817212 */ /* 0x000fe400078e3cff */
[----:B------:R-:W-:Y:S02]  /*7da0*/  SHF.R.U64 R81, R53, 0x1, R50 ;  /* 0x0000000135517819 */ /* 0x000fe40000001232 */
[----:B------:R-:W-:-:S02]  /*7db0*/  SHF.R.U64 R93, R74, 0x2, R77 ;  /* 0x000000024a5d7819 */ /* 0x000fc4000000124d */
[----:B------:R-:W-:Y:S02]  /*7dc0*/  SHF.L.W.U32.HI R80, R77, 0x13, R74 ;  /* 0x000000134d507819 */ /* 0x000fe40000010e4a */
[----:B------:R-:W-:Y:S02]  /*7dd0*/  LOP3.LUT R87, R87, R92, RZ, 0x3c, !PT ;  /* 0x0000005c57577212 */ /* 0x000fe400078e3cff */
[----:B------:R-:W-:Y:S02]  /*7de0*/  SHF.L.W.U32.HI R92, R73, 0xb, R72 ;  /* 0x0000000b495c7819 */ /* 0x000fe40000010e48 */
[----:B------:R-:W-:Y:S01]  /*7df0*/  IADD3.X R124, PT, PT, R71, R82, R76, P2, P3 ;  /* 0x00000052477c7210 */ /* 0x000fe200017e644c */
[----:B------:R-:W-:Y:S01]  /*7e00*/  IMAD.SHL.U32 R82, R74, 0x4, RZ ;  /* 0x000000044a527824 */ /* 0x000fe200078e00ff */
[----:B------:R-:W-:Y:S02]  /*7e10*/  IADD3 R79, P2, PT, R79, UR6, RZ ;  /* 0x000000064f4f7c10 */ /* 0x000fe4000ff5e0ff */
[----:B------:R-:W-:-:S02]  /*7e20*/  LOP3.LUT R121, R121, R81, RZ, 0x3c, !PT ;  /* 0x0000005179797212 */ /* 0x000fc400078e3cff */
[----:B------:R-:W-:Y:S02]  /*7e30*/  LOP3.LUT R122, R122, R81, RZ, 0x3c, !PT ;  /* 0x000000517a7a7212 */ /* 0x000fe400078e3cff */
[----:B------:R-:W-:Y:S02]  /*7e40*/  LOP3.LUT R137, R80, R93, R137, 0x96, !PT ;  /* 0x0000005d50897212 */ /* 0x000fe400078e9689 */
[--C-:B------:R-:W-:Y:S02]  /*7e50*/  SHF.R.U32.HI R134, RZ, 0x2, R77.reuse ;  /* 0x00000002ff867819 */ /* 0x100fe4000001164d */
[C-C-:B------:R-:W-:Y:S02]  /*7e60*/  SHF.L.U64.HI R131, R74.reuse, 0x1, R77.reuse ;  /* 0x000000014a837819 */ /* 0x140fe4000001024d */
[C-C-:B------:R-:W-:Y:S02]  /*7e70*/  SHF.L.W.U32.HI R80, R74.reuse, 0x13, R77.reuse ;  /* 0x000000134a507819 */ /* 0x140fe40000010e4d */
[----:B------:R-:W-:-:S02]  /*7e80*/  SHF.R.U64 R81, R74, 0x1, R77 ;  /* 0x000000014a517819 */ /* 0x000fc4000000124d */
[----:B------:R-:W-:Y:S02]  /*7e90*/  SHF.L.W.U32.HI R93, R77, 0xd, R74 ;  /* 0x0000000d4d5d7819 */ /* 0x000fe40000010e4a */
[----:B------:R-:W-:Y:S02]  /*7ea0*/  IADD3 R92, P3, P4, R55, R89, R92 ;  /* 0x00000059375c7210 */ /* 0x000fe40007c7e05c */
[--C-:B------:R-:W-:Y:S02]  /*7eb0*/  SHF.R.U32.HI R130, RZ, 0x1, R77.reuse ;  /* 0x00000001ff827819 */ /* 0x100fe4000001164d */
[C-C-:B------:R-:W-:Y:S02]  /*7ec0*/  SHF.L.U64.HI R94, R74.reuse, 0x2, R77.reuse ;  /* 0x000000024a5e7819 */ /* 0x140fe4000001024d */
[----:B------:R-:W-:Y:S02]  /*7ed0*/  SHF.L.W.U32.HI R89, R74, 0xd, R77 ;  /* 0x0000000d4a597819 */ /* 0x000fe40000010e4d */
[----:B------:R-:W-:-:S02]  /*7ee0*/  IADD3.X R78, PT, PT, R78, UR7, RZ, P2, !PT ;  /* 0x000000074e4e7c10 */ /* 0x000fc400097fe4ff */
[----:B------:R-:W-:Y:S02]  /*7ef0*/  LOP3.LUT R134, R80, R134, R131, 0x96, !PT ;  /* 0x0000008650867212 */ /* 0x000fe400078e9683 */
[----:B------:R-:W-:Y:S02]  /*7f00*/  LOP3.LUT R93, R93, R81, R82, 0x96, !PT ;  /* 0x000000515d5d7212 */ /* 0x000fe400078e9652 */
[----:B------:R-:W-:Y:S02]  /*7f10*/  SHF.L.W.U32.HI R80, R68, 0xb, R69 ;  /* 0x0000000b44507819 */ /* 0x000fe40000010e45 */
[----:B------:R-:W-:Y:S02]  /*7f20*/  SHF.L.W.U32.HI R81, R72, 0xb, R73 ;  /* 0x0000000b48517819 */ /* 0x000fe40000010e49 */
[----:B------:R-:W-:Y:S02]  /*7f30*/  LOP3.LUT R89, R89, R130, R94, 0x96, !PT ;  /* 0x0000008259597212 */ /* 0x000fe400078e965e */
[----:B------:R-:W-:-:S02]  /*7f40*/  SHF.L.W.U32.HI R131, R78, 0x1b, R79 ;  /* 0x0000001b4e837819 */ /* 0x000fc40000010e4f */
[----:B------:R-:W-:Y:S02]  /*7f50*/  SHF.R.U64 R82, R75, 0x2, R76 ;  /* 0x000000024b527819 */ /* 0x000fe4000000124c */
[----:B------:R-:W-:Y:S02]  /*7f60*/  SHF.L.W.U32.HI R94, R76, 0x1c, R75 ;  /* 0x0000001c4c5e7819 */ /* 0x000fe40000010e4b */
[----:B------:R-:W-:Y:S02]  /*7f70*/  LOP3.LUT R136, R91, R80, RZ, 0x3c, !PT ;  /* 0x000000505b887212 */ /* 0x000fe400078e3cff */
[----:B------:R-:W-:Y:S02]  /*7f80*/  IADD3.X R124, PT, PT, R52, R124, R81, P3, P4 ;  /* 0x0000007c347c7210 */ /* 0x000fe40001fe8451 */
[----:B------:R-:W-:Y:S01]  /*7f90*/  IADD3 R80, P2, P3, R46, R92, R131 ;  /* 0x0000005c2e507210 */ /* 0x000fe20007b5e083 */
[----:B------:R-:W-:Y:S01]  /*7fa0*/  IMAD.SHL.U32 R131, R75, 0x8, RZ ;  /* 0x000000084b837824 */ /* 0x000fe200078e00ff */
[----:B------:R-:W-:-:S02]  /*7fb0*/  SHF.L.W.U32.HI R81, R69, 0xb, R68 ;  /* 0x0000000b45517819 */ /* 0x000fc40000010e44 */
[----:B------:R-:W-:Y:S02]  /*7fc0*/  LOP3.LUT R94, R94, R82, R133, 0x96, !PT ;  /* 0x000000525e5e7212 */ /* 0x000fe400078e9685 */
[----:B------:R-:W-:Y:S02]  /*7fd0*/  SHF.L.W.U32.HI R92, R79, 0x1b, R78 ;  /* 0x0000001b4f5c7819 */ /* 0x000fe40000010e4e */
[----:B------:R-:W-:Y:S02]  /*7fe0*/  SHF.L.W.U32.HI R82, R74, 0x15, R77 ;  /* 0x000000154a527819 */ /* 0x000fe40000010e4d */
[----:B------:R-:W-:Y:S02]  /*7ff0*/  LOP3.LUT R139, R88, R81, RZ, 0x3c, !PT ;  /* 0x00000051588b7212 */ /* 0x000fe400078e3cff */
[----:B------:R-:W-:Y:S02]  /*8000*/  SHF.L.W.U32.HI R91, R77, 0x15, R74 ;  /* 0x000000154d5b7819 */ /* 0x000fe40000010e4a */
[----:B------:R-:W-:-:S02]  /*8010*/  IADD3.X R81, PT, PT, R49, R124, R92, P2, P3 ;  /* 0x0000007c31517210 */ /* 0x000fc400017e645c */
[----:B------:R-:W-:Y:S02]  /*8020*/  LOP3.LUT R137, R137, R82, RZ, 0x3c, !PT ;  /* 0x0000005289897212 */ /* 0x000fe400078e3cff */
[--C-:B------:R-:W-:Y:S02]  /*8030*/  SHF.R.U32.HI R130, RZ, 0x1, R76.reuse ;  /* 0x00000001ff827819 */ /* 0x100fe4000001164c */
[C-C-:B------:R-:W-:Y:S02]  /*8040*/  SHF.L.U64.HI R133, R75.reuse, 0x3, R76.reuse ;  /* 0x000000034b857819 */ /* 0x140fe4000001024c */
[--C-:B------:R-:W-:Y:S02]  /*8050*/  SHF.L.W.U32.HI R92, R75, 0x4, R76.reuse ;  /* 0x000000044b5c7819 */ /* 0x100fe40000010e4c */
[----:B------:R-:W-:Y:S02]  /*8060*/  LOP3.LUT R134, R134, R91, RZ, 0x3c, !PT ;  /* 0x0000005b86867212 */ /* 0x000fe400078e3cff */
[----:B------:R-:W-:-:S02]  /*8070*/  SHF.R.U32.HI R91, RZ, 0x2, R76 ;  /* 0x00000002ff5b7819 */ /* 0x000fc4000001164c */
[C-C-:B------:R-:W-:Y:S02]  /*8080*/  SHF.L.U64.HI R82, R75.reuse, 0x2, R76.reuse ;  /* 0x000000024b527819 */ /* 0x140fe4000001024c */
[C---:B------:R-:W-:Y:S02]  /*8090*/  SHF.L.W.U32.HI R135, R75.reuse, 0x1c, R76 ;  /* 0x0000001c4b877819 */ /* 0x040fe40000010e4c */
[----:B------:R-:W-:Y:S02]  /*80a0*/  IADD3 R126, P2, P3, R126, R137, R136 ;  /* 0x000000897e7e7210 */ /* 0x000fe40007b5e088 */
[----:B------:R-:W-:Y:S02]  /*80b0*/  LOP3.LUT R92, R92, R130, R133, 0x96, !PT ;  /* 0x000000825c5c7212 */ /* 0x000fe400078e9685 */
[----:B------:R-:W-:Y:S02]  /*80c0*/  SHF.R.U64 R124, R75, 0x1, R76 ;  /* 0x000000014b7c7819 */ /* 0x000fe4000000124c */
[----:B------:R-:W-:-:S02]  /*80d0*/  SHF.L.W.U32.HI R88, R76, 0x4, R75 ;  /* 0x000000044c587819 */ /* 0x000fc40000010e4b */
[----:B------:R-:W-:Y:S02]  /*80e0*/  SHF.L.W.U32.HI R133, R76, 0x5, R75 ;  /* 0x000000054c857819 */ /* 0x000fe40000010e4b */
[----:B------:R-:W-:Y:S02]  /*80f0*/  LOP3.LUT R135, R135, R91, R82, 0x96, !PT ;  /* 0x0000005b87877212 */ /* 0x000fe400078e9652 */
[----:B------:R-:W-:Y:S01]  /*8100*/  IADD3.X R129, PT, PT, R129, R134, R139, P2, P3 ;  /* 0x0000008681817210 */ /* 0x000fe200017e648b */
[----:B------:R-:W-:Y:S01]  /*8110*/  IMAD.SHL.U32 R139, R79, 0x4, RZ ;  /* 0x000000044f8b7824 */ /* 0x000fe200078e00ff */
[----:B------:R-:W-:Y:S02]  /*8120*/  LOP3.LUT R88, R88, R124, R131, 0x96, !PT ;  /* 0x0000007c58587212 */ /* 0x000fe400078e9683 */
[----:B------:R-:W-:Y:S02]  /*8130*/  SHF.L.W.U32.HI R91, R75, 0x5, R76 ;  /* 0x000000054b5b7819 */ /* 0x000fe40000010e4c */
[----:B------:R-:W-:-:S02]  /*8140*/  IADD3 R82, P2, P3, R53, R133, R48 ;  /* 0x0000008535527210 */ /* 0x000fc40007b5e030 */
[C---:B------:R-:W-:Y:S02]  /*8150*/  SHF.L.W.U32.HI R131, R71.reuse, 0xb, R70 ;  /* 0x0000000b47837819 */ /* 0x040fe40000010e46 */
[----:B------:R-:W-:Y:S02]  /*8160*/  SHF.R.U32.HI R141, RZ, 0x1, R50 ;  /* 0x00000001ff8d7819 */ /* 0x000fe40000011632 */
[----:B------:R-:W-:Y:S02]  /*8170*/  IADD3.X R130, PT, PT, R50, R91, R51, P2, P3 ;  /* 0x0000005b32827210 */ /* 0x000fe400017e6433 */
[----:B------:R-:W-:Y:S02]  /*8180*/  SHF.L.W.U32.HI R134, R70, 0xb, R71 ;  /* 0x0000000b46867819 */ /* 0x000fe40000010e47 */
[----:B------:R-:W-:Y:S02]  /*8190*/  IADD3 R82, P2, P3, R72, R82, R131 ;  /* 0x0000005248527210 */ /* 0x000fe40007b5e083 */
[----:B------:R-:W-:-:S02]  /*81a0*/  SHF.L.W.U32.HI R124, R71, 0x5, R70 ;  /* 0x00000005477c7819 */ /* 0x000fc40000010e46 */
[----:B------:R-:W-:Y:S02]  /*81b0*/  LOP3.LUT R136, R83, R141, RZ, 0x3c, !PT ;  /* 0x0000008d53887212 */ /* 0x000fe400078e3cff */
[----:B------:R-:W-:Y:S02]  /*81c0*/  SHF.L.W.U32.HI R150, R52, 0xb, R55 ;  /* 0x0000000b34967819 */ /* 0x000fe40000010e37 */
[----:B------:R-:W-:Y:S02]  /*81d0*/  IADD3.X R83, PT, PT, R73, R130, R134, P2, P3 ;  /* 0x0000008249537210 */ /* 0x000fe400017e6486 */
[----:B------:R-:W-:Y:S02]  /*81e0*/  IADD3 R145, P4, P5, R72, R124, R53 ;  /* 0x0000007c48917210 */ /* 0x000fe40007d9e035 */
[----:B------:R-:W-:Y:S02]  /*81f0*/  SHF.L.W.U32.HI R137, R78, 0xd, R79 ;  /* 0x0000000d4e897819 */ /* 0x000fe40000010e4f */
[----:B------:R-:W-:-:S02]  /*8200*/  SHF.L.W.U32.HI R142, R79, 0xb, R78 ;  /* 0x0000000b4f8e7819 */ /* 0x000fc40000010e4e */
[----:B------:R-:W-:Y:S02]  /*8210*/  LOP3.LUT R130, R84, R141, RZ, 0x3c, !PT ;  /* 0x0000008d54827212 */ /* 0x000fe400078e3cff */
[----:B------:R-:W-:Y:S02]  /*8220*/  SHF.L.W.U32.HI R84, R74, 0xb, R77 ;  /* 0x0000000b4a547819 */ /* 0x000fe40000010e4d */
[----:B------:R-:W-:Y:S02]  /*8230*/  IADD3 R145, P2, P3, R79, R145, R150 ;  /* 0x000000914f917210 */ /* 0x000fe40007b5e096 */
[----:B------:R-:W-:Y:S02]  /*8240*/  LOP3.LUT R124, R142, R139, R137, 0x96, !PT ;  /* 0x0000008b8e7c7212 */ /* 0x000fe400078e9689 */
[----:B------:R-:W-:Y:S02]  /*8250*/  SHF.L.W.U32.HI R150, R77, 0xb, R74 ;  /* 0x0000000b4d967819 */ /* 0x000fe40000010e4a */
[----:B------:R-:W-:-:S02]  /*8260*/  LOP3.LUT R139, R93, R84, RZ, 0x3c, !PT ;  /* 0x000000545d8b7212 */ /* 0x000fc400078e3cff */
[----:B------:R-:W-:Y:S02]  /*8270*/  SHF.L.W.U32.HI R93, R75, 0x1b, R76 ;  /* 0x0000001b4b5d7819 */ /* 0x000fe40000010e4c */
[----:B------:R-:W-:Y:S02]  /*8280*/  LOP3.LUT R141, R89, R150, RZ, 0x3c, !PT ;  /* 0x00000096598d7212 */ /* 0x000fe400078e3cff */
[----:B------:R-:W-:Y:S02]  /*8290*/  SHF.L.W.U32.HI R89, R70, 0x5, R71 ;  /* 0x0000000546597819 */ /* 0x000fe40000010e47 */
[----:B------:R-:W-:Y:S02]  /*82a0*/  LOP3.LUT R137, R94, R93, RZ, 0x3c, !PT ;  /* 0x0000005d5e897212 */ /* 0x000fe400078e3cff */
[----:B------:R-:W-:Y:S02]  /*82b0*/  SHF.L.W.U32.HI R84, R76, 0x1b, R75 ;  /* 0x0000001b4c547819 */ /* 0x000fe40000010e4b */
[----:B------:R-:W-:-:S02]  /*82c0*/  IADD3.X R89, PT, PT, R73, R89, R50, P4, P5 ;  /* 0x0000005949597210 */ /* 0x000fc400027ea432 */
[----:B------:R-:W-:Y:S02]  /*82d0*/  IADD3 R137, P4, P5, R137, R86, R139 ;  /* 0x0000005689897210 */ /* 0x000fe40007d9e08b */
[----:B------:R-:W-:Y:S02]  /*82e0*/  LOP3.LUT R84, R135, R84, RZ, 0x3c, !PT ;  /* 0x0000005487547212 */ /* 0x000fe400078e3cff */
[----:B------:R-:W-:Y:S02]  /*82f0*/  SHF.L.W.U32.HI R93, R55, 0xb, R52 ;  /* 0x0000000b375d7819 */ /* 0x000fe40000010e34 */
[----:B------:R-:W-:Y:S02]  /*8300*/  LOP3.LUT R139, R85, R134, RZ, 0x3c, !PT ;  /* 0x00000086558b7212 */ /* 0x000fe400078e3cff */
[----:B------:R-:W-:Y:S02]  /*8310*/  SHF.L.W.U32.HI R85, R49, 0x1b, R46 ;  /* 0x0000001b31557819 */ /* 0x000fe40000010e2e */
[----:B------:R-:W-:-:S02]  /*8320*/  SHF.L.W.U32.HI R86, R73, 0x5, R72 ;  /* 0x0000000549567819 */ /* 0x000fc40000010e48 */
[----:B------:R-:W-:Y:S02]  /*8330*/  IADD3.X R89, PT, PT, R78, R89, R93, P2, P3 ;  /* 0x000000594e597210 */ /* 0x000fe400017e645d */
[----:B------:R-:W-:Y:S02]  /*8340*/  IADD3.X R141, PT, PT, R84, R87, R141, P4, P5 ;  /* 0x00000057548d7210 */ /* 0x000fe400027ea48d */
[----:B------:R-:W-:Y:S02]  /*8350*/  IADD3 R85, P2, P3, R54, R145, R85 ;  /* 0x0000009136557210 */ /* 0x000fe40007b5e055 */
[----:B------:R-:W-:Y:S02]  /*8360*/  SHF.L.W.U32.HI R84, R46, 0x1b, R49 ;  /* 0x0000001b2e547819 */ /* 0x000fe40000010e31 */
[----:B------:R-:W-:Y:S02]  /*8370*/  SHF.L.W.U32.HI R87, R72, 0x5, R73 ;  /* 0x0000000548577819 */ /* 0x000fe40000010e49 */
[----:B------:R-:W-:-:S02]  /*8380*/  IADD3 R93, P4, P5, R55, R86, R70 ;  /* 0x00000056375d7210 */ /* 0x000fc40007d9e046 */
[----:B------:R-:W-:Y:S02]  /*8390*/  SHF.L.W.U32.HI R135, R78, 0xb, R79 ;  /* 0x0000000b4e877819 */ /* 0x000fe40000010e4f */
[----:B------:R-:W-:Y:S02]  /*83a0*/  SHF.L.W.U32.HI R86, R19, 0x8, R24 ;  /* 0x0000000813567819 */ /* 0x000fe40000010e18 */
[----:B------:R-:W-:Y:S02]  /*83b0*/  IADD3.X R84, PT, PT, R59, R89, R84, P2, P3 ;  /* 0x000000593b547210 */ /* 0x000fe400017e6454 */
[----:B------:R-:W-:Y:S02]  /*83c0*/  IADD3.X R89, PT, PT, R52, R87, R71, P4, P5 ;  /* 0x0000005734597210 */ /* 0x000fe400027ea447 */
[----:B------:R-:W-:Y:S02]  /*83d0*/  IADD3 R93, P4, P5, R46, R93, R135 ;  /* 0x0000005d2e5d7210 */ /* 0x000fe40007d9e087 */
[----:B------:R-:W-:-:S02]  /*83e0*/  SHF.L.W.U32.HI R87, R24, 0x8, R19 ;  /* 0x0000000818577819 */ /* 0x000fc40000010e13 */
[----:B------:R-:W-:Y:S02]  /*83f0*/  IADD3 R134, P2, P3, R86, UR16, R35 ;  /* 0x0000001056867c10 */ /* 0x000fe4000fb5e023 */
[----:B------:R-:W-:Y:S02]  /*8400*/  IADD3.X R142, PT, PT, R49, R89, R142, P4, P5 ;  /* 0x00000059318e7210 */ /* 0x000fe400027ea48e */
[----:B------:R-:W-:Y:S02]  /*8410*/  LOP3.LUT R145, R88, R91, RZ, 0x3c, !PT ;  /* 0x0000005b58917212 */ /* 0x000fe400078e3cff */
[----:B------:R-:W-:Y:S02]  /*8420*/  IADD3.X R89, PT, PT, R87, UR17, R10, P2, P3 ;  /* 0x0000001157597c10 */ /* 0x000fe400097e640a */
[----:B------:R-:W-:Y:S02]  /*8430*/  IADD3 R91, P2, P3, R57, R93, R90 ;  /* 0x0000005d395b7210 */ /* 0x000fe40007b5e05a */
[----:B------:R-:W-:-:S02]  /*8440*/  LOP3.LUT R147, R92, R133, RZ, 0x3c, !PT ;  /* 0x000000855c937212 */ /* 0x000fc400078e3cff */
[----:B------:R-:W-:Y:S02]  /*8450*/  IADD3.X R92, PT, PT, R56, R142, R105, P2, P3 ;  /* 0x0000008e385c7210 */ /* 0x000fe400017e6469 */
[----:B------:R-:W-:Y:S02]  /*8460*/  SHF.L.W.U32.HI R105, R70, 0x15, R71 ;  /* 0x0000001546697819 */ /* 0x000fe40000010e47 */
[----:B------:R-:W-:Y:S02]  /*8470*/  IADD3 R133, P2, P3, R121, R126, R145 ;  /* 0x0000007e79857210 */ /* 0x000fe40007b5e091 */
[----:B------:R-:W-:Y:S02]  /*8480*/  SHF.R.U64 R126, R72, 0x2, R73 ;  /* 0x00000002487e7819 */ /* 0x000fe40000001249 */
[----:B------:R-:W-:Y:S02]  /*8490*/  LOP3.LUT R112, R112, R105, RZ, 0x3c, !PT ;  /* 0x0000006970707212 */ /* 0x000fe400078e3cff */
[----:B------:R-:W-:-:S02]  /*84a0*/  IADD3.X R129, PT, PT, R136, R129, R147, P2, P3 ;  /* 0x0000008188817210 */ /* 0x000fc400017e6493 */
[----:B------:R-:W-:Y:S02]  /*84b0*/  LOP3.LUT R110, R110, R131, RZ, 0x3c, !PT ;  /* 0x000000836e6e7212 */ /* 0x000fe400078e3cff */
[----:B------:R-:W-:Y:S02]  /*84c0*/  SHF.L.W.U32.HI R105, R71, 0x15, R70 ;  /* 0x0000001547697819 */ /* 0x000fe40000010e46 */
[----:B------:R-:W-:Y:S02]  /*84d0*/  IADD3 R137, P2, P3, R139, R137, R122 ;  /* 0x000000898b897210 */ /* 0x000fe40007b5e07a */
[----:B------:R-:W-:Y:S02]  /*84e0*/  SHF.L.W.U32.HI R88, R2, 0x9, R43 ;  /* 0x0000000902587819 */ /* 0x000fe40000010e2b */
[----:B------:R-:W-:Y:S02]  /*84f0*/  LOP3.LUT R115, R115, R126, RZ, 0x3c, !PT ;  /* 0x0000007e73737212 */ /* 0x000fe400078e3cff */
[----:B------:R-:W-:-:S02]  /*8500*/  SHF.R.U32.HI R131, RZ, 0x2, R73 ;  /* 0x00000002ff837819 */ /* 0x000fc40000011649 */
[----:B------:R-:W-:Y:S02]  /*8510*/  LOP3.LUT R121, R114, R105, RZ, 0x3c, !PT ;  /* 0x0000006972797212 */ /* 0x000fe400078e3cff */
[----:B------:R-:W-:Y:S01]  /*8520*/  IADD3.X R130, PT, PT, R110, R141, R130, P2, P3 ;  /* 0x0000008d6e827210 */ /* 0x000fe200017e6482 */
[----:B------:R-:W-:Y:S01]  /*8530*/  IMAD.SHL.U32 R141, R62, 0x4, RZ ;  /* 0x000000043e8d7824 */ /* 0x000fe200078e00ff */
[----:B------:R-:W-:Y:S02]  /*8540*/  SHF.L.W.U32.HI R93, R43, 0x9, R2 ;  /* 0x000000092b5d7819 */ /* 0x000fe40000010e02 */
[----:B------:R-:W-:Y:S02]  /*8550*/  IADD3 R90, P4, P5, R88, UR18, R5 ;  /* 0x00000012585a7c10 */ /* 0x000fe4000fd9e005 */
[----:B------:R-:W-:Y:S02]  /*8560*/  IADD3 R105, P2, P3, R115, R133, R112 ;  /* 0x0000008573697210 */ /* 0x000fe40007b5e070 */
[----:B------:R-:W-:-:S02]  /*8570*/  LOP3.LUT R116, R116, R131, RZ, 0x3c, !PT ;  /* 0x0000008374747212 */ /* 0x000fc400078e3cff */
[----:B------:R-:W-:Y:S02]  /*8580*/  SHF.L.W.U32.HI R115, R52, 0x5, R55 ;  /* 0x0000000534737819 */ /* 0x000fe40000010e37 */
[----:B------:R-:W-:Y:S02]  /*8590*/  SHF.L.W.U32.HI R114, R49, 0xb, R46 ;  /* 0x0000000b31727819 */ /* 0x000fe40000010e2e */
[----:B------:R-:W-:Y:S02]  /*85a0*/  IADD3.X R94, PT, PT, R93, UR19, R14, P4, P5 ;  /* 0x000000135d5e7c10 */ /* 0x000fe4000a7ea40e */
[C-C-:B------:R-:W-:Y:S02]  /*85b0*/  SHF.L.U64.HI R112, R79.reuse, 0x2, R78.reuse ;  /* 0x000000024f707819 */ /* 0x140fe4000001024e */
[----:B------:R-:W-:Y:S02]  /*85c0*/  SHF.L.W.U32.HI R110, R79, 0xd, R78 ;  /* 0x0000000d4f6e7819 */ /* 0x000fe40000010e4e */
[----:B------:R-:W-:-:S02]  /*85d0*/  IADD3.X R121, PT, PT, R116, R129, R121, P2, P3 ;  /* 0x0000008174797210 */ /* 0x000fc400017e6479 */
[----:B------:R-:W-:Y:S02]  /*85e0*/  IADD3 R129, P4, P5, R79, R115, R72 ;  /* 0x000000734f817210 */ /* 0x000fe40007d9e048 */
[----:B------:R-:W-:Y:S02]  /*85f0*/  LOP3.LUT R122, R95, R114, RZ, 0x3c, !PT ;  /* 0x000000725f7a7212 */ /* 0x000fe400078e3cff */
[----:B------:R-:W-:Y:S02]  /*8600*/  SHF.L.W.U32.HI R95, R55, 0x1b, R52 ;  /* 0x0000001b375f7819 */ /* 0x000fe40000010e34 */
[----:B------:R-:W-:Y:S02]  /*8610*/  LOP3.LUT R135, R135, R112, R110, 0x96, !PT ;  /* 0x0000007087877212 */ /* 0x000fe400078e966e */
[----:B------:R-:W-:Y:S02]  /*8620*/  IADD3 R110, P2, P3, R54, R129, R114 ;  /* 0x00000081366e7210 */ /* 0x000fe40007b5e072 */
[----:B------:R-:W-:-:S02]  /*8630*/  LOP3.LUT R112, R96, R115, RZ, 0x3c, !PT ;  /* 0x0000007360707212 */ /* 0x000fc400078e3cff */
[----:B------:R-:W-:Y:S02]  /*8640*/  SHF.L.W.U32.HI R114, R55, 0x5, R52 ;  /* 0x0000000537727819 */ /* 0x000fe40000010e34 */
[----:B------:R-:W-:Y:S02]  /*8650*/  LOP3.LUT R115, R118, R126, RZ, 0x3c, !PT ;  /* 0x0000007e76737212 */ /* 0x000fe400078e3cff */
[----:B------:R-:W-:Y:S02]  /*8660*/  SHF.L.W.U32.HI R96, R52, 0x1b, R55 ;  /* 0x0000001b34607819 */ /* 0x000fe40000010e37 */
[----:B------:R-:W-:Y:S02]  /*8670*/  LOP3.LUT R104, R104, R95, RZ, 0x3c, !PT ;  /* 0x0000005f68687212 */ /* 0x000fe400078e3cff */
[----:B------:R-:W-:Y:S02]  /*8680*/  LOP3.LUT R131, R119, R131, RZ, 0x3c, !PT ;  /* 0x0000008377837212 */ /* 0x000fe400078e3cff */
[----:B------:R-:W-:-:S02]  /*8690*/  IADD3.X R119, PT, PT, R78, R114, R73, P4, P5 ;  /* 0x000000724e777210 */ /* 0x000fc400027ea449 */
[----:B------:R-:W-:Y:S02]  /*86a0*/  SHF.L.W.U32.HI R118, R46, 0xb, R49 ;  /* 0x0000000b2e767819 */ /* 0x000fe40000010e31 */
[----:B------:R-:W-:Y:S02]  /*86b0*/  IADD3 R115, P4, P5, R104, R137, R115 ;  /* 0x0000008968737210 */ /* 0x000fe40007d9e073 */
[----:B------:R-:W-:Y:S02]  /*86c0*/  LOP3.LUT R101, R101, R96, RZ, 0x3c, !PT ;  /* 0x0000006065657212 */ /* 0x000fe400078e3cff */
[C-C-:B------:R-:W-:Y:S02]  /*86d0*/  SHF.L.U64.HI R126, R79.reuse, 0x3, R78.reuse ;  /* 0x000000034f7e7819 */ /* 0x140fe4000001024e */
[----:B------:R-:W-:Y:S02]  /*86e0*/  SHF.L.W.U32.HI R116, R79, 0x4, R78 ;  /* 0x000000044f747819 */ /* 0x000fe40000010e4e */
[----:B------:R-:W-:-:S02]  /*86f0*/  SHF.L.W.U32.HI R129, R78, 0x5, R79 ;  /* 0x000000054e817819 */ /* 0x000fc40000010e4f */
[----:B------:R-:W-:Y:S01]  /*8700*/  LOP3.LUT R133, R103, R114, RZ, 0x3c, !PT ;  /* 0x0000007267857212 */ /* 0x000fe200078e3cff */
[----:B------:R-:W-:Y:S01]  /*8710*/  IMAD.SHL.U32 R103, R79, 0x8, RZ ;  /* 0x000000084f677824 */ /* 0x000fe200078e00ff */
[----:B------:R-:W-:Y:S02]  /*8720*/  LOP3.LUT R114, R97, R118, RZ, 0x3c, !PT ;  /* 0x0000007661727212 */ /* 0x000fe400078e3cff */
[----:B------:R-:W-:Y:S02]  /*8730*/  IADD3.X R130, PT, PT, R101, R130, R131, P4, P5 ;  /* 0x0000008265827210 */ /* 0x000fe400027ea483 */
[----:B------:R-:W-:Y:S02]  /*8740*/  IADD3 R97, P4, PT, R100, UR54, RZ ;  /* 0x0000003664617c10 */ /* 0x000fe4000ff9e0ff */
[----:B------:R-:W-:Y:S02]  /*8750*/  LOP3.LUT R126, R129, R126, R116, 0x96, !PT ;  /* 0x0000007e817e7212 */ /* 0x000fe400078e9674 */
[----:B------:R-:W-:-:S02]  /*8760*/  IADD3.X R119, PT, PT, R59, R119, R118, P2, P3 ;  /* 0x000000773b777210 */ /* 0x000fc400017e6476 */
[----:B------:R-:W-:Y:S02]  /*8770*/  SHF.L.W.U32.HI R100, R78, 0x4, R79 ;  /* 0x000000044e647819 */ /* 0x000fe40000010e4f */
[----:B------:R-:W-:Y:S02]  /*8780*/  SHF.L.W.U32.HI R101, R79, 0x5, R78 ;  /* 0x000000054f657819 */ /* 0x000fe40000010e4e */
[----:B------:R-:W-:Y:S02]  /*8790*/  SHF.L.W.U32.HI R104, R59, 0xb, R54 ;  /* 0x0000000b3b687819 */ /* 0x000fe40000010e36 */
[----:B------:R-:W-:Y:S02]  /*87a0*/  IADD3 R129, P2, P3, R46, R129, R55 ;  /* 0x000000812e817210 */ /* 0x000fe40007b5e037 */
[----:B------:R-:W-:Y:S02]  /*87b0*/  SHF.R.U64 R131, R79, 0x1, R78 ;  /* 0x000000014f837819 */ /* 0x000fe4000000124e */
[----:B------:R-:W-:-:S02]  /*87c0*/  LOP3.LUT R103, R101, R103, R100, 0x96, !PT ;  /* 0x0000006765677212 */ /* 0x000fc400078e9664 */
[----:B------:R-:W-:Y:S02]  /*87d0*/  IADD3.X R98, PT, PT, R98, UR55, RZ, P4, !PT ;  /* 0x0000003762627c10 */ /* 0x000fe4000a7fe4ff */
[----:B------:R-:W-:Y:S02]  /*87e0*/  IADD3 R100, P4, P5, R57, R129, R104 ;  /* 0x0000008139647210 */ /* 0x000fe40007d9e068 */
[----:B------:R-:W-:Y:S02]  /*87f0*/  LOP3.LUT R116, R124, R131, RZ, 0x3c, !PT ;  /* 0x000000837c747212 */ /* 0x000fe400078e3cff */
[----:B------:R-:W-:Y:S02]  /*8800*/  SHF.R.U32.HI R104, RZ, 0x1, R78 ;  /* 0x00000001ff687819 */ /* 0x000fe4000001164e */
[----:B------:R-:W-:Y:S02]  /*8810*/  IADD3.X R118, PT, PT, R49, R101, R52, P2, P3 ;  /* 0x0000006531767210 */ /* 0x000fe400017e6434 */
[----:B------:R-:W-:-:S02]  /*8820*/  SHF.L.W.U32.HI R101, R54, 0xb, R59 ;  /* 0x0000000b36657819 */ /* 0x000fc40000010e3b */
[----:B------:R-:W-:Y:S02]  /*8830*/  IADD3 R116, P2, P3, R116, R105, R133 ;  /* 0x0000006974747210 */ /* 0x000fe40007b5e085 */
[----:B------:R-:W-:Y:S02]  /*8840*/  LOP3.LUT R135, R135, R104, RZ, 0x3c, !PT ;  /* 0x0000006887877212 */ /* 0x000fe400078e3cff */
[----:B------:R-:W-:Y:S02]  /*8850*/  LOP3.LUT R103, R103, R131, RZ, 0x3c, !PT ;  /* 0x0000008367677212 */ /* 0x000fe400078e3cff */
[----:B------:R-:W-:Y:S02]  /*8860*/  IADD3.X R118, PT, PT, R56, R118, R101, P4, P5 ;  /* 0x0000007638767210 */ /* 0x000fe400027ea465 */
[----:B------:R-:W-:Y:S02]  /*8870*/  IADD3.X R121, PT, PT, R135, R121, R112, P2, P3 ;  /* 0x0000007987797210 */ /* 0x000fe400017e6470 */
[----:B------:R-:W-:-:S02]  /*8880*/  IADD3 R99, P4, PT, R99, UR48, RZ ;  /* 0x0000003063637c10 */ /* 0x000fc4000ff9e0ff */
[----:B------:R-:W-:Y:S02]  /*8890*/  LOP3.LUT R105, R126, R104, RZ, 0x3c, !PT ;  /* 0x000000687e697212 */ /* 0x000fe400078e3cff */
[----:B------:R-:W-:Y:S01]  /*88a0*/  IADD3 R115, P2, P3, R114, R115, R103 ;  /* 0x0000007372737210 */ /* 0x000fe20007b5e067 */
[----:B------:R-:W-:Y:S01]  /*88b0*/  IMAD.SHL.U32 R124, R99, 0x4, RZ ;  /* 0x00000004637c7824 */ /* 0x000fe200078e00ff */
[----:B------:R-:W-:Y:S02]  /*88c0*/  SHF.L.W.U32.HI R101, R98, 0x1b, R97 ;  /* 0x0000001b62657819 */ /* 0x000fe40000010e61 */
[----:B------:R-:W-:Y:S02]  /*88d0*/  SHF.L.W.U32.HI R103, R49, 0x5, R46 ;  /* 0x0000000531677819 */ /* 0x000fe40000010e2e */
[----:B------:R-:W-:Y:S02]  /*88e0*/  IADD3.X R102, PT, PT, R102, UR49, RZ, P4, !PT ;  /* 0x0000003166667c10 */ /* 0x000fe4000a7fe4ff */
[----:B------:R-:W-:-:S02]  /*88f0*/  IADD3.X R122, PT, PT, R122, R130, R105, P2, P3 ;  /* 0x000000827a7a7210 */ /* 0x000fc400017e6469 */
[----:B------:R-:W-:Y:S02]  /*8900*/  IADD3 R100, P2, P3, R58, R100, R101 ;  /* 0x000000643a647210 */ /* 0x000fe40007b5e065 */
[----:B------:R-:W-:Y:S02]  /*8910*/  SHF.L.W.U32.HI R112, R97, 0x1b, R98 ;  /* 0x0000001b61707819 */ /* 0x000fe40000010e62 */
[----:B------:R-:W-:Y:S02]  /*8920*/  IADD3 R105, P4, P5, R54, R103, R79 ;  /* 0x0000006736697210 */ /* 0x000fe40007d9e04f */
[----:B------:R-:W-:Y:S02]  /*8930*/  SHF.L.W.U32.HI R114, R56, 0xb, R57 ;  /* 0x0000000b38727819 */ /* 0x000fe40000010e39 */
[----:B------:R-:W-:Y:S02]  /*8940*/  SHF.R.U64 R126, R99, 0x2, R102 ;  /* 0x00000002637e7819 */ /* 0x000fe40000001266 */
[----:B------:R-:W-:-:S02]  /*8950*/  SHF.L.W.U32.HI R103, R102, 0x1c, R99 ;  /* 0x0000001c66677819 */ /* 0x000fc40000010e63 */
[----:B------:R-:W-:Y:S02]  /*8960*/  IADD3.X R101, PT, PT, R61, R118, R112, P2, P3 ;  /* 0x000000763d657210 */ /* 0x000fe400017e6470 */
[--C-:B------:R-:W-:Y:S02]  /*8970*/  SHF.R.U32.HI R130, RZ, 0x2, R102.reuse ;  /* 0x00000002ff827819 */ /* 0x100fe40000011666 */
[C-C-:B------:R-:W-:Y:S02]  /*8980*/  SHF.L.U64.HI R129, R99.reuse, 0x2, R102.reuse ;  /* 0x0000000263817819 */ /* 0x140fe40000010266 */
[----:B------:R-:W-:Y:S02]  /*8990*/  SHF.L.W.U32.HI R104, R99, 0x1c, R102 ;  /* 0x0000001c63687819 */ /* 0x000fe40000010e66 */
[----:B------:R-:W-:Y:S02]  /*89a0*/  IADD3 R112, P2, P3, R97, R105, R114 ;  /* 0x0000006961707210 */ /* 0x000fe40007b5e072 */
[----:B------:R-:W-:-:S02]  /*89b0*/  LOP3.LUT R103, R103, R126, R124, 0x96, !PT ;  /* 0x0000007e67677212 */ /* 0x000fc400078e967c */
[----:B------:R-:W-:Y:S02]  /*89c0*/  SHF.L.W.U32.HI R105, R46, 0x5, R49 ;  /* 0x000000052e697819 */ /* 0x000fe40000010e31 */
[----:B------:R-:W-:Y:S02]  /*89d0*/  SHF.L.W.U32.HI R124, R56, 0x1b, R57 ;  /* 0x0000001b387c7819 */ /* 0x000fe40000010e39 */
[----:B------:R-:W-:Y:S02]  /*89e0*/  LOP3.LUT R104, R104, R130, R129, 0x96, !PT ;  /* 0x0000008268687212 */ /* 0x000fe400078e9681 */
[----:B------:R-:W-:Y:S02]  /*89f0*/  SHF.R.U64 R118, R54, 0x2, R59 ;  /* 0x0000000236767819 */ /* 0x000fe4000000123b */
[----:B------:R-:W-:Y:S02]  /*8a00*/  SHF.L.W.U32.HI R129, R57, 0xb, R56 ;  /* 0x0000000b39817819 */ /* 0x000fe40000010e38 */
[----:B------:R-:W-:-:S02]  /*8a10*/  IADD3.X R135, PT, PT, R59, R105, R78, P4, P5 ;  /* 0x000000693b877210 */ /* 0x000fc400027ea44e */
[----:B------:R-:W-:Y:S02]  /*8a20*/  SHF.L.W.U32.HI R114, R57, 0x1b, R56 ;  /* 0x0000001b39727819 */ /* 0x000fe40000010e38 */
[----:B------:R-:W-:Y:S02]  /*8a30*/  IADD3 R105, P4, P5, R97, R110, R124 ;  /* 0x0000006e61697210 */ /* 0x000fe40007d9e07c */
[----:B------:R-:W-:Y:S02]  /*8a40*/  SHF.L.W.U32.HI R133, R61, 0x1b, R58 ;  /* 0x0000001b3d857819 */ /* 0x000fe40000010e3a */
[-C--:B------:R-:W-:Y:S02]  /*8a50*/  LOP3.LUT R131, R107, R118.reuse, RZ, 0x3c, !PT ;  /* 0x000000766b837212 */ /* 0x080fe400078e3cff */
[----:B------:R-:W-:Y:S02]  /*8a60*/  LOP3.LUT R118, R106, R118, RZ, 0x3c, !PT ;  /* 0x000000766a767212 */ /* 0x000fe400078e3cff */
[----:B------:R-:W-:-:S02]  /*8a70*/  IADD3.X R135, PT, PT, R98, R135, R129, P2, P3 ;  /* 0x0000008762877210 */ /* 0x000fc400017e6481 */
[----:B------:R-:W-:Y:S02]  /*8a80*/  SHF.L.W.U32.HI R126, R59, 0x5, R54 ;  /* 0x000000053b7e7819 */ /* 0x000fe40000010e36 */
[----:B------:R-:W-:Y:S02]  /*8a90*/  IADD3.X R106, PT, PT, R98, R119, R114, P4, P5 ;  /* 0x00000077626a7210 */ /* 0x000fe400027ea472 */
[----:B------:R-:W-:Y:S02]  /*8aa0*/  SHF.R.U32.HI R129, RZ, 0x2, R59 ;  /* 0x00000002ff817819 */ /* 0x000fe4000001163b */
[----:B------:R-:W-:Y:S02]  /*8ab0*/  IADD3 R107, P4, P5, R62, R112, R133 ;  /* 0x000000703e6b7210 */ /* 0x000fe40007d9e085 */
[C-C-:B------:R-:W-:Y:S02]  /*8ac0*/  SHF.L.U64.HI R133, R97.reuse, 0x2, R98.reuse ;  /* 0x0000000261857819 */ /* 0x140fe40000010262 */
[----:B------:R-:W-:-:S02]  /*8ad0*/  SHF.L.W.U32.HI R110, R97, 0xd, R98 ;  /* 0x0000000d616e7819 */ /* 0x000fc40000010e62 */
[----:B------:R-:W-:Y:S02]  /*8ae0*/  SHF.L.W.U32.HI R119, R98, 0xb, R97 ;  /* 0x0000000b62777819 */ /* 0x000fe40000010e61 */
[----:B------:R-:W-:Y:S02]  /*8af0*/  SHF.L.W.U32.HI R112, R58, 0x1b, R61 ;  /* 0x0000001b3a707819 */ /* 0x000fe40000010e3d */
[----:B------:R-:W-:Y:S02]  /*8b00*/  IADD3 R130, P2, P3, R57, R126, R46 ;  /* 0x0000007e39827210 */ /* 0x000fe40007b5e02e */
[-C--:B------:R-:W-:Y:S02]  /*8b10*/  LOP3.LUT R126, R109, R129.reuse, RZ, 0x3c, !PT ;  /* 0x000000816d7e7212 */ /* 0x080fe400078e3cff */
[----:B------:R-:W-:Y:S02]  /*8b20*/  LOP3.LUT R129, R108, R129, RZ, 0x3c, !PT ;  /* 0x000000816c817212 */ /* 0x000fe400078e3cff */
[----:B------:R-:W-:-:S02]  /*8b30*/  LOP3.LUT R108, R119, R133, R110, 0x96, !PT ;  /* 0x00000085776c7212 */ /* 0x000fc400078e966e */
[----:B------:R-:W-:Y:S01]  /*8b40*/  IADD3.X R110, PT, PT, R67, R135, R112, P4, P5 ;  /* 0x00000087436e7210 */ /* 0x000fe200027ea470 */
[----:B------:R-:W-:Y:S01]  /*8b50*/  IMAD.SHL.U32 R135, R97, 0x4, RZ ;  /* 0x0000000461877824 */ /* 0x000fe200078e00ff */
[----:B------:R-:W-:Y:S02]  /*8b60*/  IADD3 R112, P4, P5, R58, R130, R119 ;  /* 0x000000823a707210 */ /* 0x000fe40007d9e077 */
[----:B------:R-:W-:Y:S02]  /*8b70*/  SHF.L.W.U32.HI R109, R54, 0x5, R59 ;  /* 0x00000005366d7819 */ /* 0x000fe40000010e3b */
[----:B------:R-:W-:Y:S02]  /*8b80*/  SHF.L.W.U32.HI R130, R23, 0xc, R34 ;  /* 0x0000000c17827819 */ /* 0x000fe40000010e22 */
[----:B------:R-:W-:Y:S02]  /*8b90*/  IADD3.X R136, PT, PT, R56, R109, R49, P2, P3 ;  /* 0x0000006d38887210 */ /* 0x000fe400017e6431 */
[----:B------:R-:W-:-:S02]  /*8ba0*/  SHF.L.W.U32.HI R145, R34, 0xc, R23 ;  /* 0x0000000c22917819 */ /* 0x000fc40000010e17 */
[----:B------:R-:W-:Y:S02]  /*8bb0*/  IADD3 R109, P2, P3, R130, UR24, R88 ;  /* 0x00000018826d7c10 */ /* 0x000fe4000fb5e058 */
[----:B------:R-:W-:Y:S02]  /*8bc0*/  SHF.L.W.U32.HI R119, R97, 0xb, R98 ;  /* 0x0000000b61777819 */ /* 0x000fe40000010e62 */
[----:B------:R-:W-:Y:S02]  /*8bd0*/  LOP3.LUT R133, R111, R114, RZ, 0x3c, !PT ;  /* 0x000000726f857212 */ /* 0x000fe400078e3cff */
[----:B------:R-:W-:Y:S02]  /*8be0*/  IADD3.X R114, PT, PT, R145, UR25, R93, P2, P3 ;  /* 0x0000001991727c10 */ /* 0x000fe400097e645d */
[----:B------:R-:W-:Y:S02]  /*8bf0*/  IADD3 R113, P2, P3, R131, R116, R113 ;  /* 0x0000007483717210 */ /* 0x000fe40007b5e071 */
[----:B------:R-:W-:Y:S01]  /*8c00*/  IADD3.X R111, PT, PT, R61, R136, R119, P4, P5 ;  /* 0x000000883d6f7210 */ /* 0x000fe200027ea477 */
[----:B------:R-:W-:Y:S01]  /*8c10*/  IMAD.SHL.U32 R136, R99, 0x8, RZ ;  /* 0x0000000863887824 */ /* 0x000fe200078e00ff */
[----:B------:R-:W-:-:S02]  /*8c20*/  IADD3 R115, P4, P5, R133, R115, R118 ;  /* 0x0000007385737210 */ /* 0x000fc40007d9e076 */
[----:B------:R-:W-:Y:S02]  /*8c30*/  SHF.L.W.U32.HI R150, R98, 0xd, R97 ;  /* 0x0000000d62967819 */ /* 0x000fe40000010e61 */
[----:B------:R-:W-:Y:S02]  /*8c40*/  SHF.L.W.U32.HI R147, R30, 0xd, R17 ;  /* 0x0000000d1e937819 */ /* 0x000fe40000010e11 */
[----:B------:R-:W-:Y:S02]  /*8c50*/  SHF.L.W.U32.HI R116, R15, 0xa, R28 ;  /* 0x0000000a0f747819 */ /* 0x000fe40000010e1c */
[----:B------:R-:W-:Y:S02]  /*8c60*/  SHF.R.U64 R133, R99, 0x1, R102 ;  /* 0x0000000163857819 */ /* 0x000fe40000001266 */
[----:B------:R-:W-:Y:S02]  /*8c70*/  SHF.L.W.U32.HI R131, R102, 0x4, R99 ;  /* 0x0000000466837819 */ /* 0x000fe40000010e63 */
[----:B------:R-:W-:-:S02]  /*8c80*/  IADD3.X R120, PT, PT, R126, R121, R120, P2, P3 ;  /* 0x000000797e787210 */ /* 0x000fc400017e6478 */
[----:B------:R-:W-:Y:S02]  /*8c90*/  SHF.L.W.U32.HI R126, R36, 0xb, R41 ;  /* 0x0000000b247e7819 */ /* 0x000fe40000010e29 */
[----:B------:R-:W-:Y:S02]  /*8ca0*/  LOP3.LUT R124, R117, R124, RZ, 0x3c, !PT ;  /* 0x0000007c757c7212 */ /* 0x000fe400078e3cff */
[----:B------:R-:W-:Y:S02]  /*8cb0*/  LOP3.LUT R150, R119, R135, R150, 0x96, !PT ;  /* 0x0000008777967212 */ /* 0x000fe400078e9696 */
[----:B------:R-:W-:Y:S02]  /*8cc0*/  IADD3.X R118, PT, PT, R147, UR27, R116, P1, P0 ;  /* 0x0000001b93767c10 */ /* 0x000fe40008fe0474 */
[----:B------:R-:W-:Y:S02]  /*8cd0*/  LOP3.LUT R117, R131, R133, R136, 0x96, !PT ;  /* 0x0000008583757212 */ /* 0x000fe400078e9688 */
[--C-:B------:R-:W-:Y:S01]  /*8ce0*/  SHF.R.U32.HI R135, RZ, 0x1, R102.reuse ;  /* 0x00000001ff877819 */ /* 0x100fe20000011666 */
[----:B------:R-:W-:Y:S01]  /*8cf0*/  IMAD.X R118, R118, 0x1, ~R39, P6 ;  /* 0x0000000176767824 */ /* 0x000fe200030e0e27 */
[----:B------:R-:W-:-:S02]  /*8d00*/  SHF.L.U64.HI R142, R99, 0x3, R102 ;  /* 0x00000003638e7819 */ /* 0x000fc40000010266 */
[----:B------:R-:W-:Y:S02]  /*8d10*/  SHF.L.W.U32.HI R119, R99, 0x4, R102 ;  /* 0x0000000463777819 */ /* 0x000fe40000010e66 */
[----:B------:R-:W-:Y:S02]  /*8d20*/  SHF.L.W.U32.HI R136, R41, 0xb, R36 ;  /* 0x0000000b29887819 */ /* 0x000fe40000010e24 */
[----:B------:R-:W-:Y:S02]  /*8d30*/  IADD3 R137, P0, P1, R126, UR22, R86 ;  /* 0x000000167e897c10 */ /* 0x000fe4000f91e056 */
[----:B------:R-:W-:Y:S02]  /*8d40*/  SHF.L.W.U32.HI R149, R32, 0xe, R37 ;  /* 0x0000000e20957819 */ /* 0x000fe40000010e25 */
[----:B------:R-:W-:Y:S02]  /*8d50*/  IADD3.X R121, PT, PT, R124, R122, R129, P4, P5 ;  /* 0x0000007a7c797210 */ /* 0x000fe400027ea481 */
[----:B------:R-:W-:-:S02]  /*8d60*/  IADD3 R125, P4, PT, -R126, R125, RZ ;  /* 0x0000007d7e7d7210 */ /* 0x000fc40007f9e1ff */
[----:B------:R-:W-:Y:S02]  /*8d70*/  LOP3.LUT R119, R119, R135, R142, 0x96, !PT ;  /* 0x0000008777777212 */ /* 0x000fe400078e968e */
[----:B------:R-:W-:Y:S01]  /*8d80*/  IADD3.X R156, PT, PT, R136, UR23, R87, P0, P1 ;  /* 0x00000017889c7c10 */ /* 0x000fe200087e2457 */
[----:B------:R-:W-:Y:S01]  /*8d90*/  IMAD.X R128, R128, 0x1, ~R136, P4 ;  /* 0x0000000180807824 */ /* 0x000fe200020e0e88 */
[----:B------:R-:W-:Y:S02]  /*8da0*/  IADD3 R122, P2, PT, -R132, R123, RZ ;  /* 0x0000007b847a7210 */ /* 0x000fe40007f5e1ff */
[----:B------:R-:W-:Y:S02]  /*8db0*/  SHF.L.W.U32.HI R153, R37, 0xe, R32 ;  /* 0x0000000e25997819 */ /* 0x000fe40000010e20 */
[----:B------:R-:W-:Y:S01]  /*8dc0*/  SHF.L.W.U32.HI R135, R16, 0xf, R9 ;  /* 0x0000000f10877819 */ /* 0x000fe20000010e09 */
[----:B------:R-:W-:Y:S01]  /*8dd0*/  IMAD.X R146, R146, 0x1, ~R147, P2 ;  /* 0x0000000192927824 */ /* 0x000fe200010e0e93 */
[----:B------:R-:W-:-:S02]  /*8de0*/  IADD3 R126, P0, P3, R149, UR28, R126 ;  /* 0x0000001c957e7c10 */ /* 0x000fc4000fb1e07e */
[----:B------:R-:W-:Y:S02]  /*8df0*/  SHF.L.W.U32.HI R123, R8, 0x10, R21 ;  /* 0x00000010087b7819 */ /* 0x000fe40000010e15 */
[----:B------:R-:W-:Y:S02]  /*8e00*/  IADD3 R127, P1, PT, -R130, R127, RZ ;  /* 0x0000007f827f7210 */ /* 0x000fe40007f3e1ff */
[----:B------:R-:W-:Y:S02]  /*8e10*/  SHF.L.W.U32.HI R124, R9, 0xf, R16 ;  /* 0x0000000f097c7819 */ /* 0x000fe40000010e10 */
[----:B------:R-:W-:Y:S01]  /*8e20*/  IADD3 R130, P4, P5, R135, UR30, R130 ;  /* 0x0000001e87827c10 */ /* 0x000fe2000fd9e082 */
[----:B------:R-:W-:Y:S01]  /*8e30*/  IMAD.X R144, R144, 0x1, ~R145, P1 ;  /* 0x0000000190907824 */ /* 0x000fe200008e0e91 */
[----:B------:R-:W-:Y:S02]  /*8e40*/  IADD3.X R129, PT, PT, R153, UR29, R136, P0, P3 ;  /* 0x0000001d99817c10 */ /* 0x000fe400087e6488 */
[----:B------:R-:W-:-:S02]  /*8e50*/  IADD3 R132, P0, P3, R123, UR32, R132 ;  /* 0x000000207b847c10 */ /* 0x000fc4000fb1e084 */
[----:B------:R-:W-:Y:S02]  /*8e60*/  SHF.L.W.U32.HI R131, R21, 0x10, R8 ;  /* 0x0000001015837819 */ /* 0x000fe40000010e08 */
[----:B------:R-:W-:Y:S02]  /*8e70*/  IADD3.X R133, PT, PT, R124, UR31, R145, P4, P5 ;  /* 0x0000001f7c857c10 */ /* 0x000fe4000a7ea491 */
[----:B------:R-:W-:Y:S02]  /*8e80*/  IADD3 R134, P5, PT, -R135, R134, RZ ;  /* 0x0000008687867210 */ /* 0x000fe40007fbe1ff */
[----:B------:R-:W-:Y:S02]  /*8e90*/  IADD3.X R136, PT, PT, R131, UR33, R147, P0, P3 ;  /* 0x0000002183887c10 */ /* 0x000fe400087e6493 */
[C---:B------:R-:W-:Y:S01]  /*8ea0*/  IADD3 R135, P3, P0, R138.reuse, UR36, R135 ;  /* 0x000000248a877c10 */ /* 0x040fe2000f87e087 */
[----:B------:R-:W-:Y:S01]  /*8eb0*/  IMAD.X R89, R89, 0x1, ~R124, P5 ;  /* 0x0000000159597824 */ /* 0x000fe200028e0e7c */
[----:B------:R-:W-:-:S02]  /*8ec0*/  IADD3 R137, P4, PT, -R138, R137, RZ ;  /* 0x000000898a897210 */ /* 0x000fc40007f9e1ff */
[----:B------:R-:W-:Y:S02]  /*8ed0*/  SHF.L.W.U32.HI R139, R67, 0x1c, R62 ;  /* 0x0000001c438b7819 */ /* 0x000fe40000010e3e */
[C-C-:B------:R-:W-:Y:S02]  /*8ee0*/  SHF.L.W.U32.HI R138, R62.reuse, 0x1b, R67.reuse ;  /* 0x0000001b3e8a7819 */ /* 0x140fe40000010e43 */
[----:B------:R-:W-:Y:S02]  /*8ef0*/  SHF.L.U64.HI R155, R62, 0x2, R67 ;  /* 0x000000023e9b7819 */ /* 0x000fe40000010243 */
[----:B------:R-:W-:Y:S02]  /*8f00*/  LOP3.LUT R139, R138, R141, R139, 0x96, !PT ;  /* 0x0000008d8a8b7212 */ /* 0x000fe400078e968b */
[C-C-:B------:R-:W-:Y:S02]  /*8f10*/  SHF.R.U64 R141, R62.reuse, 0x2, R67.reuse ;  /* 0x000000023e8d7819 */ /* 0x140fe40000001243 */
[----:B------:R-:W-:-:S02]  /*8f20*/  SHF.L.W.U32.HI R142, R62, 0x1c, R67 ;  /* 0x0000001c3e8e7819 */ /* 0x000fc40000010e43 */
[-C--:B------:R-:W-:Y:S02]  /*8f30*/  LOP3.LUT R139, R139, R141.reuse, RZ, 0x3c, !PT ;  /* 0x0000008d8b8b7212 */ /* 0x080fe400078e3cff */
[----:B------:R-:W-:Y:S02]  /*8f40*/  LOP3.LUT R140, R140, R141, RZ, 0x3c, !PT ;  /* 0x0000008d8c8c7212 */ /* 0x000fe400078e3cff */
[----:B------:R-:W-:Y:S02]  /*8f50*/  SHF.L.W.U32.HI R141, R67, 0x1b, R62 ;  /* 0x0000001b438d7819 */ /* 0x000fe40000010e3e */
[----:B------:R-:W-:Y:S02]  /*8f60*/  IADD3 R145, P1, PT, -R149, R152, RZ ;  /* 0x0000009895917210 */ /* 0x000fe40007f3e1ff */
[----:B------:R-:W-:Y:S02]  /*8f70*/  LOP3.LUT R142, R141, R155, R142, 0x96, !PT ;  /* 0x0000009b8d8e7212 */ /* 0x000fe400078e968e */
[----:B------:R-:W-:Y:S01]  /*8f80*/  SHF.R.U32.HI R155, RZ, 0x2, R67 ;  /* 0x00000002ff9b7819 */ /* 0x000fe20000011643 */
[----:B------:R-:W-:Y:S01]  /*8f90*/  IMAD.X R147, R148, 0x1, ~R153, P1 ;  /* 0x0000000194937824 */ /* 0x000fe200008e0e99 */
[----:B------:R-:W-:-:S02]  /*8fa0*/  SHF.L.W.U32.HI R158, R58, 0x15, R61 ;  /* 0x000000153a9e7819 */ /* 0x000fc40000010e3d */
[-C--:B------:R-:W-:Y:S02]  /*8fb0*/  LOP3.LUT R142, R142, R155.reuse, RZ, 0x3c, !PT ;  /* 0x0000009b8e8e7212 */ /* 0x080fe400078e3cff */
[----:B------:R-:W-:Y:S01]  /*8fc0*/  LOP3.LUT R143, R143, R155, RZ, 0x3c, !PT ;  /* 0x0000009b8f8f7212 */ /* 0x000fe200078e3cff */
[----:B------:R-:W-:Y:S01]  /*8fd0*/  IMAD.SHL.U32 R155, R97, 0x8, RZ ;  /* 0x00000008619b7824 */ /* 0x000fe200078e00ff */
[----:B------:R-:W-:Y:S02]  /*8fe0*/  LOP3.LUT R158, R151, R158, RZ, 0x3c, !PT ;  /* 0x0000009e979e7212 */ /* 0x000fe400078e3cff */
[----:B------:R-:W-:Y:S02]  /*8ff0*/  SHF.R.U64 R157, R97, 0x1, R98 ;  /* 0x00000001619d7819 */ /* 0x000fe40000001262 */
[----:B------:R-:W-:Y:S02]  /*9000*/  SHF.L.W.U32.HI R148, R98, 0x4, R97 ;  /* 0x0000000462947819 */ /* 0x000fe40000010e61 */
[----:B------:R-:W-:-:S02]  /*9010*/  IADD3 R149, P1, P2, R154, UR34, R149 ;  /* 0x000000229a957c10 */ /* 0x000fc4000fa3e095 */
[----:B------:R-:W-:Y:S02]  /*9020*/  SHF.L.W.U32.HI R151, R61, 0x15, R58 ;  /* 0x000000153d977819 */ /* 0x000fe40000010e3a */
[----:B------:R-:W-:Y:S02]  /*9030*/  LOP3.LUT R148, R157, R155, R148, 0x96, !PT ;  /* 0x0000009b9d947212 */ /* 0x000fe400078e9694 */
[----:B------:R-:W-:Y:S01]  /*9040*/  IADD3.X R152, PT, PT, R22, UR35, R153, P1, P2 ;  /* 0x0000002316987c10 */ /* 0x000fe20008fe4499 */
[----:B------:R-:W-:Y:S01]  /*9050*/  IMAD.X R153, R156, 0x1, ~R47, P4 ;  /* 0x000000019c997824 */ /* 0x000fe200020e0e2f */
[----:B------:R-:W-:Y:S02]  /*9060*/  LOP3.LUT R151, R66, R151, RZ, 0x3c, !PT ;  /* 0x0000009742977212 */ /* 0x000fe400078e3cff */
[----:B------:R-:W-:Y:S02]  /*9070*/  IADD3 R155, P1, P2, R42, UR20, R27 ;  /* 0x000000142a9b7c10 */ /* 0x000fe4000fa3e01b */
[----:B------:R-:W-:-:S02]  /*9080*/  IADD3.X R66, PT, PT, R47, UR37, R124, P3, P0 ;  /* 0x000000252f427c10 */ /* 0x000fc40009fe047c */
[----:B------:R-:W-:Y:S02]  /*9090*/  IADD3 R90, P0, PT, -R123, R90, RZ ;  /* 0x0000005a7b5a7210 */ /* 0x000fe40007f1e1ff */
[----:B------:R-:W-:Y:S02]  /*90a0*/  IADD3 R154, P4, PT, -R154, R155, RZ ;  /* 0x0000009b9a9a7210 */ /* 0x000fe40007f9e1ff */
[----:B------:R-:W-:Y:S01]  /*90b0*/  IADD3.X R47, PT, PT, R116, UR21, R25, P1, P2 ;  /* 0x00000015742f7c10 */ /* 0x000fe20008fe4419 */
[----:B------:R-:W-:Y:S01]  /*90c0*/  IMAD.X R94, R94, 0x1, ~R131, P0 ;  /* 0x000000015e5e7824 */ /* 0x000fe200000e0e83 */
[----:B------:R-:W-:Y:S02]  /*90d0*/  IADD3 R126, P5, PT, -R35, R126, RZ ;  /* 0x0000007e237e7210 */ /* 0x000fe40007fbe1ff */
[----:B------:R-:W-:Y:S01]  /*90e0*/  IADD3 R123, P1, P3, R20, UR38, R123 ;  /* 0x00000026147b7c10 */ /* 0x000fe2000fb3e07b */
[----:B------:R-:W-:Y:S01]  /*90f0*/  IMAD.X R22, R47, 0x1, ~R22, P4 ;  /* 0x000000012f167824 */ /* 0x000fe200020e0e16 */
[----:B------:R-:W-:Y:S01]  /*9100*/  IADD3 R132, P0, PT, -R27, R132, RZ ;  /* 0x000000841b847210 */ /* 0x000fe20007f1e1ff */
[----:B------:R-:W-:Y:S01]  /*9110*/  IMAD.X R129, R129, 0x1, ~R10, P5 ;  /* 0x0000000181817824 */ /* 0x000fe200028e0e0a */
[----:B------:R-:W-:-:S02]  /*9120*/  SHF.L.W.U32.HI R27, R57, 0x5, R56 ;  /* 0x00000005391b7819 */ /* 0x000fc40000010e38 */
[----:B------:R-:W-:Y:S01]  /*9130*/  IADD3 R109, P2, PT, -R20, R109, RZ ;  /* 0x0000006d146d7210 */ /* 0x000fe20007f5e1ff */
[----:B------:R-:W-:Y:S01]  /*9140*/  IMAD.X R136, R136, 0x1, ~R25, P0 ;  /* 0x0000000188887824 */ /* 0x000fe200000e0e19 */
[----:B------:R-:W-:Y:S02]  /*9150*/  IADD3.X R131, PT, PT, R11, UR39, R131, P1, P3 ;  /* 0x000000270b837c10 */ /* 0x000fe40008fe6483 */
[----:B------:R-:W-:Y:S01]  /*9160*/  IADD3 R130, P4, PT, -R5, R130, RZ ;  /* 0x0000008205827210 */ /* 0x000fe20007f9e1ff */
[----:B------:R-:W-:Y:S01]  /*9170*/  IMAD.X R114, R114, 0x1, ~R11, P2 ;  /* 0x0000000172727824 */ /* 0x000fe200010e0e0b */
[----:B------:R-:W-:Y:S02]  /*9180*/  IADD3 R135, P1, PT, -R88, R135, RZ ;  /* 0x0000008758877210 */ /* 0x000fe40007f3e1ff */
[----:B------:R-:W-:Y:S01]  /*9190*/  IADD3 R20, P5, PT, -R42, R123, RZ ;  /* 0x0000007b2a147210 */ /* 0x000fe20007fbe1ff */
[----:B------:R-:W-:Y:S01]  /*91a0*/  IMAD.X R133, R133, 0x1, ~R14, P4 ;  /* 0x0000000185857824 */ /* 0x000fe200020e0e0e */
[----:B------:R-:W-:Y:S01]  /*91b0*/  LOP3.LUT R150, R150, R157, RZ, 0x3c, !PT ;  /* 0x0000009d96967212 */ /* 0x000fe200078e3cff */
[----:B------:R-:W-:Y:S01]  /*91c0*/  IMAD.X R10, R66, 0x1, ~R93, P1 ;  /* 0x00000001420a7824 */ /* 0x000fe200008e0e5d */
[----:B------:R-:W-:Y:S01]  /*91d0*/  LOP3.LUT R60, R60, R27, RZ, 0x3c, !PT ;  /* 0x0000001b3c3c7212 */ /* 0x000fe200078e3cff */
[----:B------:R-:W-:Y:S01]  /*91e0*/  IMAD.X R25, R131, 0x1, ~R116, P5 ;  /* 0x0000000183197824 */ /* 0x000fe200028e0e74 */
[----:B------:R-:W-:-:S02]  /*91f0*/  SHF.L.W.U32.HI R35, R58, 0xb, R61 ;  /* 0x0000000b3a237819 */ /* 0x000fc40000010e3d */
[----:B------:R-:W-:Y:S02]  /*9200*/  SHF.L.W.U32.HI R47, R97, 0x5, R98 ;  /* 0x00000005612f7819 */ /* 0x000fe40000010e62 */
[----:B------:R-:W-:Y:S02]  /*9210*/  IADD3 R82, P2, P3, R79, R82, R96 ;  /* 0x000000524f527210 */ /* 0x000fe40007b5e060 */
[----:B------:R-:W-:Y:S02]  /*9220*/  IADD3 R149, P6, PT, -R86, R149, RZ ;  /* 0x0000009556957210 */ /* 0x000fe40007fde1ff */
[----:B------:R-:W-:Y:S02]  /*9230*/  IADD3 R113, P1, P0, R150, R113, R60 ;  /* 0x0000007196717210 */ /* 0x000fe4000783e03c */
[----:B------:R-:W-:Y:S01]  /*9240*/  IADD3 R112, P4, P5, R99, R112, R141 ;  /* 0x0000007063707210 */ /* 0x000fe20007d9e08d */
[----:B------:R-:W-:Y:S01]  /*9250*/  IMAD.X R5, R152, 0x1, ~R87, P6 ;  /* 0x0000000198057824 */ /* 0x000fe200030e0e57 */
[----:B------:R-:W-:-:S02]  /*9260*/  LOP3.LUT R64, R64, R35, RZ, 0x3c, !PT ;  /* 0x0000002340407212 */ /* 0x000fc400078e3cff */
[----:B------:R-:W-:Y:S02]  /*9270*/  LOP3.LUT R148, R148, R47, RZ, 0x3c, !PT ;  /* 0x0000002f94947212 */ /* 0x000fe400078e3cff */
[----:B------:R-:W-:Y:S02]  /*9280*/  SHF.L.W.U32.HI R60, R98, 0x5, R97 ;  /* 0x00000005623c7819 */ /* 0x000fe40000010e61 */
[----:B------:R-:W-:Y:S02]  /*9290*/  IADD3.X R83, PT, PT, R78, R83, R95, P2, P3 ;  /* 0x000000534e537210 */ /* 0x000fe400017e645f */
[----:B------:R-:W-:Y:S02]  /*92a0*/  IADD3.X R111, PT, PT, R102, R111, R138, P4, P5 ;  /* 0x0000006f666f7210 */ /* 0x000fe400027ea48a */
[----:B------:R-:W-:Y:S02]  /*92b0*/  IADD3 R115, P2, P3, R64, R115, R148 ;  /* 0x0000007340737210 */ /* 0x000fe40007b5e094 */
[----:B------:R-:W-:-:S02]  /*92c0*/  IADD3 R64, P4, P5, R58, R60, R57 ;  /* 0x0000003c3a407210 */ /* 0x000fc40007d9e039 */
[----:B------:R-:W-:Y:S02]  /*92d0*/  SHF.L.W.U32.HI R87, R67, 0xb, R62 ;  /* 0x0000000b43577819 */ /* 0x000fe40000010e3e */
[----:B------:R-:W-:Y:S02]  /*92e0*/  IADD3.X R39, PT, PT, R61, R47, R56, P4, P5 ;  /* 0x0000002f3d277210 */ /* 0x000fe400027ea438 */
[----:B------:R-:W-:Y:S02]  /*92f0*/  SHF.L.W.U32.HI R86, R62, 0xb, R67 ;  /* 0x0000000b3e567819 */ /* 0x000fe40000010e43 */
[----:B------:R-:W-:Y:S02]  /*9300*/  IADD3 R64, P4, P5, R99, R64, R87 ;  /* 0x0000004063407210 */ /* 0x000fe40007d9e057 */
[----:B------:R-:W-:Y:S02]  /*9310*/  SHF.R.U32.HI R155, RZ, 0x1, R98 ;  /* 0x00000001ff9b7819 */ /* 0x000fe40000011662 */
[----:B------:R-:W-:-:S02]  /*9320*/  IADD3.X R39, PT, PT, R102, R39, R86, P4, P5 ;  /* 0x0000002766277210 */ /* 0x000fc400027ea456 */
[----:B------:R-:W-:Y:S02]  /*9330*/  IADD3 R80, P4, P5, R57, R80, R59 ;  /* 0x0000005039507210 */ /* 0x000fe40007d9e03b */
[C---:B------:R-:W-:Y:S02]  /*9340*/  SHF.L.U64.HI R157, R97.reuse, 0x3, R98 ;  /* 0x00000003619d7819 */ /* 0x040fe40000010262 */
[----:B------:R-:W-:Y:S02]  /*9350*/  IADD3.X R81, PT, PT, R56, R81, R54, P4, P5 ;  /* 0x0000005138517210 */ /* 0x000fe400027ea436 */
[----:B------:R-:W-:Y:S02]  /*9360*/  IADD3 R47, P4, P5, R58, R80, R47 ;  /* 0x000000503a2f7210 */ /* 0x000fe40007d9e02f */
[----:B------:R-:W-:Y:S02]  /*9370*/  SHF.L.W.U32.HI R156, R97, 0x4, R98 ;  /* 0x00000004619c7819 */ /* 0x000fe40000010e62 */
[----:B------:R-:W-:-:S02]  /*9380*/  IADD3.X R81, PT, PT, R61, R81, R60, P4, P5 ;  /* 0x000000513d517210 */ /* 0x000fc400027ea43c */
[----:B------:R-:W-:Y:S02]  /*9390*/  SHF.L.W.U32.HI R80, R56, 0x5, R57 ;  /* 0x0000000538507819 */ /* 0x000fe40000010e39 */
[----:B------:R-:W-:Y:S02]  /*93a0*/  IADD3 R47, P4, P5, R99, R47, R86 ;  /* 0x0000002f632f7210 */ /* 0x000fe40007d9e056 */
[----:B------:R-:W-:Y:S02]  /*93b0*/  LOP3.LUT R156, R155, R157, R156, 0x96, !PT ;  /* 0x0000009d9b9c7212 */ /* 0x000fe400078e969c */
[----:B------:R-:W-:Y:S02]  /*93c0*/  LOP3.LUT R86, R63, R80, RZ, 0x3c, !PT ;  /* 0x000000503f567212 */ /* 0x000fe400078e3cff */
[----:B------:R-:W-:Y:S02]  /*93d0*/  LOP3.LUT R155, R108, R155, RZ, 0x3c, !PT ;  /* 0x0000009b6c9b7212 */ /* 0x000fe400078e3cff */
[----:B------:R-:W-:-:S02]  /*93e0*/  IADD3.X R63, PT, PT, R102, R81, R87, P4, P5 ;  /* 0x00000051663f7210 */ /* 0x000fc400027ea457 */
[----:B------:R-:W-:Y:S02]  /*93f0*/  IADD3 R82, P5, P4, R54, R82, R49 ;  /* 0x0000005236527210 */ /* 0x000fe40007cbe031 */
[----:B------:R-:W-:Y:S02]  /*9400*/  IADD3.X R120, PT, PT, R155, R120, R86, P1, P0 ;  /* 0x000000789b787210 */ /* 0x000fe40000fe0456 */
[----:B------:R-:W-:Y:S02]  /*9410*/  IADD3 R81, P0, P1, R97, R80, R54 ;  /* 0x0000005061517210 */ /* 0x000fe4000791e036 */
[----:B------:R-:W-:Y:S02]  /*9420*/  IADD3.X R87, PT, PT, R59, R83, R46, P5, P4 ;  /* 0x000000533b577210 */ /* 0x000fe40002fe842e */
[----:B------:R-:W-:Y:S02]  /*9430*/  SHF.L.W.U32.HI R86, R61, 0xb, R58 ;  /* 0x0000000b3d567819 */ /* 0x000fe40000010e3a */
[----:B------:R-:W-:-:S02]  /*9440*/  IADD3 R83, P5, P4, R97, R82, R27 ;  /* 0x0000005261537210 */ /* 0x000fc40007cbe01b */
[----:B------:R-:W-:Y:S02]  /*9450*/  LOP3.LUT R156, R156, R60, RZ, 0x3c, !PT ;  /* 0x0000003c9c9c7212 */ /* 0x000fe400078e3cff */
[----:B------:R-:W-:Y:S02]  /*9460*/  IADD3.X R60, PT, PT, R98, R27, R59, P0, P1 ;  /* 0x0000001b623c7210 */ /* 0x000fe400007e243b */
[----:B------:R-:W-:Y:S02]  /*9470*/  IADD3 R96, P0, P1, R62, R81, R86 ;  /* 0x000000513e607210 */ /* 0x000fe4000791e056 */
[----:B------:R-:W-:Y:S02]  /*9480*/  IADD3.X R27, PT, PT, R98, R87, R80, P5, P4 ;  /* 0x00000057621b7210 */ /* 0x000fe40002fe8450 */
[----:B------:R-:W-:Y:S02]  /*9490*/  LOP3.LUT R80, R65, R86, RZ, 0x3c, !PT ;  /* 0x0000005641507212 */ /* 0x000fe400078e3cff */
[----:B------:R-:W-:-:S02]  /*94a0*/  IADD3.X R81, PT, PT, R67, R60, R35, P0, P1 ;  /* 0x0000003c43517210 */ /* 0x000fc400007e2423 */
[----:B------:R-:W-:Y:S02]  /*94b0*/  IADD3 R35, P1, P0, R62, R83, R35 ;  /* 0x000000533e237210 */ /* 0x000fe4000783e023 */
[----:B------:R-:W-:Y:S02]  /*94c0*/  IADD3.X R121, PT, PT, R80, R121, R156, P2, P3 ;  /* 0x0000007950797210 */ /* 0x000fe400017e649c */
[C-C-:B------:R-:W-:Y:S02]  /*94d0*/  SHF.L.W.U32.HI R80, R99.reuse, 0x5, R102.reuse ;  /* 0x0000000563507819 */ /* 0x140fe40000010e66 */
[----:B------:R-:W-:Y:S02]  /*94e0*/  SHF.L.W.U32.HI R82, R99, 0x1b, R102 ;  /* 0x0000001b63527819 */ /* 0x000fe40000010e66 */
[----:B------:R-:W-:Y:S02]  /*94f0*/  IADD3.X R60, PT, PT, R67, R27, R86, P1, P0 ;  /* 0x0000001b433c7210 */ /* 0x000fe40000fe0456 */
[----:B------:R-:W-:-:S02]  /*9500*/  LOP3.LUT R125, R125, UR46, RZ, 0x3c, !PT ;  /* 0x0000002e7d7d7c12 */ /* 0x000fc4000f8e3cff */
[----:B------:R-:W-:Y:S02]  /*9510*/  IADD3 R113, P2, P3, R139, R113, R158 ;  /* 0x000000718b717210 */ /* 0x000fe40007b5e09e */
[----:B------:R-:W-:Y:S02]  /*9520*/  LOP3.LUT R86, R117, R80, RZ, 0x3c, !PT ;  /* 0x0000005075567212 */ /* 0x000fe400078e3cff */
[C-C-:B------:R-:W-:Y:S02]  /*9530*/  SHF.L.W.U32.HI R88, R102.reuse, 0x5, R99.reuse ;  /* 0x0000000566587819 */ /* 0x140fe40000010e63 */
[----:B------:R-:W-:Y:S02]  /*9540*/  LOP3.LUT R103, R103, R82, RZ, 0x3c, !PT ;  /* 0x0000005267677212 */ /* 0x000fe400078e3cff */
[----:B------:R-:W-:Y:S02]  /*9550*/  SHF.L.W.U32.HI R65, R102, 0x1b, R99 ;  /* 0x0000001b66417819 */ /* 0x000fe40000010e63 */
[----:B------:R-:W-:-:S02]  /*9560*/  LOP3.LUT R42, R128, UR47, RZ, 0x3c, !PT ;  /* 0x0000002f802a7c12 */ /* 0x000fc4000f8e3cff */
[----:B------:R-:W-:Y:S02]  /*9570*/  IADD3.X R142, PT, PT, R142, R120, R151, P2, P3 ;  /* 0x000000788e8e7210 */ /* 0x000fe400017e6497 */
[----:B------:R-:W-:Y:S02]  /*9580*/  IADD3 R27, P0, P1, R125, R113, R86 ;  /* 0x000000717d1b7210 */ /* 0x000fe4000791e056 */
[----:B------:R-:W-:Y:S02]  /*9590*/  LOP3.LUT R119, R119, R88, RZ, 0x3c, !PT ;  /* 0x0000005877777212 */ /* 0x000fe400078e3cff */
[----:B------:R-:W-:Y:S02]  /*95a0*/  IADD3 R87, P2, P3, R97, R85, R56 ;  /* 0x0000005561577210 */ /* 0x000fe40007b5e038 */
[----:B------:R-:W-:Y:S02]  /*95b0*/  IADD3 R115, P4, P5, R103, R115, R140 ;  /* 0x0000007367737210 */ /* 0x000fe40007d9e08c */
[----:B------:R-:W-:-:S02]  /*95c0*/  LOP3.LUT R104, R104, R65, RZ, 0x3c, !PT ;  /* 0x0000004168687212 */ /* 0x000fc400078e3cff */
[----:B------:R-:W-:Y:S02]  /*95d0*/  SHF.L.W.U32.HI R85, R58, 0x5, R61 ;  /* 0x000000053a557819 */ /* 0x000fe40000010e3d */
[----:B------:R-:W-:Y:S02]  /*95e0*/  IADD3.X R42, PT, PT, R42, R142, R119, P0, P1 ;  /* 0x0000008e2a2a7210 */ /* 0x000fe400007e2477 */
[----:B------:R-:W-:Y:S02]  /*95f0*/  IADD3.X R84, PT, PT, R98, R84, R57, P2, P3 ;  /* 0x0000005462547210 */ /* 0x000fe400017e6439 */
[----:B------:R-:W-:Y:S01]  /*9600*/  IADD3.X R143, PT, PT, R104, R121, R143, P4, P5 ;  /* 0x00000079688f7210 */ /* 0x000fe200027ea48f */
[----:B------:R-:W-:Y:S01]  /*9610*/  IMAD.SHL.U32 R104, R27, 0x8, RZ ;  /* 0x000000081b687824 */ /* 0x000fe200078e00ff */
[----:B------:R-:W-:Y:S02]  /*9620*/  SHF.L.W.U32.HI R86, R61, 0x5, R58 ;  /* 0x000000053d567819 */ /* 0x000fe40000010e3a */
[----:B------:R-:W-:-:S02]  /*9630*/  IADD3 R87, P2, P3, R62, R87, R85 ;  /* 0x000000573e577210 */ /* 0x000fc40007b5e055 */
[----:B------:R-:W-:Y:S02]  /*9640*/  SHF.L.W.U32.HI R108, R99, 0xb, R102 ;  /* 0x0000000b636c7819 */ /* 0x000fe40000010e66 */
[----:B------:R-:W-:Y:S02]  /*9650*/  SHF.R.U64 R120, R27, 0x1, R42 ;  /* 0x000000011b787819 */ /* 0x000fe4000000122a */
[----:B------:R-:W-:Y:S02]  /*9660*/  SHF.L.W.U32.HI R83, R42, 0x4, R27 ;  /* 0x000000042a537819 */ /* 0x000fe40000010e1b */
[----:B------:R-:W-:Y:S02]  /*9670*/  IADD3.X R84, PT, PT, R67, R84, R86, P2, P3 ;  /* 0x0000005443547210 */ /* 0x000fe400017e6456 */
[----:B------:R-:W-:Y:S02]  /*9680*/  SHF.L.W.U32.HI R103, R102, 0xb, R99 ;  /* 0x0000000b66677819 */ /* 0x000fe40000010e63 */
[----:B------:R-:W-:-:S02]  /*9690*/  IADD3 R87, P4, P5, R27, R87, R108 ;  /* 0x000000571b577210 */ /* 0x000fc40007d9e06c */
[----:B------:R-:W-:Y:S02]  /*96a0*/  IADD3 R86, P2, P3, R62, R86, R97 ;  /* 0x000000563e567210 */ /* 0x000fe40007b5e061 */
[----:B------:R-:W-:Y:S02]  /*96b0*/  LOP3.LUT R104, R120, R104, R83, 0x96, !PT ;  /* 0x0000006878687212 */ /* 0x000fe400078e9653 */
[C---:B------:R-:W-:Y:S02]  /*96c0*/  IADD3 R65, P1, P0, R27.reuse, R96, R65 ;  /* 0x000000601b417210 */ /* 0x040fe4000783e041 */
[C---:B------:R-:W-:Y:S02]  /*96d0*/  SHF.L.W.U32.HI R83, R27.reuse, 0x5, R42 ;  /* 0x000000051b537819 */ /* 0x040fe40000010e2a */
[--C-:B------:R-:W-:Y:S02]  /*96e0*/  IADD3.X R84, PT, PT, R42, R84, R103.reuse, P4, P5 ;  /* 0x000000542a547210 */ /* 0x100fe400027ea467 */
[----:B------:R-:W-:-:S02]  /*96f0*/  IADD3 R103, P4, P5, R27, R86, R103 ;  /* 0x000000561b677210 */ /* 0x000fc40007d9e067 */
[----:B------:R-:W-:Y:S02]  /*9700*/  SHF.L.W.U32.HI R86, R99, 0x15, R102 ;  /* 0x0000001563567819 */ /* 0x000fe40000010e66 */
[----:B------:R-:W-:Y:S02]  /*9710*/  LOP3.LUT R95, R120, R27, RZ, 0x3c, !PT ;  /* 0x0000001b785f7212 */ /* 0x000fe400078e3cff */
[----:B------:R-:W-:Y:S02]  /*9720*/  IADD3.X R82, PT, PT, R42, R81, R82, P1, P0 ;  /* 0x000000512a527210 */ /* 0x000fe40000fe0452 */
[----:B------:R-:W-:Y:S02]  /*9730*/  LOP3.LUT R96, R127, UR4, RZ, 0x3c, !PT ;  /* 0x000000047f607c12 */ /* 0x000fe4000f8e3cff */
[----:B------:R-:W-:Y:S02]  /*9740*/  LOP3.LUT R93, R104, R83, RZ, 0x3c, !PT ;  /* 0x00000053685d7212 */ /* 0x000fe400078e3cff */
[----:B------:R-:W-:-:S02]  /*9750*/  SHF.R.U32.HI R117, RZ, 0x1, R42 ;  /* 0x00000001ff757819 */ /* 0x000fc4000001162a */
[C-C-:B------:R-:W-:Y:S02]  /*9760*/  SHF.L.U64.HI R116, R27.reuse, 0x3, R42.reuse ;  /* 0x000000031b747819 */ /* 0x140fe4000001022a */
[----:B------:R-:W-:Y:S02]  /*9770*/  SHF.L.W.U32.HI R81, R27, 0x4, R42 ;  /* 0x000000041b517819 */ /* 0x000fe40000010e2a */
[----:B------:R-:W-:Y:S02]  /*9780*/  IADD3.X R85, PT, PT, R67, R85, R98, P2, P3 ;  /* 0x0000005543557210 */ /* 0x000fe400017e6462 */
[----:B------:R-:W-:Y:S02]  /*9790*/  IADD3 R95, P3, P0, R95, R35, R86 ;  /* 0x000000235f5f7210 */ /* 0x000fe4000787e056 */
[----:B------:R-:W-:Y:S02]  /*97a0*/  IADD3 R35, P1, P2, R96, R115, R93 ;  /* 0x0000007360237210 */ /* 0x000fe40007a3e05d */
[----:B------:R-:W-:-:S02]  /*97b0*/  LOP3.LUT R113, R117, R116, R81, 0x96, !PT ;  /* 0x0000007475717212 */ /* 0x000fc400078e9651 */
[C---:B------:R-:W-:Y:S02]  /*97c0*/  SHF.L.W.U32.HI R96, R42.reuse, 0x5, R27 ;  /* 0x000000052a607819 */ /* 0x040fe40000010e1b */
[----:B------:R-:W-:Y:S02]  /*97d0*/  IADD3.X R108, PT, PT, R42, R85, R108, P4, P5 ;  /* 0x000000552a6c7210 */ /* 0x000fe400027ea46c */
[----:B------:R-:W-:Y:S02]  /*97e0*/  IADD3 R91, P4, P5, R58, R91, R98 ;  /* 0x0000005b3a5b7210 */ /* 0x000fe40007d9e062 */
[----:B------:R-:W-:Y:S02]  /*97f0*/  SHF.L.W.U32.HI R81, R102, 0x15, R99 ;  /* 0x0000001566517819 */ /* 0x000fe40000010e63 */
[----:B------:R-:W-:Y:S02]  /*9800*/  LOP3.LUT R115, R117, R42, RZ, 0x3c, !PT ;  /* 0x0000002a75737212 */ /* 0x000fe400078e3cff */
[----:B------:R-:W-:Y:S01]  /*9810*/  LOP3.LUT R144, R144, UR5, RZ, 0x3c, !PT ;  /* 0x0000000590907c12 */ /* 0x000fe2000f8e3cff */
[----:B------:R-:W0:Y:S01]  /*9820*/  LDCU.64 UR4, c[0x0][0x358] ;  /* 0x00006b00ff0477ac */ /* 0x000e220008000a00 */
[----:B------:R-:W-:-:S02]  /*9830*/  SHF.L.W.U32.HI R104, R62, 0x5, R67 ;  /* 0x000000053e687819 */ /* 0x000fc40000010e43 */
[----:B------:R-:W-:Y:S02]  /*9840*/  LOP3.LUT R93, R113, R96, RZ, 0x3c, !PT ;  /* 0x00000060715d7212 */ /* 0x000fe400078e3cff */
[----:B------:R-:W-:Y:S02]  /*9850*/  IADD3.X R86, PT, PT, R61, R92, R97, P4, P5 ;  /* 0x0000005c3d567210 */ /* 0x000fe400027ea461 */
[----:B------:R-:W-:Y:S02]  /*9860*/  IADD3.X R115, PT, PT, R115, R60, R81, P3, P0 ;  /* 0x0000003c73737210 */ /* 0x000fe40001fe0451 */
[----:B------:R-:W-:Y:S02]  /*9870*/  SHF.L.W.U32.HI R85, R67, 0x5, R62 ;  /* 0x0000000543557819 */ /* 0x000fe40000010e3e */
[----:B------:R-:W-:Y:S02]  /*9880*/  IADD3 R92, P4, P5, R99, R91, R104 ;  /* 0x0000005b635c7210 */ /* 0x000fe40007d9e068 */
[----:B------:R-:W-:-:S02]  /*9890*/  IADD3.X R60, PT, PT, R144, R143, R93, P1, P2 ;  /* 0x0000008f903c7210 */ /* 0x000fc40000fe445d */
[----:B------:R-:W-:Y:S02]  /*98a0*/  SHF.L.W.U32.HI R81, R27, 0xb, R42 ;  /* 0x0000000b1b517819 */ /* 0x000fe40000010e2a */
[----:B------:R-:W-:Y:S02]  /*98b0*/  IADD3.X R91, PT, PT, R102, R86, R85, P4, P5 ;  /* 0x00000056665b7210 */ /* 0x000fe400027ea455 */
[C---:B------:R-:W-:Y:S02]  /*98c0*/  SHF.R.U64 R120, R35.reuse, 0x2, R60 ;  /* 0x0000000223787819 */ /* 0x040fe4000000123c */
[C---:B------:R-:W-:Y:S02]  /*98d0*/  SHF.L.W.U32.HI R113, R42.reuse, 0xb, R27 ;  /* 0x0000000b2a717819 */ /* 0x040fe40000010e1b */
[----:B------:R-:W-:Y:S02]  /*98e0*/  IADD3 R93, P4, P5, R35, R92, R81 ;  /* 0x0000005c235d7210 */ /* 0x000fe40007d9e051 */
[----:B------:R-:W-:-:S02]  /*98f0*/  SHF.L.W.U32.HI R86, R42, 0x1b, R27 ;  /* 0x0000001b2a567819 */ /* 0x000fc40000010e1b */
[----:B------:R-:W-:Y:S02]  /*9900*/  IADD3 R116, P2, P3, R99, R85, R58 ;  /* 0x0000005563747210 */ /* 0x000fe40007b5e03a */
[----:B------:R-:W-:Y:S02]  /*9910*/  LOP3.LUT R122, R122, UR6, RZ, 0x3c, !PT ;  /* 0x000000067a7a7c12 */ /* 0x000fe4000f8e3cff */
[----:B------:R-:W-:Y:S02]  /*9920*/  LOP3.LUT R85, R120, R35, RZ, 0x3c, !PT ;  /* 0x0000002378557212 */ /* 0x000fe400078e3cff */
[----:B------:R-:W-:Y:S02]  /*9930*/  IADD3.X R92, PT, PT, R60, R91, R113, P4, P5 ;  /* 0x0000005b3c5c7210 */ /* 0x000fe400027ea471 */
[----:B------:R-:W-:Y:S02]  /*9940*/  SHF.R.U32.HI R91, RZ, 0x2, R60 ;  /* 0x00000002ff5b7819 */ /* 0x000fe4000001163c */
[----:B------:R-:W-:-:S02]  /*9950*/  IADD3 R86, P0, P1, R35, R64, R86 ;  /* 0x0000004023567210 */ /* 0x000fc4000791e056 */
[----:B------:R-:W-:Y:S02]  /*9960*/  IADD3.X R104, PT, PT, R102, R104, R61, P2, P3 ;  /* 0x0000006866687210 */ /* 0x000fe400017e643d */
[----:B------:R-:W-:Y:S02]  /*9970*/  IADD3 R64, P2, P3, R122, R95, R85 ;  /* 0x0000005f7a407210 */ /* 0x000fe40007b5e055 */
[----:B------:R-:W-:Y:S02]  /*9980*/  SHF.L.W.U32.HI R85, R27, 0x1b, R42 ;  /* 0x0000001b1b557819 */ /* 0x000fe40000010e2a */
[----:B------:R-:W-:Y:S02]  /*9990*/  LOP3.LUT R146, R146, UR7, RZ, 0x3c, !PT ;  /* 0x0000000792927c12 */ /* 0x000fe4000f8e3cff */
[----:B------:R-:W-:Y:S02]  /*99a0*/  LOP3.LUT R91, R91, R60, RZ, 0x3c, !PT ;  /* 0x0000003c5b5b7212 */ /* 0x000fe400078e3cff */
[----:B------:R-:W-:-:S02]  /*99b0*/  SHF.R.U64 R120, R35, 0x1, R60 ;  /* 0x0000000123787819 */ /* 0x000fc4000000123c */
[----:B------:R-:W-:Y:S02]  /*99c0*/  IADD3.X R85, PT, PT, R60, R39, R85, P0, P1 ;  /* 0x000000273c557210 */ /* 0x000fe400007e2455 */
[----:B------:R-:W-:Y:S02]  /*99d0*/  IADD3.X R39, PT, PT, R146, R115, R91, P2, P3 ;  /* 0x0000007392277210 */ /* 0x000fe400017e645b */
[----:B------:R-:W-:Y:S02]  /*99e0*/  IADD3 R113, P4, P5, R35, R116, R113 ;  /* 0x0000007423717210 */ /* 0x000fe40007d9e071 */
[----:B------:R-:W-:Y:S02]  /*99f0*/  IADD3 R95, P2, P3, R62, R105, R61 ;  /* 0x000000693e5f7210 */ /* 0x000fe40007b5e03d */
[----:B------:R-:W-:Y:S02]  /*9a00*/  SHF.L.W.U32.HI R116, R27, 0x15, R42 ;  /* 0x000000151b747819 */ /* 0x000fe40000010e2a */
[----:B------:R-:W-:-:S02]  /*9a10*/  LOP3.LUT R117, R120, R35, RZ, 0x3c, !PT ;  /* 0x0000002378757212 */ /* 0x000fc400078e3cff */
[----:B------:R-:W-:Y:S02]  /*9a20*/  SHF.R.U32.HI R119, RZ, 0x1, R60 ;  /* 0x00000001ff777819 */ /* 0x000fe4000001163c */
[----:B------:R-:W-:Y:S02]  /*9a30*/  IADD3.X R91, PT, PT, R67, R106, R58, P2, P3 ;  /* 0x0000006a435b7210 */ /* 0x000fe400017e643a */
[----:B------:R-:W-:Y:S02]  /*9a40*/  IADD3.X R104, PT, PT, R60, R104, R81, P4, P5 ;  /* 0x000000683c687210 */ /* 0x000fe400027ea451 */
[----:B------:R-:W-:Y:S02]  /*9a50*/  IADD3 R117, P0, P1, R117, R47, R116 ;  /* 0x0000002f75757210 */ /* 0x000fe4000791e074 */
[----:B------:R-:W-:Y:S02]  /*9a60*/  SHF.L.W.U32.HI R106, R42, 0x15, R27 ;  /* 0x000000152a6a7819 */ /* 0x000fe40000010e1b */
[----:B------:R-:W-:-:S02]  /*9a70*/  LOP3.LUT R119, R119, R60, RZ, 0x3c, !PT ;  /* 0x0000003c77777212 */ /* 0x000fc400078e3cff */
[----:B------:R-:W-:Y:S02]  /*9a80*/  IADD3 R107, P3, P4, R27, R107, R102 ;  /* 0x0000006b1b6b7210 */ /* 0x000fe40007c7e066 */
[----:B------:R-:W-:Y:S02]  /*9a90*/  SHF.L.W.U32.HI R47, R35, 0x5, R60 ;  /* 0x00000005232f7819 */ /* 0x000fe40000010e3c */
[----:B------:R-:W-:Y:S02]  /*9aa0*/  IADD3.X R119, PT, PT, R119, R63, R106, P0, P1 ;  /* 0x0000003f77777210 */ /* 0x000fe400007e246a */
[----:B------:R-:W-:Y:S02]  /*9ab0*/  IADD3 R95, P5, P2, R27, R95, R80 ;  /* 0x0000005f1b5f7210 */ /* 0x000fe40007abe050 */
[----:B------:R-:W-:Y:S02]  /*9ac0*/  IADD3 R106, P0, P1, R64, R107, R47 ;  /* 0x0000006b406a7210 */ /* 0x000fe4000791e02f */
[----:B------:R-:W-:-:S02]  /*9ad0*/  SHF.L.W.U32.HI R47, R35, 0xb, R60 ;  /* 0x0000000b232f7819 */ /* 0x000fc40000010e3c */
[----:B------:R-:W-:Y:S02]  /*9ae0*/  IADD3.X R105, PT, PT, R42, R110, R99, P3, P4 ;  /* 0x0000006e2a697210 */ /* 0x000fe40001fe8463 */
[--C-:B------:R-:W-:Y:S02]  /*9af0*/  SHF.L.W.U32.HI R116, R60, 0x5, R35.reuse ;  /* 0x000000053c747819 */ /* 0x100fe40000010e23 */
[----:B------:R-:W-:Y:S02]  /*9b00*/  IADD3.X R107, PT, PT, R42, R91, R88, P5, P2 ;  /* 0x0000005b2a6b7210 */ /* 0x000fe40002fe4458 */
[C-C-:B------:R-:W-:Y:S02]  /*9b10*/  SHF.L.W.U32.HI R63, R60.reuse, 0x1b, R35.reuse ;  /* 0x0000001b3c3f7819 */ /* 0x140fe40000010e23 */
[----:B------:R-:W-:Y:S02]  /*9b20*/  SHF.L.W.U32.HI R110, R60, 0xb, R35 ;  /* 0x0000000b3c6e7819 */ /* 0x000fe40000010e23 */
[----:B------:R-:W-:-:S02]  /*9b30*/  IADD3 R95, P5, P4, R64, R95, R47 ;  /* 0x0000005f405f7210 */ /* 0x000fc40007cbe02f */
[----:B------:R-:W-:Y:S02]  /*9b40*/  IADD3 R91, P3, P2, R27, R88, R62 ;  /* 0x000000581b5b7210 */ /* 0x000fe40007a7e03e */
[C---:B------:R-:W-:Y:S02]  /*9b50*/  IADD3.X R105, PT, PT, R39.reuse, R105, R116, P0, P1 ;  /* 0x0000006927697210 */ /* 0x040fe400007e2474 */
[C---:B------:R-:W-:Y:S02]  /*9b60*/  SHF.R.U64 R115, R64.reuse, 0x1, R39 ;  /* 0x0000000140737819 */ /* 0x040fe40000001227 */
[C---:B------:R-:W-:Y:S02]  /*9b70*/  IADD3 R88, P0, P1, R64.reuse, R103, R63 ;  /* 0x0000006740587210 */ /* 0x040fe4000791e03f */
[--C-:B------:R-:W-:Y:S02]  /*9b80*/  IADD3.X R63, PT, PT, R39, R107, R110.reuse, P5, P4 ;  /* 0x0000006b273f7210 */ /* 0x100fe40002fe846e */
[----:B------:R-:W-:-:S02]  /*9b90*/  IADD3 R110, P4, P5, R64, R91, R110 ;  /* 0x0000005b406e7210 */ /* 0x000fc40007d9e06e */
[----:B------:R-:W-:Y:S02]  /*9ba0*/  IADD3.X R116, PT, PT, R42, R80, R67, P3, P2 ;  /* 0x000000502a747210 */ /* 0x000fe40001fe4443 */
[----:B------:R-:W-:Y:S02]  /*9bb0*/  SHF.L.W.U32.HI R80, R35, 0x15, R60 ;  /* 0x0000001523507819 */ /* 0x000fe40000010e3c */
[----:B------:R-:W-:Y:S02]  /*9bc0*/  LOP3.LUT R115, R115, R64, RZ, 0x3c, !PT ;  /* 0x0000004073737212 */ /* 0x000fe400078e3cff */
[----:B------:R-:W-:Y:S02]  /*9bd0*/  SHF.R.U64 R107, R64, 0x2, R39 ;  /* 0x00000002406b7819 */ /* 0x000fe40000001227 */
[----:B------:R-:W-:Y:S02]  /*9be0*/  IADD3.X R103, PT, PT, R39, R116, R47, P4, P5 ;  /* 0x0000007427677210 */ /* 0x000fe400027ea42f */
[----:B------:R-:W-:-:S02]  /*9bf0*/  IADD3 R115, P4, P5, R115, R87, R80 ;  /* 0x0000005773737210 */ /* 0x000fc40007d9e050 */
[----:B------:R-:W-:Y:S02]  /*9c00*/  LOP3.LUT R66, R145, UR8, RZ, 0x3c, !PT ;  /* 0x0000000891427c12 */ /* 0x000fe4000f8e3cff */
[----:B------:R-:W-:Y:S02]  /*9c10*/  LOP3.LUT R107, R107, R64, RZ, 0x3c, !PT ;  /* 0x000000406b6b7212 */ /* 0x000fe400078e3cff */
[----:B------:R-:W-:Y:S02]  /*9c20*/  LOP3.LUT R80, R44, UR48, RZ, 0x3c, !PT ;  /* 0x000000302c507c12 */ /* 0x000fe4000f8e3cff */
[----:B------:R-:W-:Y:S02]  /*9c30*/  SHF.R.U32.HI R44, RZ, 0x1, R39 ;  /* 0x00000001ff2c7819 */ /* 0x000fe40000011627 */
[----:B------:R-:W-:Y:S02]  /*9c40*/  SHF.L.W.U32.HI R91, R35, 0x1b, R60 ;  /* 0x0000001b235b7819 */ /* 0x000fe40000010e3c */
[----:B------:R-:W-:-:S02]  /*9c50*/  IADD3 R66, P2, P3, R66, R117, R107 ;  /* 0x0000007542427210 */ /* 0x000fc40007b5e06b */
[----:B------:R-:W-:Y:S02]  /*9c60*/  SHF.R.U32.HI R116, RZ, 0x2, R39 ;  /* 0x00000002ff747819 */ /* 0x000fe40000011627 */
[----:B------:R-:W-:Y:S02]  /*9c70*/  SHF.L.W.U32.HI R47, R60, 0x15, R35 ;  /* 0x000000153c2f7819 */ /* 0x000fe40000010e23 */
[----:B------:R-:W-:Y:S02]  /*9c80*/  LOP3.LUT R117, R44, R39, RZ, 0x3c, !PT ;  /* 0x000000272c757212 */ /* 0x000fe400078e3cff */
[----:B------:R-:W-:Y:S02]  /*9c90*/  IADD3.X R91, PT, PT, R39, R108, R91, P0, P1 ;  /* 0x0000006c275b7210 */ /* 0x000fe400007e245b */
[----:B------:R-:W-:Y:S02]  /*9ca0*/  IADD3 R108, P0, P1, R35, R112, R42 ;  /* 0x00000070236c7210 */ /* 0x000fe4000791e02a */
[----:B------:R-:W-:-:S02]  /*9cb0*/  LOP3.LUT R147, R147, UR9, RZ, 0x3c, !PT ;  /* 0x0000000993937c12 */ /* 0x000fc4000f8e3cff */
[----:B------:R-:W-:Y:S02]  /*9cc0*/  LOP3.LUT R112, R116, R39, RZ, 0x3c, !PT ;  /* 0x0000002774707212 */ /* 0x000fe400078e3cff */
[----:B------:R-:W-:Y:S02]  /*9cd0*/  SHF.L.W.U32.HI R87, R64, 0x5, R39 ;  /* 0x0000000540577819 */ /* 0x000fe40000010e27 */
[----:B------:R-:W-:Y:S02]  /*9ce0*/  IADD3.X R117, PT, PT, R117, R84, R47, P4, P5 ;  /* 0x0000005475757210 */ /* 0x000fe400027ea42f */
[----:B------:R-:W-:Y:S02]  /*9cf0*/  IADD3 R100, P4, P5, R99, R100, R67 ;  /* 0x0000006463647210 */ /* 0x000fe40007d9e043 */
[----:B------:R-:W-:Y:S02]  /*9d00*/  IADD3.X R147, PT, PT, R147, R119, R112, P2, P3 ;  /* 0x0000007793937210 */ /* 0x000fe400017e6470 */
[----:B------:R-:W-:-:S02]  /*9d10*/  IADD3 R108, P2, P3, R66, R108, R87 ;  /* 0x0000006c426c7210 */ /* 0x000fc40007b5e057 */
[----:B------:R-:W-:Y:S02]  /*9d20*/  IADD3.X R111, PT, PT, R60, R111, R27, P0, P1 ;  /* 0x0000006f3c6f7210 */ /* 0x000fe400007e241b */
[----:B------:R-:W-:Y:S02]  /*9d30*/  SHF.L.W.U32.HI R44, R39, 0x5, R64 ;  /* 0x00000005272c7819 */ /* 0x000fe40000010e40 */
[----:B------:R-:W-:Y:S02]  /*9d40*/  IADD3.X R47, PT, PT, R102, R101, R62, P4, P5 ;  /* 0x00000065662f7210 */ /* 0x000fe400027ea43e */
[----:B------:R-:W-:Y:S02]  /*9d50*/  IADD3 R100, P4, P5, R35, R100, R83 ;  /* 0x0000006423647210 */ /* 0x000fe40007d9e053 */
[----:B------:R-:W-:Y:S02]  /*9d60*/  SHF.L.W.U32.HI R84, R39, 0x1b, R64 ;  /* 0x0000001b27547819 */ /* 0x000fe40000010e40 */
[----:B------:R-:W-:-:S02]  /*9d70*/  SHF.L.W.U32.HI R107, R64, 0xb, R39 ;  /* 0x0000000b406b7819 */ /* 0x000fc40000010e27 */
[----:B------:R-:W-:Y:S02]  /*9d80*/  IADD3.X R101, PT, PT, R147, R111, R44, P2, P3 ;  /* 0x0000006f93657210 */ /* 0x000fe400017e642c */
[----:B------:R-:W-:Y:S02]  /*9d90*/  SHF.R.U64 R111, R66, 0x2, R147 ;  /* 0x00000002426f7819 */ /* 0x000fe40000001293 */
[----:B------:R-:W-:Y:S02]  /*9da0*/  IADD3.X R44, PT, PT, R60, R47, R96, P4, P5 ;  /* 0x0000002f3c2c7210 */ /* 0x000fe400027ea460 */
[C---:B------:R-:W-:Y:S02]  /*9db0*/  IADD3 R84, P0, P1, R66.reuse, R113, R84 ;  /* 0x0000007142547210 */ /* 0x040fe4000791e054 */
[----:B------:R-:W-:Y:S02]  /*9dc0*/  SHF.L.W.U32.HI R112, R39, 0xb, R64 ;  /* 0x0000000b27707819 */ /* 0x000fe40000010e40 */
[----:B------:R-:W-:-:S02]  /*9dd0*/  IADD3 R100, P4, P5, R66, R100, R107 ;  /* 0x0000006442647210 */ /* 0x000fc40007d9e06b */
[----:B------:R-:W-:Y:S02]  /*9de0*/  SHF.L.W.U32.HI R87, R64, 0x1b, R39 ;  /* 0x0000001b40577819 */ /* 0x000fe40000010e27 */
[----:B------:R-:W-:Y:S02]  /*9df0*/  IADD3 R47, P2, P3, R35, R96, R99 ;  /* 0x00000060232f7210 */ /* 0x000fe40007b5e063 */
[--C-:B------:R-:W-:Y:S02]  /*9e00*/  SHF.R.U64 R113, R66, 0x1, R147.reuse ;  /* 0x0000000142717819 */ /* 0x100fe40000001293 */
[----:B------:R-:W-:Y:S02]  /*9e10*/  LOP3.LUT R134, R134, UR10, RZ, 0x3c, !PT ;  /* 0x0000000a86867c12 */ /* 0x000fe4000f8e3cff */
[----:B------:R-:W-:Y:S02]  /*9e20*/  LOP3.LUT R111, R111, R66, RZ, 0x3c, !PT ;  /* 0x000000426f6f7212 */ /* 0x000fe400078e3cff */
[----:B------:R-:W-:-:S02]  /*9e30*/  SHF.R.U32.HI R116, RZ, 0x2, R147 ;  /* 0x00000002ff747819 */ /* 0x000fc40000011693 */
[C-C-:B------:R-:W-:Y:S02]  /*9e40*/  IADD3.X R96, PT, PT, R147.reuse, R44, R112.reuse, P4, P5 ;  /* 0x0000002c93607210 */ /* 0x140fe400027ea470 */
[----:B------:R-:W-:Y:S02]  /*9e50*/  IADD3.X R87, PT, PT, R147, R104, R87, P0, P1 ;  /* 0x0000006893577210 */ /* 0x000fe400007e2457 */
[----:B------:R-:W-:Y:S02]  /*9e60*/  IADD3 R112, P4, P5, R66, R47, R112 ;  /* 0x0000002f42707210 */ /* 0x000fe40007d9e070 */
[----:B------:R-:W-:Y:S02]  /*9e70*/  IADD3.X R104, PT, PT, R60, R83, R102, P2, P3 ;  /* 0x000000533c687210 */ /* 0x000fe400017e6466 */
[----:B------:R-:W-:Y:S02]  /*9e80*/  SHF.L.W.U32.HI R44, R64, 0x15, R39 ;  /* 0x00000015402c7819 */ /* 0x000fe40000010e27 */
[----:B------:R-:W-:-:S02]  /*9e90*/  LOP3.LUT R113, R113, R66, RZ, 0x3c, !PT ;  /* 0x0000004271717212 */ /* 0x000fc400078e3cff */
[----:B------:R-:W-:Y:S02]  /*9ea0*/  LOP3.LUT R89, R89, UR11, RZ, 0x3c, !PT ;  /* 0x0000000b59597c12 */ /* 0x000fe4000f8e3cff */
[----:B------:R-:W-:Y:S02]  /*9eb0*/  IADD3 R47, P1, P0, R134, R115, R111 ;  /* 0x00000073862f7210 */ /* 0x000fe4000783e06f */
[----:B------:R-:W-:Y:S02]  /*9ec0*/  LOP3.LUT R116, R116, R147, RZ, 0x3c, !PT ;  /* 0x0000009374747212 */ /* 0x000fe400078e3cff */
[----:B------:R-:W-:Y:S02]  /*9ed0*/  SHF.L.W.U32.HI R83, R66, 0xb, R147 ;  /* 0x0000000b42537819 */ /* 0x000fe40000010e93 */
[----:B------:R-:W-:Y:S02]  /*9ee0*/  IADD3.X R107, PT, PT, R147, R104, R107, P4, P5 ;  /* 0x00000068936b7210 */ /* 0x000fe400027ea46b */
[----:B------:R-:W-:-:S02]  /*9ef0*/  IADD3 R113, P2, P3, R113, R93, R44 ;  /* 0x0000005d71717210 */ /* 0x000fc40007b5e02c */
[----:B------:R-:W-:Y:S02]  /*9f00*/  IADD3.X R44, PT, PT, R89, R117, R116, P1, P0 ;  /* 0x00000075592c7210 */ /* 0x000fe40000fe0474 */
[----:B------:R-:W-:Y:S02]  /*9f10*/  SHF.R.U32.HI R104, RZ, 0x1, R147 ;  /* 0x00000001ff687819 */ /* 0x000fe40000011693 */
[----:B------:R-:W-:Y:S02]  /*9f20*/  IADD3 R89, P5, P4, R47, R106, R83 ;  /* 0x0000006a2f597210 */ /* 0x000fe40007cbe053 */
[C-C-:B------:R-:W-:Y:S02]  /*9f30*/  SHF.L.W.U32.HI R93, R147.reuse, 0xb, R66.reuse ;  /* 0x0000000b935d7819 */ /* 0x140fe40000010e42 */
[----:B------:R-:W-:Y:S02]  /*9f40*/  SHF.L.W.U32.HI R83, R147, 0x1b, R66 ;  /* 0x0000001b93537819 */ /* 0x000fe40000010e42 */
[----:B------:R-:W-:-:S02]  /*9f50*/  IADD3 R111, P1, P0, R64, R65, R60 ;  /* 0x00000041406f7210 */ /* 0x000fc4000783e03c */
[----:B------:R-:W-:Y:S02]  /*9f60*/  SHF.L.W.U32.HI R65, R39, 0x15, R64 ;  /* 0x0000001527417819 */ /* 0x000fe40000010e40 */
[----:B------:R-:W-:Y:S02]  /*9f70*/  LOP3.LUT R115, R104, R147, RZ, 0x3c, !PT ;  /* 0x0000009368737212 */ /* 0x000fe400078e3cff */
[----:B------:R-:W-:Y:S02]  /*9f80*/  SHF.L.W.U32.HI R104, R66, 0x5, R147 ;  /* 0x0000000542687819 */ /* 0x000fe40000010e93 */
[----:B------:R-:W-:Y:S02]  /*9f90*/  IADD3.X R93, PT, PT, R44, R105, R93, P5, P4 ;  /* 0x000000692c5d7210 */ /* 0x000fe40002fe845d */
[C---:B------:R-:W-:Y:S02]  /*9fa0*/  IADD3 R83, P4, P5, R47.reuse, R110, R83 ;  /* 0x0000006e2f537210 */ /* 0x040fe40007d9e053 */
[----:B------:R-:W-:-:S02]  /*9fb0*/  SHF.R.U64 R110, R47, 0x2, R44 ;  /* 0x000000022f6e7819 */ /* 0x000fc4000000122c */
[----:B------:R-:W-:Y:S02]  /*9fc0*/  IADD3.X R115, PT, PT, R115, R92, R65, P2, P3 ;  /* 0x0000005c73737210 */ /* 0x000fe400017e6441 */
[----:B------:R-:W-:Y:S02]  /*9fd0*/  IADD3 R111, P2, P3, R47, R111, R104 ;  /* 0x0000006f2f6f7210 */ /* 0x000fe40007b5e068 */
[----:B------:R-:W-:Y:S02]  /*9fe0*/  IADD3.X R104, PT, PT, R39, R82, R35, P1, P0 ;  /* 0x0000005227687210 */ /* 0x000fe40000fe0423 */
[----:B------:R-:W-:Y:S02]  /*9ff0*/  SHF.R.U64 R106, R47, 0x1, R44 ;  /* 0x000000012f6a7819 */ /* 0x000fe4000000122c */
[----:B------:R-:W-:Y:S02]  /*a000*/  SHF.L.W.U32.HI R65, R147, 0x5, R66 ;  /* 0x0000000593417819 */ /* 0x000fe40000010e42 */
[----:B------:R-:W-:-:S02]  /*a010*/  LOP3.LUT R90, R90, UR52, RZ, 0x3c, !PT ;  /* 0x000000345a5a7c12 */ /* 0x000fc4000f8e3cff */
[-C--:B------:R-:W-:Y:S02]  /*a020*/  LOP3.LUT R105, R110, R47.reuse, RZ, 0x3c, !PT ;  /* 0x0000002f6e697212 */ /* 0x080fe400078e3cff */
[----:B------:R-:W-:Y:S02]  /*a030*/  SHF.L.W.U32.HI R92, R66, 0x15, R147 ;  /* 0x00000015425c7819 */ /* 0x000fe40000010e93 */
[----:B------:R-:W-:Y:S02]  /*a040*/  LOP3.LUT R106, R106, R47, RZ, 0x3c, !PT ;  /* 0x0000002f6a6a7212 */ /* 0x000fe400078e3cff */
[----:B------:R-:W-:Y:S02]  /*a050*/  IADD3.X R104, PT, PT, R44, R104, R65, P2, P3 ;  /* 0x000000682c687210 */ /* 0x000fe400017e6441 */
[----:B------:R-:W-:Y:S02]  /*a060*/  IADD3 R65, P0, P1, R90, R113, R105 ;  /* 0x000000715a417210 */ /* 0x000fe4000791e069 */
[----:B------:R-:W-:-:S02]  /*a070*/  SHF.R.U32.HI R105, RZ, 0x2, R44 ;  /* 0x00000002ff697819 */ /* 0x000fc4000001162c */
[----:B------:R-:W-:Y:S02]  /*a080*/  SHF.L.W.U32.HI R82, R66, 0x1b, R147 ;  /* 0x0000001b42527819 */ /* 0x000fe40000010e93 */
[----:B------:R-:W-:Y:S02]  /*a090*/  IADD3 R106, P2, P3, R106, R95, R92 ;  /* 0x0000005f6a6a7210 */ /* 0x000fe40007b5e05c */
[----:B------:R-:W-:Y:S02]  /*a0a0*/  SHF.R.U32.HI R95, RZ, 0x1, R44 ;  /* 0x00000001ff5f7819 */ /* 0x000fe4000001162c */
[----:B------:R-:W-:Y:S02]  /*a0b0*/  LOP3.LUT R94, R94, UR53, RZ, 0x3c, !PT ;  /* 0x000000355e5e7c12 */ /* 0x000fe4000f8e3cff */
[----:B------:R-:W-:Y:S02]  /*a0c0*/  LOP3.LUT R105, R105, R44, RZ, 0x3c, !PT ;  /* 0x0000002c69697212 */ /* 0x000fe400078e3cff */
[----:B------:R-:W-:-:S02]  /*a0d0*/  IADD3.X R82, PT, PT, R44, R103, R82, P4, P5 ;  /* 0x000000672c527210 */ /* 0x000fc400027ea452 */
[----:B------:R-:W-:Y:S02]  /*a0e0*/  IADD3 R103, P4, P5, R66, R86, R39 ;  /* 0x0000005642677210 */ /* 0x000fe40007d9e027 */
[----:B------:R-:W-:Y:S02]  /*a0f0*/  SHF.L.W.U32.HI R86, R147, 0x15, R66 ;  /* 0x0000001593567819 */ /* 0x000fe40000010e42 */
[----:B------:R-:W-:Y:S02]  /*a100*/  LOP3.LUT R110, R95, R44, RZ, 0x3c, !PT ;  /* 0x0000002c5f6e7212 */ /* 0x000fe400078e3cff */
[----:B------:R-:W-:Y:S02]  /*a110*/  IADD3.X R94, PT, PT, R94, R115, R105, P0, P1 ;  /* 0x000000735e5e7210 */ /* 0x000fe400007e2469 */
[----:B------:R-:W-:Y:S02]  /*a120*/  SHF.L.W.U32.HI R90, R47, 0x5, R44 ;  /* 0x000000052f5a7819 */ /* 0x000fe40000010e2c */
[----:B------:R-:W-:-:S02]  /*a130*/  IADD3.X R110, PT, PT, R110, R63, R86, P2, P3 ;  /* 0x0000003f6e6e7210 */ /* 0x000fc400017e6456 */
[----:B------:R-:W-:Y:S02]  /*a140*/  SHF.L.W.U32.HI R92, R47, 0xb, R44 ;  /* 0x0000000b2f5c7819 */ /* 0x000fe40000010e2c */
[C---:B------:R-:W-:Y:S02]  /*a150*/  SHF.R.U64 R86, R65.reuse, 0x2, R94 ;  /* 0x0000000241567819 */ /* 0x040fe4000000125e */
[----:B------:R-:W-:Y:S02]  /*a160*/  IADD3 R103, P0, P1, R65, R103, R90 ;  /* 0x0000006741677210 */ /* 0x000fe4000791e05a */
[----:B------:R-:W-:Y:S02]  /*a170*/  IADD3.X R90, PT, PT, R147, R85, R64, P4, P5 ;  /* 0x00000055935a7210 */ /* 0x000fe400027ea440 */
[----:B------:R-:W-:Y:S02]  /*a180*/  SHF.L.W.U32.HI R63, R44, 0x5, R47 ;  /* 0x000000052c3f7819 */ /* 0x000fe40000010e2f */
[----:B------:R-:W-:-:S02]  /*a190*/  LOP3.LUT R154, R154, UR54, RZ, 0x3c, !PT ;  /* 0x000000369a9a7c12 */ /* 0x000fc4000f8e3cff */
[C---:B------:R-:W-:Y:S02]  /*a1a0*/  IADD3 R92, P2, P3, R65.reuse, R108, R92 ;  /* 0x0000006c415c7210 */ /* 0x040fe40007b5e05c */
[--C-:B------:R-:W-:Y:S02]  /*a1b0*/  SHF.L.W.U32.HI R85, R44, 0x1b, R47.reuse ;  /* 0x0000001b2c557819 */ /* 0x100fe40000010e2f */
[----:B------:R-:W-:Y:S02]  /*a1c0*/  LOP3.LUT R105, R86, R65, RZ, 0x3c, !PT ;  /* 0x0000004156697212 */ /* 0x000fe400078e3cff */
[----:B------:R-:W-:Y:S02]  /*a1d0*/  SHF.L.W.U32.HI R95, R44, 0xb, R47 ;  /* 0x0000000b2c5f7819 */ /* 0x000fe40000010e2f */
[----:B------:R-:W-:Y:S02]  /*a1e0*/  SHF.R.U64 R108, R65, 0x1, R94 ;  /* 0x00000001416c7819 */ /* 0x000fe4000000125e */
[----:B------:R-:W-:-:S02]  /*a1f0*/  IADD3.X R90, PT, PT, R94, R90, R63, P0, P1 ;  /* 0x0000005a5e5a7210 */ /* 0x000fc400007e243f */
[----:B------:R-:W-:Y:S02]  /*a200*/  IADD3 R85, P5, P4, R65, R112, R85 ;  /* 0x0000007041557210 */ /* 0x000fe40007cbe055 */
[----:B------:R-:W-:Y:S02]  /*a210*/  IADD3 R154, P0, P1, R154, R106, R105 ;  /* 0x0000006a9a9a7210 */ /* 0x000fe4000791e069 */
[C---:B------:R-:W-:Y:S02]  /*a220*/  SHF.L.W.U32.HI R86, R47.reuse, 0x1b, R44 ;  /* 0x0000001b2f567819 */ /* 0x040fe40000010e2c */
[----:B------:R-:W-:Y:S02]  /*a230*/  IADD3.X R95, PT, PT, R94, R101, R95, P2, P3 ;  /* 0x000000655e5f7210 */ /* 0x000fe400017e645f */
[----:B------:R-:W-:Y:S02]  /*a240*/  SHF.R.U32.HI R105, RZ, 0x2, R94 ;  /* 0x00000002ff697819 */ /* 0x000fe4000001165e */
[----:B------:R-:W-:-:S02]  /*a250*/  SHF.L.W.U32.HI R63, R47, 0x15, R44 ;  /* 0x000000152f3f7819 */ /* 0x000fc40000010e2c */
[----:B------:R-:W-:Y:S02]  /*a260*/  LOP3.LUT R108, R108, R65, RZ, 0x3c, !PT ;  /* 0x000000416c6c7212 */ /* 0x000fe400078e3cff */
[----:B------:R-:W-:Y:S02]  /*a270*/  SHF.L.W.U32.HI R101, R65, 0xb, R94 ;  /* 0x0000000b41657819 */ /* 0x000fe40000010e5e */
[----:B------:R-:W-:Y:S02]  /*a280*/  IADD3.X R86, PT, PT, R94, R107, R86, P5, P4 ;  /* 0x0000006b5e567210 */ /* 0x000fe40002fe8456 */
[----:B------:R-:W-:Y:S02]  /*a290*/  LOP3.LUT R22, R22, UR55, RZ, 0x3c, !PT ;  /* 0x0000003716167c12 */ /* 0x000fe4000f8e3cff */
[----:B------:R-:W-:Y:S02]  /*a2a0*/  LOP3.LUT R105, R105, R94, RZ, 0x3c, !PT ;  /* 0x0000005e69697212 */ /* 0x000fe400078e3cff */
[----:B------:R-:W-:-:S02]  /*a2b0*/  IADD3 R108, P4, P5, R108, R100, R63 ;  /* 0x000000646c6c7210 */ /* 0x000fc40007d9e03f */
[----:B------:R-:W-:Y:S02]  /*a2c0*/  IADD3 R100, P2, P3, R154, R111, R101 ;  /* 0x0000006f9a647210 */ /* 0x000fe40007b5e065 */
[----:B------:R-:W-:Y:S02]  /*a2d0*/  SHF.R.U32.HI R111, RZ, 0x1, R94 ;  /* 0x00000001ff6f7819 */ /* 0x000fe4000001165e */
[----:B------:R-:W-:Y:S02]  /*a2e0*/  IADD3.X R63, PT, PT, R22, R110, R105, P0, P1 ;  /* 0x0000006e163f7210 */ /* 0x000fe400007e2469 */
[----:B------:R-:W-:Y:S02]  /*a2f0*/  SHF.L.W.U32.HI R101, R44, 0x15, R47 ;  /* 0x000000152c657819 */ /* 0x000fe40000010e2f */
[----:B------:R-:W-:Y:S02]  /*a300*/  LOP3.LUT R111, R111, R94, RZ, 0x3c, !PT ;  /* 0x0000005e6f6f7212 */ /* 0x000fe400078e3cff */
[----:B------:R-:W-:-:S02]  /*a310*/  SHF.L.W.U32.HI R22, R94, 0xb, R65 ;  /* 0x0000000b5e167819 */ /* 0x000fc40000010e41 */
[----:B------:R-:W-:Y:S02]  /*a320*/  SHF.R.U64 R107, R154, 0x2, R63 ;  /* 0x000000029a6b7819 */ /* 0x000fe4000000123f */
[----:B------:R-:W-:Y:S02]  /*a330*/  IADD3 R88, P0, P1, R47, R88, R147 ;  /* 0x000000582f587210 */ /* 0x000fe4000791e093 */
[----:B------:R-:W-:Y:S02]  /*a340*/  SHF.L.W.U32.HI R105, R65, 0x5, R94 ;  /* 0x0000000541697819 */ /* 0x000fe40000010e5e */
[----:B------:R-:W-:Y:S02]  /*a350*/  IADD3.X R111, PT, PT, R111, R96, R101, P4, P5 ;  /* 0x000000606f6f7210 */ /* 0x000fe400027ea465 */
[----:B------:R-:W-:Y:S02]  /*a360*/  IADD3.X R101, PT, PT, R63, R104, R22, P2, P3 ;  /* 0x000000683f657210 */ /* 0x000fe400017e6416 */
[----:B------:R-:W-:-:S02]  /*a370*/  LOP3.LUT R137, R137, UR40, RZ, 0x3c, !PT ;  /* 0x0000002889897c12 */ /* 0x000fc4000f8e3cff */
[----:B------:R-:W-:Y:S02]  /*a380*/  LOP3.LUT R22, R107, R154, RZ, 0x3c, !PT ;  /* 0x0000009a6b167212 */ /* 0x000fe400078e3cff */
[----:B------:R-:W-:Y:S02]  /*a390*/  SHF.R.U32.HI R110, RZ, 0x2, R63 ;  /* 0x00000002ff6e7819 */ /* 0x000fe4000001163f */
[C---:B------:R-:W-:Y:S02]  /*a3a0*/  IADD3 R88, P5, P4, R154.reuse, R88, R105 ;  /* 0x000000589a587210 */ /* 0x040fe40007cbe069 */
[----:B------:R-:W-:Y:S02]  /*a3b0*/  SHF.R.U64 R105, R154, 0x1, R63 ;  /* 0x000000019a697819 */ /* 0x000fe4000000123f */
[----:B------:R-:W-:Y:S02]  /*a3c0*/  IADD3.X R91, PT, PT, R44, R91, R66, P0, P1 ;  /* 0x0000005b2c5b7210 */ /* 0x000fe400007e2442 */
[----:B------:R-:W-:-:S02]  /*a3d0*/  LOP3.LUT R81, R153, UR41, RZ, 0x3c, !PT ;  /* 0x0000002999517c12 */ /* 0x000fc4000f8e3cff */
[----:B------:R-:W-:Y:S02]  /*a3e0*/  SHF.L.W.U32.HI R104, R94, 0x5, R65 ;  /* 0x000000055e687819 */ /* 0x000fe40000010e41 */
[----:B------:R-:W-:Y:S02]  /*a3f0*/  IADD3 R22, P0, P1, R137, R108, R22 ;  /* 0x0000006c89167210 */ /* 0x000fe4000791e016 */
[----:B------:R-:W-:Y:S02]  /*a400*/  LOP3.LUT R110, R110, R63, RZ, 0x3c, !PT ;  /* 0x0000003f6e6e7212 */ /* 0x000fe400078e3cff */
[----:B------:R-:W-:Y:S02]  /*a410*/  SHF.L.W.U32.HI R96, R65, 0x15, R94 ;  /* 0x0000001541607819 */ /* 0x000fe40000010e5e */
[----:B------:R-:W-:Y:S02]  /*a420*/  LOP3.LUT R106, R105, R154, RZ, 0x3c, !PT ;  /* 0x0000009a696a7212 */ /* 0x000fe400078e3cff */
[----:B------:R-:W-:-:S02]  /*a430*/  SHF.R.U32.HI R108, RZ, 0x1, R63 ;  /* 0x00000001ff6c7819 */ /* 0x000fc4000001163f */
[----:B------:R-:W-:Y:S02]  /*a440*/  IADD3.X R91, PT, PT, R63, R91, R104, P5, P4 ;  /* 0x0000005b3f5b7210 */ /* 0x000fe40002fe8468 */
[----:B------:R-:W-:Y:S02]  /*a450*/  IADD3.X R81, PT, PT, R81, R111, R110, P0, P1 ;  /* 0x0000006f51517210 */ /* 0x000fe400007e246e */
[----:B------:R-:W-:Y:S02]  /*a460*/  IADD3 R104, P1, P0, R65, R84, R44 ;  /* 0x0000005441687210 */ /* 0x000fe4000783e02c */
[----:B------:R-:W-:Y:S02]  /*a470*/  IADD3 R106, P2, P3, R106, R89, R96 ;  /* 0x000000596a6a7210 */ /* 0x000fe40007b5e060 */
[----:B------:R-:W-:Y:S02]  /*a480*/  SHF.L.W.U32.HI R84, R94, 0x15, R65 ;  /* 0x000000155e547819 */ /* 0x000fe40000010e41 */
[----:B------:R-:W-:-:S02]  /*a490*/  LOP3.LUT R108, R108, R63, RZ, 0x3c, !PT ;  /* 0x0000003f6c6c7212 */ /* 0x000fc400078e3cff */
[----:B------:R-:W-:Y:S02]  /*a4a0*/  SHF.L.W.U32.HI R105, R154, 0x5, R63 ;  /* 0x000000059a697819 */ /* 0x000fe40000010e3f */
[----:B------:R-:W-:Y:S02]  /*a4b0*/  IADD3.X R108, PT, PT, R108, R93, R84, P2, P3 ;  /* 0x0000005d6c6c7210 */ /* 0x000fe400017e6454 */
[----:B------:R-:W-:Y:S02]  /*a4c0*/  IADD3 R93, P4, P5, R22, R104, R105 ;  /* 0x00000068165d7210 */ /* 0x000fe40007d9e069 */
[----:B------:R-:W-:Y:S02]  /*a4d0*/  SHF.L.W.U32.HI R89, R154, 0xb, R63 ;  /* 0x0000000b9a597819 */ /* 0x000fe40000010e3f */
[----:B------:R-:W-:Y:S02]  /*a4e0*/  SHF.R.U64 R105, R22, 0x2, R81 ;  /* 0x0000000216697819 */ /* 0x000fe40000001251 */
[----:B------:R-:W-:-:S02]  /*a4f0*/  LOP3.LUT R96, R64, R35, R27, 0x96, !PT ;  /* 0x0000002340607212 */ /* 0x000fc400078e961b */
[----:B------:R-:W-:Y:S02]  /*a500*/  LOP3.LUT R109, R109, UR42, RZ, 0x3c, !PT ;  /* 0x0000002a6d6d7c12 */ /* 0x000fe4000f8e3cff */
[----:B------:R-:W-:Y:S02]  /*a510*/  IADD3 R103, P2, P3, R22, R103, R89 ;  /* 0x0000006716677210 */ /* 0x000fe40007b5e059 */
[----:B------:R-:W-:Y:S02]  /*a520*/  LOP3.LUT R104, R105, R22, RZ, 0x3c, !PT ;  /* 0x0000001669687212 */ /* 0x000fe400078e3cff */
[----:B------:R-:W-:Y:S02]  /*a530*/  LOP3.LUT R89, R47, R96, R66, 0x96, !PT ;  /* 0x000000602f597212 */ /* 0x000fe400078e9642 */
[----:B------:R-:W-:Y:S02]  /*a540*/  IADD3.X R87, PT, PT, R94, R87, R47, P1, P0 ;  /* 0x000000575e577210 */ /* 0x000fe40000fe042f */
[----:B------:R-:W-:-:S02]  /*a550*/  IADD3 R109, P0, P1, R109, R106, R104 ;  /* 0x0000006a6d6d7210 */ /* 0x000fc4000791e068 */
[C-C-:B------:R-:W-:Y:S02]  /*a560*/  SHF.L.W.U32.HI R96, R63.reuse, 0xb, R154.reuse ;  /* 0x0000000b3f607819 */ /* 0x140fe40000010e9a */
[----:B------:R-:W-:Y:S02]  /*a570*/  LOP3.LUT R89, R154, R89, R65, 0x96, !PT ;  /* 0x000000599a597212 */ /* 0x000fe400078e9641 */
[--C-:B------:R-:W-:Y:S02]  /*a580*/  SHF.R.U32.HI R104, RZ, 0x2, R81.reuse ;  /* 0x00000002ff687819 */ /* 0x100fe40000011651 */
[----:B------:R-:W-:Y:S02]  /*a590*/  SHF.L.W.U32.HI R84, R63, 0x5, R154 ;  /* 0x000000053f547819 */ /* 0x000fe40000010e9a */
[----:B------:R-:W-:Y:S02]  /*a5a0*/  SHF.R.U64 R105, R22, 0x1, R81 ;  /* 0x0000000116697819 */ /* 0x000fe40000001251 */
[----:B------:R-:W-:-:S02]  /*a5b0*/  LOP3.LUT R114, R114, UR43, RZ, 0x3c, !PT ;  /* 0x0000002b72727c12 */ /* 0x000fc4000f8e3cff */
[----:B------:R-:W-:Y:S02]  /*a5c0*/  IADD3.X R96, PT, PT, R81, R90, R96, P2, P3 ;  /* 0x0000005a51607210 */ /* 0x000fe400017e6460 */
[-C--:B------:R-:W-:Y:S02]  /*a5d0*/  LOP3.LUT R89, R89, R22.reuse, RZ, 0x3c, !PT ;  /* 0x0000001659597212 */ /* 0x080fe400078e3cff */
[----:B------:R-:W-:Y:S02]  /*a5e0*/  LOP3.LUT R107, R104, R81, RZ, 0x3c, !PT ;  /* 0x00000051686b7212 */ /* 0x000fe400078e3cff */
[----:B------:R-:W-:Y:S01]  /*a5f0*/  IADD3.X R90, PT, PT, R81, R87, R84, P4, P5 ;  /* 0x00000057515a7210 */ /* 0x000fe200027ea454 */
[----:B------:R-:W-:Y:S01]  /*a600*/  IMAD.SHL.U32 R84, R89, 0x100, RZ ;  /* 0x0000010059547824 */ /* 0x000fe200078e00ff */
[----:B------:R-:W-:Y:S02]  /*a610*/  SHF.L.W.U32.HI R87, R154, 0x15, R63 ;  /* 0x000000159a577819 */ /* 0x000fe40000010e3f */
[----:B------:R-:W-:-:S02]  /*a620*/  LOP3.LUT R106, R105, R22, RZ, 0x3c, !PT ;  /* 0x00000016696a7212 */ /* 0x000fc400078e3cff */
[----:B------:R-:W-:Y:S02]  /*a630*/  LOP3.LUT R104, R39, R60, R42, 0x96, !PT ;  /* 0x0000003c27687212 */ /* 0x000fe400078e962a */
[----:B------:R-:W-:Y:S02]  /*a640*/  IADD3.X R114, PT, PT, R114, R108, R107, P0, P1 ;  /* 0x0000006c72727210 */ /* 0x000fe400007e246b */
[----:B------:R-:W-:Y:S01]  /*a650*/  IADD3 R106, P0, P1, R106, R92, R87 ;  /* 0x0000005c6a6a7210 */ /* 0x000fe2000791e057 */
[----:B------:R-:W-:Y:S01]  /*a660*/  IMAD.SHL.U32 R87, R89, 0x40, RZ ;  /* 0x0000004059577824 */ /* 0x000fe200078e00ff */
[----:B------:R-:W-:Y:S02]  /*a670*/  LOP3.LUT R92, R44, R104, R147, 0x96, !PT ;  /* 0x000000682c5c7212 */ /* 0x000fe400078e9693 */
[----:B------:R-:W-:Y:S02]  /*a680*/  SHF.R.U32.HI R108, RZ, 0x1, R81 ;  /* 0x00000001ff6c7819 */ /* 0x000fe40000011651 */
[----:B------:R-:W-:-:S02]  /*a690*/  SHF.R.U64 R104, R109, 0x2, R114 ;  /* 0x000000026d687819 */ /* 0x000fc40000001272 */
[----:B------:R-:W-:Y:S02]  /*a6a0*/  LOP3.LUT R79, R79, R22, R84, 0x96, !PT ;  /* 0x000000164f4f7212 */ /* 0x000fe400078e9654 */
[----:B------:R-:W-:Y:S02]  /*a6b0*/  SHF.L.W.U32.HI R84, R63, 0x15, R154 ;  /* 0x000000153f547819 */ /* 0x000fe40000010e9a */
[----:B------:R-:W-:Y:S02]  /*a6c0*/  LOP3.LUT R107, R108, R81, RZ, 0x3c, !PT ;  /* 0x000000516c6b7212 */ /* 0x000fe400078e3cff */
[----:B------:R-:W-:Y:S02]  /*a6d0*/  LOP3.LUT R105, R104, R109, RZ, 0x3c, !PT ;  /* 0x0000006d68697212 */ /* 0x000fe400078e3cff */
[----:B------:R-:W-:Y:S02]  /*a6e0*/  IADD3.X R107, PT, PT, R107, R95, R84, P0, P1 ;  /* 0x0000005f6b6b7210 */ /* 0x000fe400007e2454 */
[----:B------:R-:W-:-:S02]  /*a6f0*/  IADD3 R80, P0, P1, R80, R106, R105 ;  /* 0x0000006a50507210 */ /* 0x000fc4000791e069 */
[----:B------:R-:W-:Y:S02]  /*a700*/  SHF.R.U32.HI R105, RZ, 0x2, R114 ;  /* 0x00000002ff697819 */ /* 0x000fe40000011672 */
[----:B------:R-:W-:Y:S01]  /*a710*/  LOP3.LUT R54, R54, R35, R87, 0x96, !PT ;  /* 0x0000002336367212 */ /* 0x000fe200078e9657 */
[----:B------:R-:W-:Y:S01]  /*a720*/  IMAD.SHL.U32 R87, R89, 0x10, RZ ;  /* 0x0000001059577824 */ /* 0x000fe200078e00ff */
[----:B------:R-:W-:Y:S02]  /*a730*/  LOP3.LUT R92, R63, R92, R94, 0x96, !PT ;  /* 0x0000005c3f5c7212 */ /* 0x000fe400078e965e */
[----:B------:R-:W-:Y:S02]  /*a740*/  LOP3.LUT R118, R118, UR49, RZ, 0x3c, !PT ;  /* 0x0000003176767c12 */ /* 0x000fe4000f8e3cff */
[----:B------:R-:W-:Y:S02]  /*a750*/  LOP3.LUT R105, R105, R114, RZ, 0x3c, !PT ;  /* 0x0000007269697212 */ /* 0x000fe400078e3cff */
[----:B------:R-:W-:-:S02]  /*a760*/  LOP3.LUT R84, R92, R81, RZ, 0x3c, !PT ;  /* 0x000000515c547212 */ /* 0x000fc400078e3cff */
[----:B------:R-:W-:Y:S02]  /*a770*/  SHF.R.U64 R104, R109, 0x1, R114 ;  /* 0x000000016d687819 */ /* 0x000fe40000001272 */
[----:B------:R-:W-:Y:S02]  /*a780*/  LOP3.LUT R57, R57, R64, R87, 0x96, !PT ;  /* 0x0000004039397212 */ /* 0x000fe400078e9657 */
[----:B------:R-:W-:Y:S02]  /*a790*/  IADD3.X R87, PT, PT, R118, R107, R105, P0, P1 ;  /* 0x0000006b76577210 */ /* 0x000fe400007e2469 */
[----:B------:R-:W-:Y:S02]  /*a7a0*/  SHF.L.U64.HI R92, R89, 0x8, R84 ;  /* 0x00000008595c7819 */ /* 0x000fe40000010254 */
[----:B------:R-:W-:Y:S02]  /*a7b0*/  SHF.L.W.U32.HI R95, R22, 0x15, R81 ;  /* 0x00000015165f7819 */ /* 0x000fe40000010e51 */
[----:B------:R-:W-:-:S02]  /*a7c0*/  LOP3.LUT R104, R104, R109, RZ, 0x3c, !PT ;  /* 0x0000006d68687212 */ /* 0x000fc400078e3cff */
[----:B------:R-:W-:Y:S02]  /*a7d0*/  SHF.R.U32.HI R107, RZ, 0x1, R114 ;  /* 0x00000001ff6b7819 */ /* 0x000fe40000011672 */
[----:B------:R-:W-:Y:S02]  /*a7e0*/  SHF.R.U64 R105, R80, 0x2, R87 ;  /* 0x0000000250697819 */ /* 0x000fe40000001257 */
[----:B------:R-:W-:Y:S02]  /*a7f0*/  LOP3.LUT R78, R78, R81, R92, 0x96, !PT ;  /* 0x000000514e4e7212 */ /* 0x000fe400078e965c */
[----:B------:R-:W-:Y:S02]  /*a800*/  IADD3 R104, P0, P1, R104, R100, R95 ;  /* 0x0000006468687210 */ /* 0x000fe4000791e05f */
[----:B------:R-:W-:Y:S02]  /*a810*/  SHF.L.W.U32.HI R92, R81, 0x15, R22 ;  /* 0x00000015515c7819 */ /* 0x000fe40000010e16 */
[----:B------:R-:W-:-:S02]  /*a820*/  LOP3.LUT R106, R107, R114, RZ, 0x3c, !PT ;  /* 0x000000726b6a7212 */ /* 0x000fc400078e3cff */
[----:B------:R-:W-:Y:S02]  /*a830*/  LOP3.LUT R126, R126, UR50, RZ, 0x3c, !PT ;  /* 0x000000327e7e7c12 */ /* 0x000fe4000f8e3cff */
[----:B------:R-:W-:Y:S02]  /*a840*/  LOP3.LUT R105, R105, R80, RZ, 0x3c, !PT ;  /* 0x0000005069697212 */ /* 0x000fe400078e3cff */
[----:B------:R-:W-:Y:S02]  /*a850*/  IADD3.X R106, PT, PT, R106, R101, R92, P0, P1 ;  /* 0x000000656a6a7210 */ /* 0x000fe400007e245c */
[----:B------:R-:W-:Y:S02]  /*a860*/  IADD3 R126, P0, P1, R126, R104, R105 ;  /* 0x000000687e7e7210 */ /* 0x000fe4000791e069 */
[----:B------:R-:W-:Y:S02]  /*a870*/  SHF.R.U32.HI R104, RZ, 0x2, R87 ;  /* 0x00000002ff687819 */ /* 0x000fe40000011657 */
[----:B------:R-:W-:-:S02]  /*a880*/  SHF.R.U64 R95, R89, 0x6, R84 ;  /* 0x00000006595f7819 */ /* 0x000fc40000001254 */
[----:B------:R-:W-:Y:S02]  /*a890*/  SHF.R.U64 R101, R80, 0x1, R87 ;  /* 0x0000000150657819 */ /* 0x000fe40000001257 */
[----:B------:R-:W-:Y:S02]  /*a8a0*/  LOP3.LUT R129, R129, UR51, RZ, 0x3c, !PT ;  /* 0x0000003381817c12 */ /* 0x000fe4000f8e3cff */
[----:B------:R-:W-:Y:S02]  /*a8b0*/  LOP3.LUT R104, R104, R87, RZ, 0x3c, !PT ;  /* 0x0000005768687212 */ /* 0x000fe400078e3cff */
[----:B------:R-:W-:Y:S02]  /*a8c0*/  SHF.R.U32.HI R100, RZ, 0x6, R84 ;  /* 0x00000006ff647819 */ /* 0x000fe40000011654 */
[----:B------:R-:W-:Y:S02]  /*a8d0*/  LOP3.LUT R46, R46, R27, R95, 0x96, !PT ;  /* 0x0000001b2e2e7212 */ /* 0x000fe400078e965f */
[----:B------:R-:W-:-:S02]  /*a8e0*/  SHF.L.W.U32.HI R92, R109, 0x15, R114 ;  /* 0x000000156d5c7819 */ /* 0x000fc40000010e72 */
[----:B------:R-:W-:Y:S02]  /*a8f0*/  LOP3.LUT R101, R101, R80, RZ, 0x3c, !PT ;  /* 0x0000005065657212 */ /* 0x000fe400078e3cff */
[----:B------:R-:W-:Y:S02]  /*a900*/  SHF.L.U64.HI R95, R89, 0x4, R84 ;  /* 0x00000004595f7819 */ /* 0x000fe40000010254 */
[----:B------:R-:W-:Y:S02]  /*a910*/  IADD3.X R129, PT, PT, R129, R106, R104, P0, P1 ;  /* 0x0000006a81817210 */ /* 0x000fe400007e2468 */
[----:B------:R-:W-:Y:S02]  /*a920*/  LOP3.LUT R49, R49, R42, R100, 0x96, !PT ;  /* 0x0000002a31317212 */ /* 0x000fe400078e9664 */
[----:B------:R-:W-:Y:S02]  /*a930*/  SHF.R.U32.HI R104, RZ, 0x1, R87 ;  /* 0x00000001ff687819 */ /* 0x000fe40000011657 */
[----:B------:R-:W-:-:S02]  /*a940*/  SHF.L.U64.HI R100, R89, 0x6, R84 ;  /* 0x0000000659647819 */ /* 0x000fc40000010254 */
[----:B------:R-:W-:Y:S02]  /*a950*/  IADD3 R103, P0, P1, R101, R103, R92 ;  /* 0x0000006765677210 */ /* 0x000fe4000791e05c */
[----:B------:R-:W-:Y:S02]  /*a960*/  LOP3.LUT R56, R56, R39, R95, 0x96, !PT ;  /* 0x0000002738387212 */ /* 0x000fe400078e965f */
[----:B------:R-:W-:Y:S02]  /*a970*/  SHF.R.U64 R101, R126, 0x2, R129 ;  /* 0x000000027e657819 */ /* 0x000fe40000001281 */
[----:B------:R-:W-:Y:S02]  /*a980*/  SHF.L.W.U32.HI R95, R114, 0x15, R109 ;  /* 0x00000015725f7819 */ /* 0x000fe40000010e6d */
[----:B------:R-:W-:Y:S02]  /*a990*/  LOP3.LUT R104, R104, R87, RZ, 0x3c, !PT ;  /* 0x0000005768687212 */ /* 0x000fe400078e3cff */
[----:B------:R-:W-:-:S02]  /*a9a0*/  LOP3.LUT R59, R59, R60, R100, 0x96, !PT ;  /* 0x0000003c3b3b7212 */ /* 0x000fc400078e9664 */
[----:B------:R-:W-:Y:S02]  /*a9b0*/  SHF.R.U64 R100, R89, 0x3, R84 ;  /* 0x0000000359647819 */ /* 0x000fe40000001254 */
[----:B------:R-:W-:Y:S02]  /*a9c0*/  LOP3.LUT R130, R130, UR56, RZ, 0x3c, !PT ;  /* 0x0000003882827c12 */ /* 0x000fe4000f8e3cff */
[----:B------:R-:W-:Y:S02]  /*a9d0*/  SHF.L.W.U32.HI R92, R22, 0xb, R81 ;  /* 0x0000000b165c7819 */ /* 0x000fe40000010e51 */
[----:B------:R-:W-:Y:S02]  /*a9e0*/  LOP3.LUT R101, R101, R126, RZ, 0x3c, !PT ;  /* 0x0000007e65657212 */ /* 0x000fe400078e3cff */
[----:B------:R-:W-:Y:S02]  /*a9f0*/  IADD3.X R104, PT, PT, R104, R96, R95, P0, P1 ;  /* 0x0000006068687210 */ /* 0x000fe400007e245f */
[----:B------:R-:W-:-:S02]  /*aa00*/  SHF.R.U32.HI R96, RZ, 0x2, R129 ;  /* 0x00000002ff607819 */ /* 0x000fc40000011681 */
[----:B------:R-:W-:Y:S02]  /*aa10*/  LOP3.LUT R97, R97, R66, R100, 0x96, !PT ;  /* 0x0000004261617212 */ /* 0x000fe400078e9664 */
[----:B------:R-:W-:Y:S02]  /*aa20*/  IADD3 R100, P2, P3, R109, R88, R92 ;  /* 0x000000586d647210 */ /* 0x000fe40007b5e05c */
[----:B------:R-:W-:Y:S02]  /*aa30*/  IADD3 R130, P0, P1, R130, R103, R101 ;  /* 0x0000006782827210 */ /* 0x000fe4000791e065 */
[----:B------:R-:W-:Y:S02]  /*aa40*/  SHF.L.W.U32.HI R88, R81, 0xb, R22 ;  /* 0x0000000b51587819 */ /* 0x000fe40000010e16 */
[----:B------:R-:W-:Y:S02]  /*aa50*/  SHF.R.U64 R101, R126, 0x1, R129 ;  /* 0x000000017e657819 */ /* 0x000fe40000001281 */
[----:B------:R-:W-:-:S02]  /*aa60*/  LOP3.LUT R133, R133, UR57, RZ, 0x3c, !PT ;  /* 0x0000003985857c12 */ /* 0x000fc4000f8e3cff */
[----:B------:R-:W-:Y:S02]  /*aa70*/  LOP3.LUT R96, R96, R129, RZ, 0x3c, !PT ;  /* 0x0000008160607212 */ /* 0x000fe400078e3cff */
[----:B------:R-:W-:Y:S02]  /*aa80*/  SHF.L.W.U32.HI R92, R80, 0x15, R87 ;  /* 0x00000015505c7819 */ /* 0x000fe40000010e57 */
[----:B------:R-:W-:Y:S02]  /*aa90*/  LOP3.LUT R101, R101, R126, RZ, 0x3c, !PT ;  /* 0x0000007e65657212 */ /* 0x000fe400078e3cff */
[----:B------:R-:W-:Y:S02]  /*aaa0*/  IADD3.X R103, PT, PT, R114, R91, R88, P2, P3 ;  /* 0x0000005b72677210 */ /* 0x000fe400017e6458 */
[----:B------:R-:W-:Y:S02]  /*aab0*/  IADD3.X R91, PT, PT, R133, R104, R96, P0, P1 ;  /* 0x00000068855b7210 */ /* 0x000fe400007e2460 */
[----:B------:R-:W-:-:S02]  /*aac0*/  IADD3 R100, P0, P1, R101, R100, R92 ;  /* 0x0000006465647210 */ /* 0x000fc4000791e05c */
[----:B------:R-:W-:Y:S02]  /*aad0*/  SHF.R.U32.HI R96, RZ, 0x1, R129 ;  /* 0x00000001ff607819 */ /* 0x000fe40000011681 */
[----:B------:R-:W-:Y:S02]  /*aae0*/  SHF.R.U64 R101, R130, 0x2, R91 ;  /* 0x0000000282657819 */ /* 0x000fe4000000125b */
[----:B------:R-:W-:Y:S02]  /*aaf0*/  SHF.L.W.U32.HI R92, R109, 0xb, R114 ;  /* 0x0000000b6d5c7819 */ /* 0x000fe40000010e72 */
[----:B------:R-:W-:Y:S02]  /*ab00*/  SHF.L.W.U32.HI R88, R87, 0x15, R80 ;  /* 0x0000001557587819 */ /* 0x000fe40000010e50 */
[----:B------:R-:W-:Y:S02]  /*ab10*/  LOP3.LUT R105, R96, R129, RZ, 0x3c, !PT ;  /* 0x0000008160697212 */ /* 0x000fe400078e3cff */
[----:B------:R-:W-:-:S02]  /*ab20*/  LOP3.LUT R132, R132, UR58, RZ, 0x3c, !PT ;  /* 0x0000003a84847c12 */ /* 0x000fc4000f8e3cff */
[----:B------:R-:W-:Y:S02]  /*ab30*/  SHF.R.U32.HI R95, RZ, 0x3, R84 ;  /* 0x00000003ff5f7819 */ /* 0x000fe40000011654 */
[----:B------:R-:W-:Y:S02]  /*ab40*/  LOP3.LUT R101, R101, R130, RZ, 0x3c, !PT ;  /* 0x0000008265657212 */ /* 0x000fe400078e3cff */
[----:B------:R-:W-:Y:S02]  /*ab50*/  IADD3 R96, P4, P5, R80, R93, R92 ;  /* 0x0000005d50607210 */ /* 0x000fe40007d9e05c */
[----:B------:R-:W-:Y:S02]  /*ab60*/  IADD3.X R105, PT, PT, R105, R103, R88, P0, P1 ;  /* 0x0000006769697210 */ /* 0x000fe400007e2458 */
[----:B------:R-:W-:Y:S02]  /*ab70*/  LOP3.LUT R98, R98, R147, R95, 0x96, !PT ;  /* 0x0000009362627212 */ /* 0x000fe400078e965f */
[----:B------:R-:W-:-:S02]  /*ab80*/  IADD3 R93, P0, P1, R132, R100, R101 ;  /* 0x00000064845d7210 */ /* 0x000fc4000791e065 */
[----:B------:R-:W-:Y:S02]  /*ab90*/  SHF.R.U64 R95, R89, 0x4, R84 ;  /* 0x00000004595f7819 */ /* 0x000fe40000001254 */
[--C-:B------:R-:W-:Y:S02]  /*aba0*/  SHF.R.U32.HI R100, RZ, 0x2, R91.reuse ;  /* 0x00000002ff647819 */ /* 0x100fe4000001165b */
[----:B------:R-:W-:Y:S02]  /*abb0*/  SHF.R.U64 R101, R130, 0x1, R91 ;  /* 0x0000000182657819 */ /* 0x000fe4000000125b */
[----:B------:R-:W-:Y:S02]  /*abc0*/  LOP3.LUT R136, R136, UR59, RZ, 0x3c, !PT ;  /* 0x0000003b88887c12 */ /* 0x000fe4000f8e3cff */
[----:B------:R-:W-:Y:S02]  /*abd0*/  LOP3.LUT R58, R58, R47, R95, 0x96, !PT ;  /* 0x0000002f3a3a7212 */ /* 0x000fe400078e965f */
[----:B------:R-:W-:-:S02]  /*abe0*/  LOP3.LUT R103, R100, R91, RZ, 0x3c, !PT ;  /* 0x0000005b64677212 */ /* 0x000fc400078e3cff */
[----:B------:R-:W-:Y:S02]  /*abf0*/  IADD3 R95, P2, P3, R154, R83, R94 ;  /* 0x000000539a5f7210 */ /* 0x000fe40007b5e05e */
[----:B------:R-:W-:Y:S02]  /*ac00*/  SHF.L.W.U32.HI R83, R114, 0xb, R109 ;  /* 0x0000000b72537819 */ /* 0x000fe40000010e6d */
[----:B------:R-:W-:Y:S02]  /*ac10*/  SHF.L.W.U32.HI R88, R126, 0x15, R129 ;  /* 0x000000157e587819 */ /* 0x000fe40000010e81 */
[----:B------:R-:W-:Y:S02]  /*ac20*/  LOP3.LUT R101, R101, R130, RZ, 0x3c, !PT ;  /* 0x0000008265657212 */ /* 0x000fe400078e3cff */
[----:B------:R-:W-:Y:S02]  /*ac30*/  IADD3.X R136, PT, PT, R136, R105, R103, P0, P1 ;  /* 0x0000006988887210 */ /* 0x000fe400007e2467 */
[----:B------:R-:W-:-:S02]  /*ac40*/  IADD3.X R104, PT, PT, R87, R90, R83, P4, P5 ;  /* 0x0000005a57687210 */ /* 0x000fc400027ea453 */
[----:B------:R-:W-:Y:S02]  /*ac50*/  SHF.L.W.U32.HI R92, R22, 0x5, R81 ;  /* 0x00000005165c7819 */ /* 0x000fe40000010e51 */
[----:B------:R-:W-:Y:S02]  /*ac60*/  IADD3 R90, P0, P1, R101, R96, R88 ;  /* 0x00000060655a7210 */ /* 0x000fe4000791e058 */
[----:B------:R-:W-:Y:S02]  /*ac70*/  SHF.R.U64 R88, R93, 0x2, R136 ;  /* 0x000000025d587819 */ /* 0x000fe40000001288 */
[----:B------:R-:W-:Y:S02]  /*ac80*/  SHF.R.U32.HI R100, RZ, 0x1, R91 ;  /* 0x00000001ff647819 */ /* 0x000fe4000001165b */
[----:B------:R-:W-:Y:S02]  /*ac90*/  IADD3 R92, P4, P5, R109, R95, R92 ;  /* 0x0000005f6d5c7210 */ /* 0x000fe40007d9e05c */
[----:B------:R-:W-:-:S02]  /*aca0*/  IADD3.X R96, PT, PT, R63, R82, R65, P2, P3 ;  /* 0x000000523f607210 */ /* 0x000fc400017e6441 */
[----:B------:R-:W-:Y:S02]  /*acb0*/  SHF.L.W.U32.HI R83, R81, 0x5, R22 ;  /* 0x0000000551537819 */ /* 0x000fe40000010e16 */
[----:B------:R-:W-:Y:S02]  /*acc0*/  LOP3.LUT R14, R149, UR60, RZ, 0x3c, !PT ;  /* 0x0000003c950e7c12 */ /* 0x000fe4000f8e3cff */
[----:B------:R-:W-:Y:S02]  /*acd0*/  LOP3.LUT R101, R88, R93, RZ, 0x3c, !PT ;  /* 0x0000005d58657212 */ /* 0x000fe400078e3cff */
[----:B------:R-:W-:Y:S02]  /*ace0*/  SHF.L.W.U32.HI R82, R129, 0x15, R126 ;  /* 0x0000001581527819 */ /* 0x000fe40000010e7e */
[----:B------:R-:W-:Y:S02]  /*acf0*/  LOP3.LUT R103, R100, R91, RZ, 0x3c, !PT ;  /* 0x0000005b64677212 */ /* 0x000fe400078e3cff */
[----:B------:R-:W-:-:S02]  /*ad00*/  SHF.L.W.U32.HI R95, R80, 0xb, R87 ;  /* 0x0000000b505f7819 */ /* 0x000fc40000010e57 */
[----:B------:R-:W-:Y:S02]  /*ad10*/  IADD3.X R96, PT, PT, R114, R96, R83, P4, P5 ;  /* 0x0000006072607210 */ /* 0x000fe400027ea453 */
[----:B------:R-:W-:Y:S02]  /*ad20*/  IADD3 R14, P5, P4, R14, R90, R101 ;  /* 0x0000005a0e0e7210 */ /* 0x000fe40007cbe065 */
[----:B------:R-:W-:Y:S02]  /*ad30*/  SHF.R.U32.HI R101, RZ, 0x2, R136 ;  /* 0x00000002ff657819 */ /* 0x000fe40000011688 */
[----:B------:R-:W-:Y:S02]  /*ad40*/  IADD3.X R100, PT, PT, R103, R104, R82, P0, P1 ;  /* 0x0000006867647210 */ /* 0x000fe400007e2452 */
[----:B------:R-:W-:Y:S02]  /*ad50*/  IADD3 R95, P3, P2, R126, R92, R95 ;  /* 0x0000005c7e5f7210 */ /* 0x000fe40007a7e05f */
[----:B------:R-:W-:-:S02]  /*ad60*/  SHF.L.W.U32.HI R82, R87, 0xb, R80 ;  /* 0x0000000b57527819 */ /* 0x000fc40000010e50 */
[----:B------:R-:W-:Y:S02]  /*ad70*/  IADD3 R88, P0, P1, R22, R85, R63 ;  /* 0x0000005516587210 */ /* 0x000fe4000791e03f */
[----:B------:R-:W-:Y:S02]  /*ad80*/  SHF.L.W.U32.HI R83, R109, 0x5, R114 ;  /* 0x000000056d537819 */ /* 0x000fe40000010e72 */
[----:B------:R-:W-:Y:S02]  /*ad90*/  SHF.R.U64 R90, R93, 0x1, R136 ;  /* 0x000000015d5a7819 */ /* 0x000fe40000001288 */
[----:B------:R-:W-:Y:S02]  /*ada0*/  LOP3.LUT R5, R5, UR61, RZ, 0x3c, !PT ;  /* 0x0000003d05057c12 */ /* 0x000fe4000f8e3cff */
[----:B------:R-:W-:Y:S02]  /*adb0*/  LOP3.LUT R92, R101, R136, RZ, 0x3c, !PT ;  /* 0x00000088655c7212 */ /* 0x000fe400078e3cff */
[----:B------:R-:W-:-:S02]  /*adc0*/  IADD3.X R96, PT, PT, R129, R96, R82, P3, P2 ;  /* 0x0000006081607210 */ /* 0x000fc40001fe4452 */
[----:B------:R-:W-:Y:S02]  /*add0*/  SHF.L.W.U32.HI R85, R130, 0x15, R91 ;  /* 0x0000001582557819 */ /* 0x000fe40000010e5b */
[----:B------:R-:W-:Y:S02]  /*ade0*/  LOP3.LUT R90, R90, R93, RZ, 0x3c, !PT ;  /* 0x0000005d5a5a7212 */ /* 0x000fe400078e3cff */
[----:B------:R-:W-:Y:S02]  /*adf0*/  IADD3 R88, P2, P3, R80, R88, R83 ;  /* 0x0000005850587210 */ /* 0x000fe40007b5e053 */
[----:B------:R-:W-:Y:S02]  /*ae00*/  IADD3.X R83, PT, PT, R5, R100, R92, P5, P4 ;  /* 0x0000006405537210 */ /* 0x000fe40002fe845c */
[----:B------:R-:W-:Y:S02]  /*ae10*/  IADD3 R101, P5, P4, R90, R95, R85 ;  /* 0x0000005f5a657210 */ /* 0x000fe40007cbe055 */
[----:B------:R-:W-:-:S02]  /*ae20*/  SHF.R.U64 R95, R14, 0x2, R83 ;  /* 0x000000020e5f7819 */ /* 0x000fc40000001253 */
[----:B------:R-:W-:Y:S02]  /*ae30*/  IADD3.X R86, PT, PT, R81, R86, R154, P0, P1 ;  /* 0x0000005651567210 */ /* 0x000fe400007e249a */
[----:B------:R-:W-:Y:S02]  /*ae40*/  SHF.L.W.U32.HI R82, R114, 0x5, R109 ;  /* 0x0000000572527819 */ /* 0x000fe40000010e6d */
[----:B------:R-:W-:Y:S02]  /*ae50*/  SHF.R.U32.HI R103, RZ, 0x1, R136 ;  /* 0x00000001ff677819 */ /* 0x000fe40000011688 */
[----:B------:R-:W-:Y:S02]  /*ae60*/  SHF.L.W.U32.HI R85, R126, 0xb, R129 ;  /* 0x0000000b7e557819 */ /* 0x000fe40000010e81 */
[----:B------:R-:W-:Y:S02]  /*ae70*/  LOP3.LUT R90, R95, R14, RZ, 0x3c, !PT ;  /* 0x0000000e5f5a7212 */ /* 0x000fe400078e3cff */
[----:B------:R-:W-:-:S02]  /*ae80*/  IADD3.X R95, PT, PT, R87, R86, R82, P2, P3 ;  /* 0x00000056575f7210 */ /* 0x000fc400017e6452 */
[----:B------:R-:W-:Y:S02]  /*ae90*/  SHF.L.W.U32.HI R5, R91, 0x15, R130 ;  /* 0x000000155b057819 */ /* 0x000fe40000010e82 */
[----:B------:R-:W-:Y:S02]  /*aea0*/  LOP3.LUT R92, R103, R136, RZ, 0x3c, !PT ;  /* 0x00000088675c7212 */ /* 0x000fe400078e3cff */
[----:B------:R-:W-:Y:S02]  /*aeb0*/  IADD3 R88, P2, P3, R130, R88, R85 ;  /* 0x0000005882587210 */ /* 0x000fe40007b5e055 */
[----:B------:R-:W-:Y:S02]  /*aec0*/  LOP3.LUT R11, R135, UR62, RZ, 0x3c, !PT ;  /* 0x0000003e870b7c12 */ /* 0x000fe4000f8e3cff */
[----:B------:R-:W-:Y:S02]  /*aed0*/  SHF.R.U64 R85, R14, 0x1, R83 ;  /* 0x000000010e557819 */ /* 0x000fe40000001253 */
[----:B------:R-:W-:-:S02]  /*aee0*/  IADD3.X R92, PT, PT, R92, R96, R5, P5, P4 ;  /* 0x000000605c5c7210 */ /* 0x000fc40002fe8405 */
[----:B------:R-:W-:Y:S02]  /*aef0*/  SHF.L.W.U32.HI R82, R129, 0xb, R126 ;  /* 0x0000000b81527819 */ /* 0x000fe40000010e7e */
[----:B------:R-:W-:Y:S02]  /*af00*/  IADD3 R101, P0, P1, R11, R101, R90 ;  /* 0x000000650b657210 */ /* 0x000fe4000791e05a */
[----:B------:R-:W-:Y:S02]  /*af10*/  SHF.L.W.U32.HI R5, R93, 0x15, R136 ;  /* 0x000000155d057819 */ /* 0x000fe40000010e88 */
[----:B------:R-:W-:Y:S02]  /*af20*/  LOP3.LUT R86, R85, R14, RZ, 0x3c, !PT ;  /* 0x0000000e55567212 */ /* 0x000fe400078e3cff */
[----:B------:R-:W-:Y:S02]  /*af30*/  SHF.R.U32.HI R90, RZ, 0x2, R83 ;  /* 0x00000002ff5a7819 */ /* 0x000fe40000011653 */
[----:B------:R-:W-:-:S02]  /*af40*/  IADD3.X R95, PT, PT, R91, R95, R82, P2, P3 ;  /* 0x0000005f5b5f7210 */ /* 0x000fc400017e6452 */
[----:B------:R-:W-:Y:S02]  /*af50*/  IADD3 R86, P2, P3, R86, R88, R5 ;  /* 0x0000005856567210 */ /* 0x000fe40007b5e005 */
[----:B------:R-:W-:Y:S02]  /*af60*/  LOP3.LUT R10, R10, UR63, RZ, 0x3c, !PT ;  /* 0x0000003f0a0a7c12 */ /* 0x000fe4000f8e3cff */
[----:B------:R-:W-:Y:S02]  /*af70*/  LOP3.LUT R85, R90, R83, RZ, 0x3c, !PT ;  /* 0x000000535a557212 */ /* 0x000fe400078e3cff */
[----:B------:R-:W-:Y:S02]  /*af80*/  SHF.R.U32.HI R88, RZ, 0x1, R83 ;  /* 0x00000001ff587819 */ /* 0x000fe40000011653 */
[----:B------:R-:W-:Y:S02]  /*af90*/  SHF.R.U32.HI R11, RZ, 0x4, R84 ;  /* 0x00000004ff0b7819 */ /* 0x000fe40000011654 */
[----:B------:R-:W-:-:S02]  /*afa0*/  IADD3.X R90, PT, PT, R10, R92, R85, P0, P1 ;  /* 0x0000005c0a5a7210 */ /* 0x000fc400007e2455 */
[----:B------:R-:W-:Y:S02]  /*afb0*/  SHF.L.W.U32.HI R5, R136, 0x15, R93 ;  /* 0x0000001588057819 */ /* 0x000fe40000010e5d */
[----:B------:R-:W-:Y:S02]  /*afc0*/  LOP3.LUT R88, R88, R83, RZ, 0x3c, !PT ;  /* 0x0000005358587212 */ /* 0x000fe400078e3cff */
[----:B------:R-:W-:Y:S02]  /*afd0*/  LOP3.LUT R61, R61, R44, R11, 0x96, !PT ;  /* 0x0000002c3d3d7212 */ /* 0x000fe400078e960b */
[----:B------:R-:W-:Y:S02]  /*afe0*/  SHF.R.U32.HI R11, RZ, 0x7, R84 ;  /* 0x00000007ff0b7819 */ /* 0x000fe40000011654 */
[----:B------:R-:W-:Y:S02]  /*aff0*/  SHF.R.U64 R82, R101, 0x2, R90 ;  /* 0x0000000265527819 */ /* 0x000fe4000000125a */
[----:B------:R-:W-:-:S02]  /*b000*/  IADD3.X R95, PT, PT, R88, R95, R5, P2, P3 ;  /* 0x0000005f585f7210 */ /* 0x000fc400017e6405 */
[C-C-:B------:R-:W-:Y:S02]  /*b010*/  SHF.R.U64 R5, R89.reuse, 0x2, R84.reuse ;  /* 0x0000000259057819 */ /* 0x140fe40000001254 */
[----:B------:R-:W-:Y:S02]  /*b020*/  SHF.R.U64 R10, R89, 0x7, R84 ;  /* 0x00000007590a7819 */ /* 0x000fe40000001254 */
[----:B------:R-:W-:Y:S02]  /*b030*/  LOP3.LUT R67, R67, R94, R11, 0x96, !PT ;  /* 0x0000005e43437212 */ /* 0x000fe400078e960b */
[----:B------:R-:W-:Y:S02]  /*b040*/  LOP3.LUT R20, R20, UR44, RZ, 0x3c, !PT ;  /* 0x0000002c14147c12 */ /* 0x000fe4000f8e3cff */
[----:B------:R-:W-:Y:S02]  /*b050*/  LOP3.LUT R11, R82, R101, RZ, 0x3c, !PT ;  /* 0x00000065520b7212 */ /* 0x000fe400078e3cff */
[----:B------:R-:W-:-:S02]  /*b060*/  SHF.R.U32.HI R85, RZ, 0x2, R90 ;  /* 0x00000002ff557819 */ /* 0x000fc4000001165a */
[----:B------:R-:W-:Y:S02]  /*b070*/  LOP3.LUT R99, R99, R154, R5, 0x96, !PT ;  /* 0x0000009a63637212 */ /* 0x000fe400078e9605 */
[----:B------:R-:W-:Y:S02]  /*b080*/  LOP3.LUT R5, R126, R109, R80, 0x96, !PT ;  /* 0x0000006d7e057212 */ /* 0x000fe400078e9650 */
[----:B------:R-:W-:Y:S02]  /*b090*/  LOP3.LUT R62, R62, R65, R10, 0x96, !PT ;  /* 0x000000413e3e7212 */ /* 0x000fe400078e960a */
[----:B------:R-:W-:Y:S02]  /*b0a0*/  SHF.R.U32.HI R10, RZ, 0x2, R84 ;  /* 0x00000002ff0a7819 */ /* 0x000fe40000011654 */
[----:B------:R-:W-:Y:S02]  /*b0b0*/  IADD3 R82, P0, P1, R20, R86, R11 ;  /* 0x0000005614527210 */ /* 0x000fe4000791e00b */
[----:B------:R-:W-:-:S02]  /*b0c0*/  LOP3.LUT R25, R25, UR45, RZ, 0x3c, !PT ;  /* 0x0000002d19197c12 */ /* 0x000fc4000f8e3cff */
[----:B------:R-:W-:Y:S02]  /*b0d0*/  LOP3.LUT R20, R85, R90, RZ, 0x3c, !PT ;  /* 0x0000005a55147212 */ /* 0x000fe400078e3cff */
[----:B------:R-:W-:Y:S02]  /*b0e0*/  LOP3.LUT R5, R93, R5, R130, 0x96, !PT ;  /* 0x000000055d057212 */ /* 0x000fe400078e9682 */
[----:B------:R-:W-:Y:S02]  /*b0f0*/  LOP3.LUT R102, R102, R63, R10, 0x96, !PT ;  /* 0x0000003f66667212 */ /* 0x000fe400078e960a */
[----:B------:R-:W-:Y:S02]  /*b100*/  IADD3.X R95, PT, PT, R25, R95, R20, P0, P1 ;  /* 0x0000005f195f7210 */ /* 0x000fe400007e2414 */
[----:B------:R-:W-:Y:S02]  /*b110*/  LOP3.LUT R10, R129, R114, R87, 0x96, !PT ;  /* 0x00000072810a7212 */ /* 0x000fe400078e9657 */
[----:B------:R-:W-:-:S02]  /*b120*/  LOP3.LUT R20, R101, R5, R14, 0x96, !PT ;  /* 0x0000000565147212 */ /* 0x000fc400078e960e */
[----:B------:R-:W-:Y:S02]  /*b130*/  LOP3.LUT R10, R136, R10, R91, 0x96, !PT ;  /* 0x0000000a880a7212 */ /* 0x000fe400078e965b */
[C---:B------:R-:W-:Y:S02]  /*b140*/  LOP3.LUT R20, R89.reuse, R20, R82, 0x96, !PT ;  /* 0x0000001459147212 */ /* 0x040fe400078e9652 */
[----:B------:R-:W-:Y:S02]  /*b150*/  LOP3.LUT R85, R90, R10, R83, 0x96, !PT ;  /* 0x0000000a5a557212 */ /* 0x000fe400078e9653 */
[-C--:B------:R-:W-:Y:S01]  /*b160*/  LOP3.LUT R74, R89, R80.reuse, R74, 0x96, !PT ;  /* 0x00000050594a7212 */ /* 0x080fe200078e964a */
[C---:B------:R-:W-:Y:S01]  /*b170*/  IMAD.SHL.U32 R5, R20.reuse, 0x40, RZ ;  /* 0x0000004014057824 */ /* 0x040fe200078e00ff */
[C---:B------:R-:W-:Y:S01]  /*b180*/  LOP3.LUT R15, R20.reuse, R80, R15, 0x96, !PT ;  /* 0x00000050140f7212 */ /* 0x040fe200078e960f */
[C---:B------:R-:W-:Y:S01]  /*b190*/  IMAD.SHL.U32 R11, R20.reuse, 0x20, RZ ;  /* 0x00000020140b7824 */ /* 0x040fe200078e00ff */
[----:B------:R-:W-:-:S02]  /*b1a0*/  LOP3.LUT R10, R20, R109, R43, 0x96, !PT ;  /* 0x0000006d140a7212 */ /* 0x000fc400078e962b */
[----:B------:R-:W-:Y:S02]  /*b1b0*/  SHF.R.U64 R80, R65, 0x6, R94 ;  /* 0x0000000641507819 */ /* 0x000fe4000000125e */
[----:B------:R-:W-:Y:S02]  /*b1c0*/  LOP3.LUT R85, R84, R85, R95, 0x96, !PT ;  /* 0x0000005554557212 */ /* 0x000fe400078e965f */
[----:B------:R-:W-:Y:S02]  /*b1d0*/  SHF.R.U64 R43, R27, 0x5, R42 ;  /* 0x000000051b2b7819 */ /* 0x000fe4000000122a */
[-C--:B------:R-:W-:Y:S02]  /*b1e0*/  LOP3.LUT R70, R89, R14.reuse, R70, 0x96, !PT ;  /* 0x0000000e59467212 */ /* 0x080fe400078e9646 */
[C---:B------:R-:W-:Y:S02]  /*b1f0*/  LOP3.LUT R37, R20.reuse, R14, R37, 0x96, !PT ;  /* 0x0000000e14257212 */ /* 0x040fe400078e9625 */
[----:B------:R-:W-:-:S02]  /*b200*/  LOP3.LUT R14, R20, R82, R21, 0x96, !PT ;  /* 0x00000052140e7212 */ /* 0x000fc400078e9615 */
[----:B------:R-:W-:Y:S02]  /*b210*/  LOP3.LUT R21, R7, R80, R5, 0x96, !PT ;  /* 0x0000005007157212 */ /* 0x000fe400078e9605 */
[----:B------:R-:W-:Y:S02]  /*b220*/  LOP3.LUT R43, R4, R43, R11, 0x96, !PT ;  /* 0x0000002b042b7212 */ /* 0x000fe400078e960b */
[----:B------:R-:W-:Y:S01]  /*b230*/  LOP3.LUT R5, R85, R114, R2, 0x96, !PT ;  /* 0x0000007255057212 */ /* 0x000fe200078e9602 */
[C---:B------:R-:W-:Y:S01]  /*b240*/  IMAD.SHL.U32 R2, R35.reuse, 0x100, RZ ;  /* 0x0000010023027824 */ /* 0x040fe200078e00ff */
[----:B------:R-:W-:Y:S02]  /*b250*/  SHF.R.U32.HI R42, RZ, 0x5, R42 ;  /* 0x00000005ff2a7819 */ /* 0x000fe4000001162a */
[----:B------:R-:W-:Y:S02]  /*b260*/  SHF.L.U64.HI R11, R35, 0x8, R60 ;  /* 0x00000008230b7819 */ /* 0x000fe4000001023c */
[----:B------:R-:W-:-:S02]  /*b270*/  SHF.L.U64.HI R27, R20, 0x5, R85 ;  /* 0x00000005141b7819 */ /* 0x000fc40000010255 */
[--C-:B------:R-:W-:Y:S02]  /*b280*/  SHF.R.U32.HI R25, RZ, 0x7, R85.reuse ;  /* 0x00000007ff197819 */ /* 0x100fe40000011655 */
[----:B------:R-:W-:Y:S02]  /*b290*/  SHF.R.U64 R4, R20, 0x7, R85 ;  /* 0x0000000714047819 */ /* 0x000fe40000001255 */
[----:B------:R-:W-:Y:S02]  /*b2a0*/  LOP3.LUT R42, R33, R42, R27, 0x96, !PT ;  /* 0x0000002a212a7212 */ /* 0x000fe400078e961b */
[----:B------:R-:W-:Y:S01]  /*b2b0*/  LOP3.LUT R26, R26, R11, R25, 0x96, !PT ;  /* 0x0000000b1a1a7212 */ /* 0x000fe200078e9619 */
[----:B------:R-:W-:Y:S01]  /*b2c0*/  IMAD.SHL.U32 R11, R66, 0x20, RZ ;  /* 0x00000020420b7824 */ /* 0x000fe200078e00ff */
[C---:B------:R-:W-:Y:S01]  /*b2d0*/  SHF.L.U64.HI R39, R64.reuse, 0x5, R39 ;  /* 0x0000000540277819 */ /* 0x040fe20000010227 */
[----:B------:R-:W-:Y:S01]  /*b2e0*/  IMAD.SHL.U32 R64, R64, 0x20, RZ ;  /* 0x0000002040407824 */ /* 0x000fe200078e00ff */
[----:B------:R-:W-:-:S02]  /*b2f0*/  LOP3.LUT R33, R31, R2, R4, 0x96, !PT ;  /* 0x000000021f217212 */ /* 0x000fc400078e9604 */
[C-C-:B------:R-:W-:Y:S02]  /*b300*/  SHF.R.U64 R31, R20.reuse, 0x5, R85.reuse ;  /* 0x00000005141f7819 */ /* 0x140fe40000001255 */
[----:B------:R-:W-:Y:S02]  /*b310*/  SHF.R.U64 R4, R20, 0x1, R85 ;  /* 0x0000000114047819 */ /* 0x000fe40000001255 */
[----:B------:R-:W-:Y:S02]  /*b320*/  SHF.L.U64.HI R2, R66, 0x5, R147 ;  /* 0x0000000542027819 */ /* 0x000fe40000010293 */
[----:B------:R-:W-:Y:S02]  /*b330*/  SHF.R.U32.HI R27, RZ, 0x1, R85 ;  /* 0x00000001ff1b7819 */ /* 0x000fe40000011655 */
[----:B------:R-:W-:Y:S02]  /*b340*/  LOP3.LUT R31, R3, R64, R31, 0x96, !PT ;  /* 0x00000040031f7212 */ /* 0x000fe400078e961f */
[----:B------:R-:W-:Y:S01]  /*b350*/  LOP3.LUT R40, R40, R11, R4, 0x96, !PT ;  /* 0x0000000b28287212 */ /* 0x000fe200078e9604 */
[----:B------:R-:W-:Y:S01]  /*b360*/  IMAD.SHL.U32 R11, R154, 0x40, RZ ;  /* 0x000000409a0b7824 */ /* 0x000fe200078e00ff */
[----:B------:R-:W-:-:S02]  /*b370*/  SHF.R.U32.HI R3, RZ, 0x6, R94 ;  /* 0x00000006ff037819 */ /* 0x000fc4000001165e */
[C---:B------:R-:W-:Y:S02]  /*b380*/  SHF.L.U64.HI R4, R20.reuse, 0x6, R85 ;  /* 0x0000000614047819 */ /* 0x040fe40000010255 */
[----:B------:R-:W-:Y:S02]  /*b390*/  LOP3.LUT R27, R13, R2, R27, 0x96, !PT ;  /* 0x000000020d1b7212 */ /* 0x000fe400078e961b */
[----:B------:R-:W-:Y:S02]  /*b3a0*/  SHF.R.U64 R2, R20, 0x4, R85 ;  /* 0x0000000414027819 */ /* 0x000fe40000001255 */
[----:B------:R-:W-:Y:S01]  /*b3b0*/  LOP3.LUT R18, R18, R3, R4, 0x96, !PT ;  /* 0x0000000312127212 */ /* 0x000fe200078e9604 */
[----:B------:R-:W-:Y:S01]  /*b3c0*/  IMAD.SHL.U32 R3, R22, 0x4, RZ ;  /* 0x0000000416037824 */ /* 0x000fe200078e00ff */
[C---:B------:R-:W-:Y:S02]  /*b3d0*/  LOP3.LUT R41, R20.reuse, R126, R41, 0x96, !PT ;  /* 0x0000007e14297212 */ /* 0x040fe400078e9629 */
[----:B------:R-:W-:-:S02]  /*b3e0*/  LOP3.LUT R34, R20, R130, R34, 0x96, !PT ;  /* 0x0000008214227212 */ /* 0x000fc400078e9622 */
[C---:B------:R-:W-:Y:S02]  /*b3f0*/  LOP3.LUT R30, R20.reuse, R93, R30, 0x96, !PT ;  /* 0x0000005d141e7212 */ /* 0x040fe400078e961e */
[C---:B------:R-:W-:Y:S02]  /*b400*/  LOP3.LUT R9, R20.reuse, R101, R9, 0x96, !PT ;  /* 0x0000006514097212 */ /* 0x040fe400078e9609 */
[----:B------:R-:W-:Y:S02]  /*b410*/  LOP3.LUT R7, R85, R95, R8, 0x96, !PT ;  /* 0x0000005f55077212 */ /* 0x000fe400078e9608 */
[--C-:B------:R-:W-:Y:S02]  /*b420*/  SHF.R.U64 R13, R20, 0x3, R85.reuse ;  /* 0x00000003140d7819 */ /* 0x100fe40000001255 */
[----:B------:R-:W-:Y:S02]  /*b430*/  LOP3.LUT R68, R89, R109, R68, 0x96, !PT ;  /* 0x0000006d59447212 */ /* 0x000fe400078e9644 */
[----:B------:R-:W-:-:S02]  /*b440*/  SHF.R.U32.HI R8, RZ, 0x5, R85 ;  /* 0x00000005ff087819 */ /* 0x000fc40000011655 */
[----:B------:R-:W-:Y:S02]  /*b450*/  SHF.R.U64 R20, R20, 0xb, R85 ;  /* 0x0000000b14147819 */ /* 0x000fe40000001255 */
[----:B------:R-:W-:Y:S02]  /*b460*/  LOP3.LUT R11, R6, R11, R2, 0x96, !PT ;  /* 0x0000000b060b7212 */ /* 0x000fe400078e9602 */
[----:B------:R-:W-:Y:S02]  /*b470*/  SHF.L.U64.HI R2, R22, 0x2, R81 ;  /* 0x0000000216027819 */ /* 0x000fe40000010251 */
[----:B------:R-:W-:Y:S02]  /*b480*/  LOP3.LUT R71, R84, R83, R71, 0x96, !PT ;  /* 0x0000005354477212 */ /* 0x000fe400078e9647 */
[----:B------:R-:W-:Y:S02]  /*b490*/  SHF.R.U32.HI R4, RZ, 0xb, R85 ;  /* 0x0000000bff047819 */ /* 0x000fe40000011655 */
[----:B------:R-:W-:-:S02]  /*b4a0*/  IADD3 R70, P4, PT, R70, R21, RZ ;  /* 0x0000001546467210 */ /* 0x000fc40007f9e0ff */
[C---:B------:R-:W-:Y:S02]  /*b4b0*/  LOP3.LUT R53, R89.reuse, R93, R53, 0x96, !PT ;  /* 0x0000005d59357212 */ /* 0x040fe400078e9635 */
[----:B------:R-:W-:Y:S01]  /*b4c0*/  LOP3.LUT R55, R89, R82, R55, 0x96, !PT ;  /* 0x0000005259377212 */ /* 0x000fe200078e9637 */
[----:B------:R-:W-:Y:S01]  /*b4d0*/  IMAD.X R71, R71, 0x1, R18, P4 ;  /* 0x0000000147477824 */ /* 0x000fe200020e0612 */
[----:B------:R-:W-:Y:S02]  /*b4e0*/  LOP3.LUT R69, R84, R114, R69, 0x96, !PT ;  /* 0x0000007254457212 */ /* 0x000fe400078e9645 */
[----:B------:R-:W-:Y:S02]  /*b4f0*/  LOP3.LUT R38, R38, R39, R8, 0x96, !PT ;  /* 0x0000002726267212 */ /* 0x000fe400078e9608 */
[----:B------:R-:W-:Y:S02]  /*b500*/  SHF.R.U32.HI R25, RZ, 0x3, R85 ;  /* 0x00000003ff197819 */ /* 0x000fe40000011655 */
[----:B------:R-:W-:-:S02]  /*b510*/  LOP3.LUT R12, R12, R47, R13, 0x96, !PT ;  /* 0x0000002f0c0c7212 */ /* 0x000fc400078e960d */
[----:B------:R-:W-:Y:S02]  /*b520*/  IADD3 R68, P0, PT, R68, R43, RZ ;  /* 0x0000002b44447210 */ /* 0x000fe40007f1e0ff */
[----:B------:R-:W-:Y:S02]  /*b530*/  LOP3.LUT R24, R24, R3, R20, 0x96, !PT ;  /* 0x0000000318187212 */ /* 0x000fe400078e9614 */
[----:B------:R-:W-:Y:S01]  /*b540*/  LOP3.LUT R72, R89, R101, R72, 0x96, !PT ;  /* 0x0000006559487212 */ /* 0x000fe200078e9648 */
[----:B------:R-:W-:Y:S01]  /*b550*/  IMAD.X R69, R69, 0x1, R42, P0 ;  /* 0x0000000145457824 */ /* 0x000fe200000e062a */
[----:B------:R-:W-:Y:S02]  /*b560*/  SHF.L.U64.HI R8, R154, 0x6, R63 ;  /* 0x000000069a087819 */ /* 0x000fe4000001023f */
[----:B------:R-:W-:Y:S02]  /*b570*/  SHF.R.U32.HI R6, RZ, 0x4, R85 ;  /* 0x00000004ff067819 */ /* 0x000fe40000011655 */
[----:B------:R-:W-:-:S02]  /*b580*/  LOP3.LUT R19, R19, R2, R4, 0x96, !PT ;  /* 0x0000000213137212 */ /* 0x000fc400078e9604 */
[C---:B------:R-:W-:Y:S01]  /*b590*/  LOP3.LUT R48, R89.reuse, R126, R48, 0x96, !PT ;  /* 0x0000007e59307212 */ /* 0x040fe200078e9630 */
[----:B------:R-:W1:Y:S01]  /*b5a0*/  LDC.64 R2, c[0x0][0x388] ;  /* 0x0000e200ff027b82 */ /* 0x000e620000000a00 */
[----:B------:R-:W-:Y:S02]  /*b5b0*/  LOP3.LUT R75, R89, R130, R75, 0x96, !PT ;  /* 0x00000082594b7212 */ /* 0x000fe400078e964b */
[C---:B------:R-:W-:Y:S02]  /*b5c0*/  LOP3.LUT R50, R84.reuse, R136, R50, 0x96, !PT ;  /* 0x0000008854327212 */ /* 0x040fe400078e9632 */
[----:B------:R-:W-:Y:S02]  /*b5d0*/  LOP3.LUT R52, R84, R95, R52, 0x96, !PT ;  /* 0x0000005f54347212 */ /* 0x000fe400078e9634 */
[----:B------:R-:W-:Y:S02]  /*b5e0*/  LOP3.LUT R29, R29, R44, R25, 0x96, !PT ;  /* 0x0000002c1d1d7212 */ /* 0x000fe400078e9619 */
[----:B------:R-:W-:-:S02]  /*b5f0*/  IADD3 R53, P3, PT, R53, R12, RZ ;  /* 0x0000000c35357210 */ /* 0x000fc40007f7e0ff */
[----:B------:R-:W-:Y:S02]  /*b600*/  IADD3 R35, P5, PT, R55, R24, RZ ;  /* 0x0000001837237210 */ /* 0x000fe40007fbe0ff */
[----:B------:R-:W-:Y:S01]  /*b610*/  LOP3.LUT R73, R84, R90, R73, 0x96, !PT ;  /* 0x0000005a54497212 */ /* 0x000fe200078e9649 */
[----:B------:R-:W-:Y:S01]  /*b620*/  IMAD.X R50, R50, 0x1, R29, P3 ;  /* 0x0000000132327824 */ /* 0x000fe200018e061d */
[----:B------:R-:W-:Y:S01]  /*b630*/  LOP3.LUT R6, R45, R8, R6, 0x96, !PT ;  /* 0x000000082d067212 */ /* 0x000fe200078e9606 */
[----:B------:R-:W-:Y:S01]  /*b640*/  IMAD.X R52, R52, 0x1, R19, P5 ;  /* 0x0000000134347824 */ /* 0x000fe200028e0613 */
[----:B------:R-:W-:Y:S02]  /*b650*/  IADD3 R72, P4, PT, R72, R11, RZ ;  /* 0x0000000b48487210 */ /* 0x000fe40007f9e0ff */
[C---:B------:R-:W-:Y:S02]  /*b660*/  LOP3.LUT R77, R84.reuse, R87, R77, 0x96, !PT ;  /* 0x00000057544d7212 */ /* 0x040fe400078e964d */
[C---:B------:R-:W-:Y:S01]  /*b670*/  LOP3.LUT R51, R84.reuse, R129, R51, 0x96, !PT ;  /* 0x0000008154337212 */ /* 0x040fe200078e9633 */
[----:B------:R-:W-:Y:S01]  /*b680*/  IMAD.X R73, R73, 0x1, R6, P4 ;  /* 0x0000000149497824 */ /* 0x000fe200020e0606 */
[----:B------:R-:W-:-:S02]  /*b690*/  LOP3.LUT R76, R84, R91, R76, 0x96, !PT ;  /* 0x0000005b544c7212 */ /* 0x000fc400078e964c */
[----:B------:R-:W-:Y:S02]  /*b6a0*/  IADD3 R74, P0, PT, R74, R33, RZ ;  /* 0x000000214a4a7210 */ /* 0x000fe40007f1e0ff */
[----:B------:R-:W-:Y:S02]  /*b6b0*/  IADD3 R48, P1, PT, R48, R31, RZ ;  /* 0x0000001f30307210 */ /* 0x000fe40007f3e0ff */
[----:B------:R-:W-:Y:S01]  /*b6c0*/  IADD3 R75, P2, PT, R75, R40, RZ ;  /* 0x000000284b4b7210 */ /* 0x000fe20007f5e0ff */
[----:B------:R-:W-:Y:S01]  /*b6d0*/  IMAD.X R77, R77, 0x1, R26, P0 ;  /* 0x000000014d4d7824 */ /* 0x000fe200000e061a */
[----:B------:R-:W-:Y:S01]  /*b6e0*/  SHF.L.W.U32.HI R47, R71, 0xa, R70 ;  /* 0x0000000a472f7819 */ /* 0x000fe20000010e46 */
[----:B------:R-:W-:Y:S01]  /*b6f0*/  IMAD.X R51, R51, 0x1, R38, P1 ;  /* 0x0000000133337824 */ /* 0x000fe200008e0626 */
[----:B------:R-:W-:Y:S01]  /*b700*/  SHF.L.W.U32.HI R31, R69, 0xd, R68 ;  /* 0x0000000d451f7819 */ /* 0x000fe20000010e44 */
[----:B------:R-:W-:Y:S01]  /*b710*/  IMAD.X R76, R76, 0x1, R27, P2 ;  /* 0x000000014c4c7824 */ /* 0x000fe200010e061b */
[----:B------:R-:W-:-:S02]  /*b720*/  LOP3.LUT R28, R85, R87, R28, 0x96, !PT ;  /* 0x00000057551c7212 */ /* 0x000fc400078e961c */
[----:B------:R-:W-:Y:S02]  /*b730*/  LOP3.LUT R17, R85, R136, R17, 0x96, !PT ;  /* 0x0000008855117212 */ /* 0x000fe400078e9611 */
[----:B------:R-:W-:Y:S02]  /*b740*/  SHF.L.W.U32.HI R6, R70, 0xa, R71 ;  /* 0x0000000a46067819 */ /* 0x000fe40000010e47 */
[----:B------:R-:W-:Y:S02]  /*b750*/  SHF.L.W.U32.HI R13, R68, 0xd, R69 ;  /* 0x0000000d440d7819 */ /* 0x000fe40000010e45 */
[----:B------:R-:W-:Y:S02]  /*b760*/  IADD3 R46, P2, P3, R46, R15, R47 ;  /* 0x0000000f2e2e7210 */ /* 0x000fe40007b5e02f */
[----:B------:R-:W-:Y:S02]  /*b770*/  IADD3 R30, P0, P1, R97, R30, R31 ;  /* 0x0000001e611e7210 */ /* 0x000fe4000791e01f */
[----:B------:R-:W-:-:S02]  /*b780*/  SHF.L.W.U32.HI R11, R50, 0x9, R53 ;  /* 0x00000009320b7819 */ /* 0x000fc40000010e35 */
[----:B------:R-:W-:Y:S02]  /*b790*/  SHF.L.W.U32.HI R12, R35, 0xc, R52 ;  /* 0x0000000c230c7819 */ /* 0x000fe40000010e34 */
[----:B------:R-:W-:Y:S02]  /*b7a0*/  SHF.L.W.U32.HI R55, R73, 0xb, R72 ;  /* 0x0000000b49377819 */ /* 0x000fe40000010e48 */
[----:B------:R-:W-:Y:S02]  /*b7b0*/  SHF.L.W.U32.HI R35, R52, 0xc, R35 ;  /* 0x0000000c34237819 */ /* 0x000fe40000010e23 */
[----:B------:R-:W-:Y:S02]  /*b7c0*/  SHF.L.W.U32.HI R4, R53, 0x9, R50 ;  /* 0x0000000935047819 */ /* 0x000fe40000010e32 */
[----:B------:R-:W-:Y:S02]  /*b7d0*/  IADD3 R10, P4, P5, R79, R10, R11 ;  /* 0x0000000a4f0a7210 */ /* 0x000fe40007d9e00b */
[----:B------:R-:W-:-:S02]  /*b7e0*/  IADD3.X R47, PT, PT, R49, R28, R6, P2, P3 ;  /* 0x0000001c312f7210 */ /* 0x000fc400017e6406 */
[----:B------:R-:W-:Y:S02]  /*b7f0*/  IADD3.X R31, PT, PT, R98, R17, R13, P0, P1 ;  /* 0x00000011621f7210 */ /* 0x000fe400007e240d */
[C---:B------:R-:W-:Y:S02]  /*b800*/  LOP3.LUT R36, R85.reuse, R129, R36, 0x96, !PT ;  /* 0x0000008155247212 */ /* 0x040fe400078e9624 */
[----:B------:R-:W-:Y:S02]  /*b810*/  LOP3.LUT R23, R85, R91, R23, 0x96, !PT ;  /* 0x0000005b55177212 */ /* 0x000fe400078e9617 */
[----:B------:R-:W-:Y:S02]  /*b820*/  SHF.L.W.U32.HI R8, R72, 0xb, R73 ;  /* 0x0000000b48087819 */ /* 0x000fe40000010e49 */
[----:B------:R-:W-:Y:S02]  /*b830*/  SHF.L.W.U32.HI R18, R77, 0xe, R74 ;  /* 0x0000000e4d127819 */ /* 0x000fe40000010e4a */
[----:B------:R-:W-:-:S02]  /*b840*/  IADD3 R54, P2, P3, R54, R41, R55 ;  /* 0x0000002936367210 */ /* 0x000fc40007b5e037 */
[----:B------:R-:W-:Y:S02]  /*b850*/  IADD3 R34, P1, P0, R57, R34, R35 ;  /* 0x0000002239227210 */ /* 0x000fe4000783e023 */
[----:B------:R-:W-:Y:S02]  /*b860*/  SHF.L.W.U32.HI R63, R51, 0xf, R48 ;  /* 0x0000000f333f7819 */ /* 0x000fe40000010e30 */
[----:B------:R-:W-:Y:S02]  /*b870*/  SHF.L.W.U32.HI R21, R76, 0x10, R75 ;  /* 0x000000104c157819 */ /* 0x000fe40000010e4b */
[----:B------:R-:W-:Y:S01]  /*b880*/  IADD3.X R11, PT, PT, R78, R5, R4, P4, P5 ;  /* 0x000000054e0b7210 */ /* 0x000fe200027ea404 */
[----:B------:R-:W-:Y:S01]  /*b890*/  IMAD.SHL.U32 R5, R0, 0x8, RZ ;  /* 0x0000000800057824 */ /* 0x000fe200078e00ff */
[----:B------:R-:W-:Y:S02]  /*b8a0*/  LOP3.LUT R32, R85, R83, R32, 0x96, !PT ;  /* 0x0000005355207212 */ /* 0x000fe400078e9620 */
[----:B------:R-:W-:Y:S01]  /*b8b0*/  SHF.L.W.U32.HI R15, R74, 0xe, R77 ;  /* 0x0000000e4a0f7819 */ /* 0x000fe20000010e4d */
[----:B-1----:R-:W-:Y:S01]  /*b8c0*/  IMAD.WIDE R2, R5, 0x8, R2 ;  /* 0x0000000805027825 */ /* 0x002fe200078e0202 */
[----:B------:R-:W-:-:S02]  /*b8d0*/  IADD3 R58, P5, P4, R58, R37, R18 ;  /* 0x000000253a3a7210 */ /* 0x000fc40007cbe012 */
[----:B------:R-:W-:Y:S02]  /*b8e0*/  IADD3.X R55, PT, PT, R59, R36, R8, P2, P3 ;  /* 0x000000243b377210 */ /* 0x000fe400017e6408 */
[----:B------:R-:W-:Y:S01]  /*b8f0*/  IADD3.X R35, PT, PT, R56, R23, R12, P1, P0 ;  /* 0x0000001738237210 */ /* 0x000fe20000fe040c */
[----:B0-----:R-:W-:Y:S01]  /*b900*/  STG.E.64 desc[UR4][R2.64+0x8], R46 ;  /* 0x0000082e02007986 */ /* 0x001fe2000c101b04 */
[----:B------:R-:W-:Y:S02]  /*b910*/  LOP3.LUT R16, R85, R90, R16, 0x96, !PT ;  /* 0x0000005a55107212 */ /* 0x000fe400078e9610 */
[----:B------:R-:W-:Y:S01]  /*b920*/  SHF.L.W.U32.HI R19, R48, 0xf, R51 ;  /* 0x0000000f30137819 */ /* 0x000fe20000010e33 */
[----:B------:R-:W-:Y:S01]  /*b930*/  STG.E.64 desc[UR4][R2.64+0x20], R30 ;  /* 0x0000201e02007986 */ /* 0x000fe2000c101b04 */
[----:B------:R-:W-:Y:S02]  /*b940*/  SHF.L.W.U32.HI R20, R75, 0x10, R76 ;  /* 0x000000104b147819 */ /* 0x000fe40000010e4c */
[----:B------:R-:W-:Y:S01]  /*b950*/  IADD3 R62, P2, P3, R62, R9, R63 ;  /* 0x000000093e3e7210 */ /* 0x000fe20007b5e03f */
[----:B------:R-:W-:Y:S01]  /*b960*/  STG.E.64 desc[UR4][R2.64], R10 ;  /* 0x0000000a02007986 */ /* 0x000fe2000c101b04 */
[----:B------:R-:W-:-:S02]  /*b970*/  IADD3 R14, P0, P1, R99, R14, R21 ;  /* 0x0000000e630e7210 */ /* 0x000fc4000791e015 */
[----:B------:R-:W-:Y:S01]  /*b980*/  IADD3.X R59, PT, PT, R61, R32, R15, P5, P4 ;  /* 0x000000203d3b7210 */ /* 0x000fe20002fe840f */
[----:B------:R-:W-:Y:S01]  /*b990*/  STG.E.64 desc[UR4][R2.64+0x10], R54 ;  /* 0x0000103602007986 */ /* 0x000fe2000c101b04 */
[----:B------:R-:W-:Y:S02]  /*b9a0*/  IADD3.X R63, PT, PT, R67, R16, R19, P2, P3 ;  /* 0x00000010433f7210 */ /* 0x000fe400017e6413 */
[----:B------:R-:W-:Y:S01]  /*b9b0*/  IADD3.X R15, PT, PT, R102, R7, R20, P0, P1 ;  /* 0x00000007660f7210 */ /* 0x000fe200007e2414 */
[----:B------:R-:W-:Y:S04]  /*b9c0*/  STG.E.64 desc[UR4][R2.64+0x18], R34 ;  /* 0x0000182202007986 */ /* 0x000fe8000c101b04 */
[----:B------:R-:W-:Y:S04]  /*b9d0*/  STG.E.64 desc[UR4][R2.64+0x28], R58 ;  /* 0x0000283a02007986 */ /* 0x000fe8000c101b04 */
[----:B------:R-:W-:Y:S04]  /*b9e0*/  STG.E.64 desc[UR4][R2.64+0x30], R62 ;  /* 0x0000303e02007986 */ /* 0x000fe8000c101b04 */
[----:B------:R-:W-:Y:S01]  /*b9f0*/  STG.E.64 desc[UR4][R2.64+0x38], R14 ;  /* 0x0000380e02007986 */ /* 0x000fe2000c101b04 */
[----:B------:R-:W-:Y:S05]  /*ba00*/  EXIT ;  /* 0x000000000000794d */ /* 0x000fea0003800000 */
.L_x_0:
[----:B------:R-:W-:-:S00]  /*ba10*/  BRA `(.L_x_0) ;  /* 0xfffffffc00fc7947 */ /* 0x000fc0000383ffff */
[----:B------:R-:W-:-:S00]  /*ba20*/  NOP ;  /* 0x0000000000007918 */ /* 0x000fc00000000000 */
        /* <DEDUP_REMOVED lines=13> */
.L_x_2:


//--------------------- .text._Z24quark_bmw512_gpu_hash_64ijPmPj --------------------------
	.section	.text._Z24quark_bmw512_gpu_hash_64ijPmPj,"ax",@progbits
	.align	128
        .global         _Z24quark_bmw512_gpu_hash_64ijPmPj
        .type           _Z24quark_bmw512_gpu_hash_64ijPmPj,@function
        .size           _Z24quark_bmw512_gpu_hash_64ijPmPj,(.L_x_3 - _Z24quark_bmw512_gpu_hash_64ijPmPj)
        .other          _Z24quark_bmw512_gpu_hash_64ijPmPj,@"STO_CUDA_ENTRY STV_DEFAULT"
_Z24quark_bmw512_gpu_hash_64ijPmPj:
.text._Z24quark_bmw512_gpu_hash_64ijPmPj:
        /* <DEDUP_REMOVED lines=8> */
[----:B------:R-:W0:Y:S01]  /*0080*/  LDCU.64 UR4, c[0x0][0x390] ;  /* 0x00007200ff0477ac */ /* 0x000e220008000a00 */
[----:B------:R-:W1:Y:S01]  /*0090*/  LDC.64 R2, c[0x0][0x388] ;  /* 0x0000e200ff027b82 */ /* 0x000e620000000a00 */
[----:B------:R-:W2:Y:S01]  /*00a0*/  LDCU.64 UR28, c[0x0][0x358] ;  /* 0x00006b00ff1c77ac */ /* 0x000ea20008000a00 */
[----:B------:R-:W3:Y:S01]  /*00b0*/  LDCU.128 UR20, c[0x3][0xa0] ;  /* 0x00c01400ff1477ac */ /* 0x000ee20008000c00 */
[----:B------:R-:W4:Y:S01]  /*00c0*/  LDCU.128 UR16, c[0x3][0xb0] ;  /* 0x00c01600ff1077ac */ /* 0x000f220008000c00 */
[----:B------:R-:W5:Y:S01]  /*00d0*/  LDCU.128 UR44, c[0x3][0xd0] ;  /* 0x00c01a00ff2c77ac */ /* 0x000f620008000c00 */
[----:B0-----:R-:W-:Y:S01]  /*00e0*/  ISETP.NE.U32.AND P0, PT, RZ, UR4, PT ;  /* 0x00000004ff007c0c */ /* 0x001fe2000bf05070 */
[----:B------:R-:W0:Y:S03]  /*00f0*/  LDCU UR4, c[0x0][0x384] ;  /* 0x00007080ff0477ac */ /* 0x000e260008000800 */
[----:B------:R-:W-:Y:S01]  /*0100*/  ISETP.NE.AND.EX P0, PT, RZ, UR5, PT, P0 ;  /* 0x00000005ff007c0c */ /* 0x000fe2000bf05300 */
[----:B------:R-:W3:Y:S01]  /*0110*/  LDCU.128 UR24, c[0x3][0xe0] ;  /* 0x00c01c00ff1877ac */ /* 0x000ee20008000c00 */
[----:B------:R-:W4:Y:S01]  /*0120*/  LDCU.128 UR12, c[0x3][0x80] ;  /* 0x00c01000ff0c77ac */ /* 0x000f220008000c00 */
[----:B------:R-:W4:Y:S10]  /*0130*/  LDCU.128 UR40, c[0x3][0xc0] ;  /* 0x00c01800ff2877ac */ /* 0x000f340008000c00 */
[----:B------:R-:W2:Y:S01]  /*0140*/  @P0 LDC.64 R6, c[0x0][0x390] ;  /* 0x0000e400ff060b82 */ /* 0x000ea20000000a00 */
[----:B------:R-:W4:Y:S01]  /*0150*/  LDCU.128 UR8, c[0x3][0x90] ;  /* 0x00c01200ff0877ac */ /* 0x000f220008000c00 */
[----:B------:R-:W4:Y:S01]  /*0160*/  LDCU.128 UR36, c[0x3][0x110] ;  /* 0x00c02200ff2477ac */ /* 0x000f220008000c00 */
[----:B------:R-:W4:Y:S01]  /*0170*/  LDCU.128 UR48, c[0x3][0x160] ;  /* 0x00c02c00ff3077ac */ /* 0x000f220008000c00 */
[----:B------:R-:W4:Y:S01]  /*0180*/  LDCU.128 UR56, c[0x3][0x130] ;  /* 0x00c02600ff3877ac */ /* 0x000f220008000c00 */
[----:B------:R-:W4:Y:S01]  /*0190*/  LDCU.128 UR52, c[0x3][0x140] ;  /* 0x00c02800ff3477ac */ /* 0x000f220008000c00 */
[----:B------:R-:W4:Y:S01]  /*01a0*/  LDCU.128 UR64, c[0x3][0x190] ;  /* 0x00c03200ff4077ac */ /* 0x000f220008000c00 */
[C---:B--2---:R-:W-:Y:S01]  /*01b0*/  @P0 IMAD.WIDE R6, R5.reuse, 0x4, R6 ;  /* 0x0000000405060825 */ /* 0x044fe200078e0206 */
[----:B------:R-:W2:Y:S04]  /*01c0*/  LDCU.128 UR68, c[0x3][0x1a0] ;  /* 0x00c03400ff4477ac */ /* 0x000ea80008000c00 */
[----:B------:R-:W5:Y:S01]  /*01d0*/  @P0 LDG.E R0, desc[UR28][R6.64] ;  /* 0x0000001c06000981 */ /* 0x000f62000c1e1900 */
[----:B------:R-:W2:Y:S01]  /*01e0*/  LDCU.128 UR60, c[0x3][0x1e0] ;  /* 0x00c03c00ff3c77ac */ /* 0x000ea20008000c00 */
[----:B0-----:R-:W-:-:S04]  /*01f0*/  @!P0 VIADD R0, R5, UR4 ;  /* 0x0000000405008c36 */ /* 0x001fc80008000000 */
[----:B-----5:R-:W-:Y:S01]  /*0200*/  VIADD R0, R0, -UR4 ;  /* 0x8000000400007c36 */ /* 0x020fe20008000000 */
[----:B------:R-:W0:Y:S03]  /*0210*/  LDCU.128 UR4, c[0x3][0xf0] ;  /* 0x00c01e00ff0477ac */ /* 0x000e260008000c00 */
[----:B------:R-:W-:-:S04]  /*0220*/  IMAD.SHL.U32 R5, R0, 0x8, RZ ;  /* 0x0000000800057824 */ /* 0x000fc800078e00ff */
[----:B-1----:R-:W-:-:S05]  /*0230*/  IMAD.WIDE R2, R5, 0x8, R2 ;  /* 0x0000000805027825 */ /* 0x002fca00078e0202 */
[----:B------:R-:W5:Y:S04]  /*0240*/  LDG.E.64 R8, desc[UR28][R2.64+0x28] ;  /* 0x0000281c02087981 */ /* 0x000f68000c1e1b00 */
[----:B------:R-:W2:Y:S04]  /*0250*/  LDG.E.64 R4, desc[UR28][R2.64+0x38] ;  /* 0x0000381c02047981 */ /* 0x000ea8000c1e1b00 */
[----:B------:R-:W2:Y:S04]  /*0260*/  LDG.E.64 R14, desc[UR28][R2.64] ;  /* 0x0000001c020e7981 */ /* 0x000ea8000c1e1b00 */
[----:B------:R-:W2:Y:S04]  /*0270*/  LDG.E.64 R16, desc[UR28][R2.64+0x30] ;  /* 0x0000301c02107981 */ /* 0x000ea8000c1e1b00 */
[----:B------:R-:W2:Y:S04]  /*0280*/  LDG.E.64 R6, desc[UR28][R2.64+0x10] ;  /* 0x0000101c02067981 */ /* 0x000ea8000c1e1b00 */
[----:B------:R-:W2:Y:S01]  /*0290*/  LDG.E.64 R18, desc[UR28][R2.64+0x18] ;  /* 0x0000181c02127981 */ /* 0x000ea2000c1e1b00 */
[----:B---3--:R-:W-:Y:S01]  /*02a0*/  IMAD.U32 R13, RZ, RZ, UR27 ;  /* 0x0000001bff0d7e24 */ /* 0x008fe2000f8e00ff */
[----:B0-----:R-:W-:Y:S01]  /*02b0*/  ULOP3.LUT UR30, UR6, 0x200, URZ, 0x3c, !UPT ;  /* 0x00000200061e7892 */ /* 0x001fe2000f8e3cff */
[----:B------:R-:W-:-:S02]  /*02c0*/  IMAD.U32 R23, RZ, RZ, UR24 ;  /* 0x00000018ff177e24 */ /* 0x000fc4000f8e00ff */
[----:B------:R-:W-:Y:S01]  /*02d0*/  IMAD.U32 R22, RZ, RZ, UR25 ;  /* 0x00000019ff167e24 */ /* 0x000fe2000f8e00ff */
[----:B------:R-:W-:Y:S02]  /*02e0*/  UIADD3 UR31, UP0, UPT, UR4, UR46, URZ ;  /* 0x0000002e041f7290 */ /* 0x000fe4000ff1e0ff */
[----:B----4-:R-:W-:Y:S02]  /*02f0*/  ULOP3.LUT UR33, UR40, 0x80, URZ, 0x3c, !UPT ;  /* 0x0000008028217892 */ /* 0x010fe4000f8e3cff */
[----:B------:R-:W-:-:S04]  /*0300*/  UIADD3.X UR32, UPT, UPT, UR5, UR47, URZ, UP0, !UPT ;  /* 0x0000002f05207290 */ /* 0x000fc800087fe4ff */
[----:B------:R-:W-:Y:S02]  /*0310*/  IMAD.U32 R33, RZ, RZ, UR33 ;  /* 0x00000021ff217e24 */ /* 0x000fe4000f8e00ff */
[----:B------:R-:W-:Y:S01]  /*0320*/  IMAD.U32 R58, RZ, RZ, UR25 ;  /* 0x00000019ff3a7e24 */ /* 0x000fe2000f8e00ff */
[----:B-----5:R-:W-:Y:S02]  /*0330*/  LOP3.LUT R45, R8, UR22, RZ, 0x3c, !PT ;  /* 0x00000016082d7c12 */ /* 0x020fe4000f8e3cff */
[----:B------:R-:W-:Y:S02]  /*0340*/  LOP3.LUT R43, R9, UR23, RZ, 0x3c, !PT ;  /* 0x00000017092b7c12 */ /* 0x000fe4000f8e3cff */
[----:B--2---:R-:W-:Y:S02]  /*0350*/  LOP3.LUT R42, R4, UR18, RZ, 0x3c, !PT ;  /* 0x00000012042a7c12 */ /* 0x004fe4000f8e3cff */
[----:B------:R-:W-:Y:S02]  /*0360*/  LOP3.LUT R40, R5, UR19, RZ, 0x3c, !PT ;  /* 0x0000001305287c12 */ /* 0x000fe4000f8e3cff */
[----:B------:R-:W-:-:S04]  /*0370*/  IADD3 R11, P0, P1, R45, UR44, -R42 ;  /* 0x0000002c2d0b7c10 */ /* 0x000fc8000f91e82a */
[----:B------:R-:W-:Y:S02]  /*0380*/  IADD3 R11, P2, PT, R11, UR26, RZ ;  /* 0x0000001a0b0b7c10 */ /* 0x000fe4000ff5e0ff */
[----:B------:R-:W-:Y:S02]  /*0390*/  IADD3.X R20, PT, PT, R43, UR45, ~R40, P0, P1 ;  /* 0x0000002d2b147c10 */ /* 0x000fe400087e2c28 */
[----:B------:R-:W-:-:S04]  /*03a0*/  IADD3 R11, P0, PT, R11, UR4, RZ ;  /* 0x000000040b0b7c10 */ /* 0x000fc8000ff1e0ff */
[----:B------:R-:W-:Y:S02]  /*03b0*/  IADD3.X R20, PT, PT, R20, UR5, R13, P0, P2 ;  /* 0x0000000514147c10 */ /* 0x000fe400087e440d */
[----:B------:R-:W2:Y:S01]  /*03c0*/  LDG.E.64 R12, desc[UR28][R2.64+0x8] ;  /* 0x0000081c020c7981 */ /* 0x000ea2000c1e1b00 */
[----:B------:R-:W-:Y:S01]  /*03d0*/  LOP3.LUT R25, R14, UR12, RZ, 0x3c, !PT ;  /* 0x0000000c0e197c12 */ /* 0x000fe2000f8e3cff */
[----:B------:R-:W-:Y:S01]  /*03e0*/  IMAD.SHL.U32 R21, R11, 0x8, RZ ;  /* 0x000000080b157824 */ /* 0x000fe200078e00ff */
[----:B------:R-:W-:Y:S02]  /*03f0*/  LOP3.LUT R30, R15, UR13, RZ, 0x3c, !PT ;  /* 0x0000000d0f1e7c12 */ /* 0x000fe4000f8e3cff */
[----:B------:R-:W-:Y:S02]  /*0400*/  IADD3 R24, P0, P1, R42, UR42, R25 ;  /* 0x0000002a2a187c10 */ /* 0x000fe4000f91e019 */
[----:B------:R-:W-:Y:S02]  /*0410*/  SHF.R.U64 R10, R11, 0x1, R20 ;  /* 0x000000010b0a7819 */ /* 0x000fe40000001214 */
[----:B------:R-:W-:-:S02]  /*0420*/  SHF.L.W.U32.HI R0, R20, 0x4, R11 ;  /* 0x0000000414007819 */ /* 0x000fc40000010e0b */
[----:B------:R-:W-:Y:S02]  /*0430*/  IADD3 R24, P2, P3, -R23, UR30, R24 ;  /* 0x0000001e17187c10 */ /* 0x000fe4000fb5e118 */
[----:B------:R-:W-:Y:S02]  /*0440*/  IADD3.X R29, PT, PT, R40, UR43, R30, P0, P1 ;  /* 0x0000002b281d7c10 */ /* 0x000fe400087e241e */
[----:B------:R-:W-:Y:S02]  /*0450*/  LOP3.LUT R21, R0, R10, R21, 0x96, !PT ;  /* 0x0000000a00157212 */ /* 0x000fe400078e9615 */
[--C-:B------:R-:W-:Y:S02]  /*0460*/  SHF.R.U32.HI R28, RZ, 0x1, R20.reuse ;  /* 0x00000001ff1c7819 */ /* 0x100fe40000011614 */
[C-C-:B------:R-:W-:Y:S02]  /*0470*/  SHF.L.U64.HI R23, R11.reuse, 0x3, R20.reuse ;  /* 0x000000030b177819 */ /* 0x140fe40000010214 */
[----:B------:R-:W-:-:S02]  /*0480*/  SHF.L.W.U32.HI R0, R11, 0x4, R20 ;  /* 0x000000040b007819 */ /* 0x000fc40000010e14 */
[----:B------:R-:W-:Y:S02]  /*0490*/  SHF.L.W.U32.HI R10, R11, 0x5, R20 ;  /* 0x000000050b0a7819 */ /* 0x000fe40000010e14 */
[----:B------:R-:W-:Y:S02]  /*04a0*/  IADD3.X R29, PT, PT, ~R22, UR7, R29, P2, P3 ;  /* 0x00000007161d7c10 */ /* 0x000fe400097e651d */
[----:B------:R-:W-:Y:S01]  /*04b0*/  LOP3.LUT R28, R0, R28, R23, 0x96, !PT ;  /* 0x0000001c001c7212 */ /* 0x000fe200078e9617 */
[----:B------:R-:W-:Y:S01]  /*04c0*/  IMAD.SHL.U32 R23, R24, 0x2, RZ ;  /* 0x0000000218177824 */ /* 0x000fe200078e00ff */
[----:B------:R-:W-:Y:S02]  /*04d0*/  LOP3.LUT R26, R21, R10, RZ, 0x3c, !PT ;  /* 0x0000000a151a7212 */ /* 0x000fe400078e3cff */
[----:B------:R-:W-:Y:S02]  /*04e0*/  SHF.L.W.U32.HI R11, R20, 0x5, R11 ;  /* 0x00000005140b7819 */ /* 0x000fe40000010e0b */
        /* <DEDUP_REMOVED lines=8> */
[----:B------:R-:W-:Y:S01]  /*0570*/  LOP3.LUT R10, R0, R24, R27, 0x96, !PT ;  /* 0x00000018000a7212 */ /* 0x000fe200078e961b */
[----:B------:R-:W-:Y:S01]  /*0580*/  IMAD.U32 R27, RZ, RZ, UR32 ;  /* 0x00000020ff1b7e24 */ /* 0x000fe2000f8e00ff */
[----:B------:R-:W-:Y:S02]  /*0590*/  LOP3.LUT R11, R28, R11, RZ, 0x3c, !PT ;  /* 0x0000000b1c0b7212 */ /* 0x000fe400078e3cff */
[----:B------:R-:W-:Y:S02]  /*05a0*/  IADD3 R0, P0, PT, R26, UR14, RZ ;  /* 0x0000000e1a007c10 */ /* 0x000fe4000ff1e0ff */
[----:B------:R-:W-:Y:S02]  /*05b0*/  LOP3.LUT R36, R23, R20, RZ, 0x3c, !PT ;  /* 0x0000001417247212 */ /* 0x000fe400078e3cff */
[----:B------:R-:W-:Y:S01]  /*05c0*/  LOP3.LUT R38, R16, UR16, RZ, 0x3c, !PT ;  /* 0x0000001010267c12 */ /* 0x000fe2000f8e3cff */
[----:B------:R-:W-:Y:S01]  /*05d0*/  IMAD.SHL.U32 R20, R0, 0x4, RZ ;  /* 0x0000000400147824 */ /* 0x000fe200078e00ff */
[----:B------:R-:W-:-:S02]  /*05e0*/  IADD3.X R37, PT, PT, R11, UR15, RZ, P0, !PT ;  /* 0x0000000f0b257c10 */ /* 0x000fc400087fe4ff */
[----:B------:R-:W-:Y:S02]  /*05f0*/  LOP3.LUT R31, R10, R21, RZ, 0x3c, !PT ;  /* 0x000000150a1f7212 */ /* 0x000fe400078e3cff */
[----:B------:R-:W-:Y:S02]  /*0600*/  IADD3 R36, P2, PT, R36, UR10, RZ ;  /* 0x0000000a24247c10 */ /* 0x000fe4000ff5e0ff */
[----:B------:R-:W-:Y:S02]  /*0610*/  LOP3.LUT R32, R17, UR17, RZ, 0x3c, !PT ;  /* 0x0000001111207c12 */ /* 0x000fe4000f8e3cff */
[----:B------:R-:W-:Y:S01]  /*0620*/  IADD3 R33, P0, P1, R38, UR31, -R33 ;  /* 0x0000001f26217c10 */ /* 0x000fe2000f91e821 */
[----:B------:R-:W-:Y:S01]  /*0630*/  IMAD.SHL.U32 R83, R36, 0x4, RZ ;  /* 0x0000000424537824 */ /* 0x000fe200078e00ff */
[----:B------:R-:W-:Y:S01]  /*0640*/  SHF.R.U64 R23, R0, 0x1, R37 ;  /* 0x0000000100177819 */ /* 0x000fe20000001225 */
[----:B------:R-:W-:Y:S01]  /*0650*/  IMAD.SHL.U32 R26, R36, 0x2, RZ ;  /* 0x00000002241a7824 */ /* 0x000fe200078e00ff */
[----:B------:R-:W-:-:S02]  /*0660*/  SHF.L.W.U32.HI R11, R37, 0xd, R0 ;  /* 0x0000000d250b7819 */ /* 0x000fc40000010e00 */
[--C-:B------:R-:W-:Y:S02]  /*0670*/  SHF.R.U32.HI R22, RZ, 0x1, R37.reuse ;  /* 0x00000001ff167819 */ /* 0x100fe40000011625 */
[C-C-:B------:R-:W-:Y:S02]  /*0680*/  SHF.L.U64.HI R21, R0.reuse, 0x2, R37.reuse ;  /* 0x0000000200157819 */ /* 0x140fe40000010225 */
[----:B------:R-:W-:Y:S02]  /*0690*/  SHF.L.W.U32.HI R10, R0, 0xd, R37 ;  /* 0x0000000d000a7819 */ /* 0x000fe40000010e25 */
[----:B------:R-:W-:Y:S02]  /*06a0*/  IADD3.X R31, PT, PT, R31, UR11, RZ, P2, !PT ;  /* 0x0000000b1f1f7c10 */ /* 0x000fe400097fe4ff */
[----:B------:R-:W-:Y:S02]  /*06b0*/  IADD3.X R44, PT, PT, R27, ~UR41, R32, P0, P1 ;  /* 0x800000291b2c7c10 */ /* 0x000fe400087e2420 */
[----:B------:R-:W-:-:S02]  /*06c0*/  IADD3 R33, P0, PT, R33, -UR30, RZ ;  /* 0x8000001e21217c10 */ /* 0x000fc4000ff1e0ff */
[----:B------:R-:W-:Y:S02]  /*06d0*/  LOP3.LUT R23, R11, R23, R20, 0x96, !PT ;  /* 0x000000170b177212 */ /* 0x000fe400078e9614 */
[----:B------:R-:W-:Y:S01]  /*06e0*/  LOP3.LUT R22, R10, R22, R21, 0x96, !PT ;  /* 0x000000160a167212 */ /* 0x000fe200078e9615 */
[----:B------:R-:W-:Y:S01]  /*06f0*/  IMAD.SHL.U32 R29, R33, 0x4, RZ ;  /* 0x00000004211d7824 */ /* 0x000fe200078e00ff */
[----:B------:R-:W-:Y:S02]  /*0700*/  SHF.L.W.U32.HI R20, R31, 0x1c, R36 ;  /* 0x0000001c1f147819 */ /* 0x000fe40000010e24 */
[----:B------:R-:W-:Y:S02]  /*0710*/  SHF.L.W.U32.HI R21, R36, 0x1b, R31 ;  /* 0x0000001b24157819 */ /* 0x000fe40000010e1f */
[----:B------:R-:W-:Y:S02]  /*0720*/  SHF.L.W.U32.HI R10, R0, 0xb, R37 ;  /* 0x0000000b000a7819 */ /* 0x000fe40000010e25 */
[----:B------:R-:W-:-:S02]  /*0730*/  SHF.L.W.U32.HI R11, R37, 0xb, R0 ;  /* 0x0000000b250b7819 */ /* 0x000fc40000010e00 */
[----:B------:R-:W-:Y:S02]  /*0740*/  IADD3.X R44, PT, PT, R44, ~UR7, RZ, P0, !PT ;  /* 0x800000072c2c7c10 */ /* 0x000fe400087fe4ff */
[----:B------:R-:W-:Y:S02]  /*0750*/  LOP3.LUT R83, R21, R83, R20, 0x96, !PT ;  /* 0x0000005315537212 */ /* 0x000fe400078e9614 */
[----:B------:R-:W-:Y:S02]  /*0760*/  LOP3.LUT R34, R23, R10, RZ, 0x3c, !PT ;  /* 0x0000000a17227212 */ /* 0x000fe400078e3cff */
[----:B------:R-:W-:Y:S02]  /*0770*/  LOP3.LUT R35, R22, R11, RZ, 0x3c, !PT ;  /* 0x0000000b16237212 */ /* 0x000fe400078e3cff */
[C-C-:B------:R-:W-:Y:S02]  /*0780*/  SHF.L.U64.HI R27, R36.reuse, 0x1, R31.reuse ;  /* 0x00000001241b7819 */ /* 0x140fe4000001021f */
[----:B------:R-:W-:-:S02]  /*0790*/  SHF.L.W.U32.HI R21, R36, 0x13, R31 ;  /* 0x0000001324157819 */ /* 0x000fc40000010e1f */
[----:B------:R-:W-:Y:S02]  /*07a0*/  SHF.L.W.U32.HI R24, R31, 0x15, R36 ;  /* 0x000000151f187819 */ /* 0x000fe40000010e24 */
[----:B------:R-:W-:Y:S02]  /*07b0*/  SHF.R.U64 R28, R33, 0x1, R44 ;  /* 0x00000001211c7819 */ /* 0x000fe4000000122c */
[C-C-:B------:R-:W-:Y:S02]  /*07c0*/  SHF.L.U64.HI R88, R36.reuse, 0x2, R31.reuse ;  /* 0x0000000224587819 */ /* 0x140fe4000001021f */
[----:B------:R-:W-:Y:S02]  /*07d0*/  SHF.L.W.U32.HI R11, R36, 0x1c, R31 ;  /* 0x0000001c240b7819 */ /* 0x000fe40000010e1f */
[C-C-:B------:R-:W-:Y:S02]  /*07e0*/  SHF.L.W.U32.HI R20, R31.reuse, 0x1b, R36.reuse ;  /* 0x0000001b1f147819 */ /* 0x140fe40000010e24 */
[----:B------:R-:W-:-:S02]  /*07f0*/  SHF.L.W.U32.HI R22, R31, 0x13, R36 ;  /* 0x000000131f167819 */ /* 0x000fc40000010e24 */
[----:B------:R-:W-:Y:S02]  /*0800*/  SHF.L.W.U32.HI R23, R36, 0x15, R31 ;  /* 0x0000001524177819 */ /* 0x000fe40000010e1f */
[----:B------:R-:W-:Y:S02]  /*0810*/  SHF.L.W.U32.HI R10, R44, 0xd, R33 ;  /* 0x0000000d2c0a7819 */ /* 0x000fe40000010e21 */
[----:B------:R-:W-:Y:S02]  /*0820*/  LOP3.LUT R21, R24, R27, R21, 0x96, !PT ;  /* 0x0000001b18157212 */ /* 0x000fe400078e9615 */
[----:B------:R-:W-:Y:S02]  /*0830*/  LOP3.LUT R88, R20, R88, R11, 0x96, !PT ;  /* 0x0000005814587212 */ /* 0x000fe400078e960b */
[----:B------:R-:W-:Y:S02]  /*0840*/  LOP3.LUT R22, R23, R26, R22, 0x96, !PT ;  /* 0x0000001a17167212 */ /* 0x000fe400078e9616 */
[----:B------:R-:W-:-:S02]  /*0850*/  LOP3.LUT R24, R10, R28, R29, 0x96, !PT ;  /* 0x0000001c0a187212 */ /* 0x000fc400078e961d */
[--C-:B------:R-:W-:Y:S02]  /*0860*/  SHF.R.U32.HI R26, RZ, 0x1, R44.reuse ;  /* 0x00000001ff1a7819 */ /* 0x100fe4000001162c */
[C-C-:B------:R-:W-:Y:S02]  /*0870*/  SHF.L.U64.HI R23, R33.reuse, 0x2, R44.reuse ;  /* 0x0000000221177819 */ /* 0x140fe4000001022c */
[C-C-:B------:R-:W-:Y:S02]  /*0880*/  SHF.L.W.U32.HI R10, R33.reuse, 0xd, R44.reuse ;  /* 0x0000000d210a7819 */ /* 0x140fe40000010e2c */
[----:B------:R-:W-:Y:S02]  /*0890*/  SHF.L.W.U32.HI R11, R33, 0xb, R44 ;  /* 0x0000000b210b7819 */ /* 0x000fe40000010e2c */
[----:B------:R-:W-:Y:S02]  /*08a0*/  SHF.L.W.U32.HI R20, R44, 0xb, R33 ;  /* 0x0000000b2c147819 */ /* 0x000fe40000010e21 */
[----:B------:R-:W-:Y:S01]  /*08b0*/  LOP3.LUT R23, R10, R26, R23, 0x96, !PT ;  /* 0x0000001a0a177212 */ /* 0x000fe200078e9617 */
[----:B------:R-:W-:Y:S01]  /*08c0*/  IMAD.U32 R26, RZ, RZ, UR33 ;  /* 0x00000021ff1a7e24 */ /* 0x000fe2000f8e00ff */
[----:B------:R-:W-:-:S02]  /*08d0*/  LOP3.LUT R11, R24, R11, RZ, 0x3c, !PT ;  /* 0x0000000b180b7212 */ /* 0x000fc400078e3cff */
[----:B------:R-:W-:Y:S02]  /*08e0*/  LOP3.LUT R20, R23, R20, RZ, 0x3c, !PT ;  /* 0x0000001417147212 */ /* 0x000fe400078e3cff */
[----:B------:R-:W-:Y:S02]  /*08f0*/  IADD3 R33, P0, PT, R11, UR8, RZ ;  /* 0x000000080b217c10 */ /* 0x000fe4000ff1e0ff */
[----:B------:R-:W-:Y:S02]  /*0900*/  LOP3.LUT R44, R6, UR8, RZ, 0x3c, !PT ;  /* 0x00000008062c7c12 */ /* 0x000fe4000f8e3cff */
[----:B------:R-:W-:Y:S01]  /*0910*/  IADD3.X R20, PT, PT, R20, UR9, RZ, P0, !PT ;  /* 0x0000000914147c10 */ /* 0x000fe200087fe4ff */
[----:B------:R-:W-:Y:S01]  /*0920*/  IMAD.SHL.U32 R24, R33, 0x2, RZ ;  /* 0x0000000221187824 */ /* 0x000fe200078e00ff */
[----:B------:R-:W-:Y:S02]  /*0930*/  IADD3 R39, P0, P1, R45, R25, R44 ;  /* 0x000000192d277210 */ /* 0x000fe4000791e02c */
[----:B------:R-:W-:-:S02]  /*0940*/  SHF.R.U32.HI R28, RZ, 0x2, R20 ;  /* 0x00000002ff1c7819 */ /* 0x000fc40000011614 */
[C-C-:B------:R-:W-:Y:S02]  /*0950*/  SHF.L.U64.HI R29, R33.reuse, 0x1, R20.reuse ;  /* 0x00000001211d7819 */ /* 0x140fe40000010214 */
[--C-:B------:R-:W-:Y:S02]  /*0960*/  SHF.L.W.U32.HI R10, R33, 0x13, R20.reuse ;  /* 0x00000013210a7819 */ /* 0x100fe40000010e14 */
[----:B------:R-:W-:Y:S02]  /*0970*/  LOP3.LUT R47, R7, UR9, RZ, 0x3c, !PT ;  /* 0x00000009072f7c12 */ /* 0x000fe4000f8e3cff */
[----:B------:R-:W-:Y:S02]  /*0980*/  SHF.R.U64 R27, R33, 0x2, R20 ;  /* 0x00000002211b7819 */ /* 0x000fe40000001214 */
[----:B------:R-:W-:Y:S02]  /*0990*/  SHF.L.W.U32.HI R11, R20, 0x13, R33 ;  /* 0x00000013140b7819 */ /* 0x000fe40000010e21 */
[----:B------:R-:W-:Y:S01]  /*09a0*/  LOP3.LUT R28, R10, R28, R29, 0x96, !PT ;  /* 0x0000001c0a1c7212 */ /* 0x000fe200078e961d */
[----:B------:R-:W-:Y:S01]  /*09b0*/  IMAD.U32 R29, RZ, RZ, UR41 ;  /* 0x00000029ff1d7e24 */ /* 0x000fe2000f8e00ff */
[----:B------:R-:W-:-:S02]  /*09c0*/  IADD3 R39, P2, P3, R26, UR42, -R39 ;  /* 0x0000002a1a277c10 */ /* 0x000fc4000fb5e827 */
[----:B------:R-:W-:Y:S02]  /*09d0*/  IADD3.X R52, PT, PT, R43, R30, R47, P0, P1 ;  /* 0x0000001e2b347210 */ /* 0x000fe400007e242f */
[----:B------:R-:W-:Y:S02]  /*09e0*/  LOP3.LUT R27, R11, R27, R24, 0x96, !PT ;  /* 0x0000001b0b1b7212 */ /* 0x000fe400078e9618 */
[----:B------:R-:W-:Y:S02]  /*09f0*/  SHF.L.W.U32.HI R10, R33, 0x15, R20 ;  /* 0x00000015210a7819 */ /* 0x000fe40000010e14 */
[----:B------:R-:W-:Y:S02]  /*0a00*/  SHF.L.W.U32.HI R11, R20, 0x15, R33 ;  /* 0x00000015140b7819 */ /* 0x000fe40000010e21 */
[----:B------:R-:W-:Y:S02]  /*0a10*/  IADD3.X R52, PT, PT, R29, UR43, ~R52, P2, P3 ;  /* 0x0000002b1d347c10 */ /* 0x000fe400097e6c34 */
[----:B------:R-:W-:Y:S01]  /*0a20*/  LOP3.LUT R26, R27, R10, RZ, 0x3c, !PT ;  /* 0x0000000a1b1a7212 */ /* 0x000fe200078e3cff */
[----:B------:R-:W-:Y:S01]  /*0a30*/  IMAD.SHL.U32 R27, R39, 0x4, RZ ;  /* 0x00000004271b7824 */ /* 0x000fe200078e00ff */
[----:B------:R-:W-:-:S02]  /*0a40*/  LOP3.LUT R29, R28, R11, RZ, 0x3c, !PT ;  /* 0x0000000b1c1d7212 */ /* 0x000fc400078e3cff */
[----:B------:R-:W-:Y:S02]  /*0a50*/  SHF.R.U64 R11, R39, 0x1, R52 ;  /* 0x00000001270b7819 */ /* 0x000fe40000001234 */
[----:B------:R-:W-:Y:S02]  /*0a60*/  SHF.L.W.U32.HI R10, R52, 0xd, R39 ;  /* 0x0000000d340a7819 */ /* 0x000fe40000010e27 */
[----:B------:R-:W-:Y:S02]  /*0a70*/  SHF.R.U64 R48, R36, 0x2, R31 ;  /* 0x0000000224307819 */ /* 0x000fe4000000121f */
[----:B------:R-:W-:Y:S02]  /*0a80*/  LOP3.LUT R27, R10, R11, R27, 0x96, !PT ;  /* 0x0000000b0a1b7212 */ /* 0x000fe400078e961b */
[----:B------:R-:W3:Y:S01]  /*0a90*/  LDG.E.64 R10, desc[UR28][R2.64+0x20] ;  /* 0x0000201c020a7981 */ /* 0x000ee2000c1e1b00 */
[----:B------:R-:W-:Y:S02]  /*0aa0*/  SHF.R.U32.HI R49, RZ, 0x2, R31 ;  /* 0x00000002ff317819 */ /* 0x000fe4000001161f */
[----:B------:R-:W-:-:S02]  /*0ab0*/  LOP3.LUT R83, R83, R48, RZ, 0x3c, !PT ;  /* 0x0000003053537212 */ /* 0x000fc400078e3cff */
[----:B------:R-:W-:Y:S01]  /*0ac0*/  LOP3.LUT R48, R22, R48, RZ, 0x3c, !PT ;  /* 0x0000003016307212 */ /* 0x000fe200078e3cff */
[----:B------:R-:W-:Y:S01]  /*0ad0*/  IMAD.SHL.U32 R22, R33, 0x4, RZ ;  /* 0x0000000421167824 */ /* 0x000fe200078e00ff */
[-C--:B------:R-:W-:Y:S02]  /*0ae0*/  LOP3.LUT R88, R88, R49.reuse, RZ, 0x3c, !PT ;  /* 0x0000003158587212 */ /* 0x080fe400078e3cff */
[----:B------:R-:W-:Y:S02]  /*0af0*/  LOP3.LUT R49, R21, R49, RZ, 0x3c, !PT ;  /* 0x0000003115317212 */ /* 0x000fe400078e3cff */
[----:B------:R-:W-:Y:S02]  /*0b00*/  SHF.R.U64 R23, R33, 0x1, R20 ;  /* 0x0000000121177819 */ /* 0x000fe40000001214 */
[----:B------:R-:W-:Y:S02]  /*0b10*/  SHF.L.W.U32.HI R21, R20, 0xd, R33 ;  /* 0x0000000d14157819 */ /* 0x000fe40000010e21 */
[----:B------:R-:W-:-:S02]  /*0b20*/  IADD3 R53, P0, P1, R45, UR30, R38 ;  /* 0x0000001e2d357c10 */ /* 0x000fc4000f91e026 */
[----:B------:R-:W-:Y:S02]  /*0b30*/  LOP3.LUT R22, R21, R23, R22, 0x96, !PT ;  /* 0x0000001715167212 */ /* 0x000fe400078e9616 */
[--C-:B------:R-:W-:Y:S02]  /*0b40*/  SHF.R.U32.HI R23, RZ, 0x1, R20.reuse ;  /* 0x00000001ff177819 */ /* 0x100fe40000011614 */
[C-C-:B------:R-:W-:Y:S02]  /*0b50*/  SHF.L.U64.HI R24, R33.reuse, 0x2, R20.reuse ;  /* 0x0000000221187819 */ /* 0x140fe40000010214 */
[C-C-:B------:R-:W-:Y:S02]  /*0b60*/  SHF.L.W.U32.HI R21, R33.reuse, 0xd, R20.reuse ;  /* 0x0000000d21157819 */ /* 0x140fe40000010e14 */
[----:B------:R-:W-:Y:S02]  /*0b70*/  SHF.L.W.U32.HI R51, R33, 0xb, R20 ;  /* 0x0000000b21337819 */ /* 0x000fe40000010e14 */
[----:B------:R-:W-:-:S02]  /*0b80*/  IADD3.X R54, PT, PT, R43, UR7, R32, P0, P1 ;  /* 0x000000072b367c10 */ /* 0x000fc400087e2420 */
[----:B------:R-:W-:Y:S02]  /*0b90*/  LOP3.LUT R21, R21, R23, R24, 0x96, !PT ;  /* 0x0000001715157212 */ /* 0x000fe400078e9618 */
[----:B------:R-:W-:Y:S02]  /*0ba0*/  SHF.L.W.U32.HI R50, R20, 0xb, R33 ;  /* 0x0000000b14327819 */ /* 0x000fe40000010e21 */
[----:B------:R-:W-:Y:S02]  /*0bb0*/  IADD3 R53, P0, P1, -R53, UR26, R44 ;  /* 0x0000001a35357c10 */ /* 0x000fe4000f91e12c */
[----:B------:R-:W-:Y:S02]  /*0bc0*/  LOP3.LUT R51, R22, R51, RZ, 0x3c, !PT ;  /* 0x0000003316337212 */ /* 0x000fe400078e3cff */
[----:B------:R-:W-:Y:S02]  /*0bd0*/  SHF.L.W.U32.HI R22, R39, 0xb, R52 ;  /* 0x0000000b27167819 */ /* 0x000fe40000010e34 */
[----:B------:R-:W-:-:S02]  /*0be0*/  LOP3.LUT R50, R21, R50, RZ, 0x3c, !PT ;  /* 0x0000003215327212 */ /* 0x000fc400078e3cff */
[----:B------:R-:W-:Y:S02]  /*0bf0*/  IADD3.X R54, PT, PT, ~R54, UR27, R47, P0, P1 ;  /* 0x0000001b36367c10 */ /* 0x000fe400087e252f */
[--C-:B------:R-:W-:Y:S02]  /*0c00*/  SHF.R.U32.HI R24, RZ, 0x1, R52.reuse ;  /* 0x00000001ff187819 */ /* 0x100fe40000011634 */
[C-C-:B------:R-:W-:Y:S02]  /*0c10*/  SHF.L.U64.HI R46, R39.reuse, 0x2, R52.reuse ;  /* 0x00000002272e7819 */ /* 0x140fe40000010234 */
[----:B------:R-:W-:Y:S02]  /*0c20*/  SHF.L.W.U32.HI R21, R39, 0xd, R52 ;  /* 0x0000000d27157819 */ /* 0x000fe40000010e34 */
[----:B------:R-:W-:Y:S01]  /*0c30*/  SHF.L.W.U32.HI R23, R52, 0xb, R39 ;  /* 0x0000000b34177819 */ /* 0x000fe20000010e27 */
[----:B------:R-:W-:Y:S01]  /*0c40*/  IMAD.SHL.U32 R39, R53, 0x4, RZ ;  /* 0x0000000435277824 */ /* 0x000fe200078e00ff */
[----:B------:R-:W-:-:S02]  /*0c50*/  LOP3.LUT R28, R27, R22, RZ, 0x3c, !PT ;  /* 0x000000161b1c7212 */ /* 0x000fc400078e3cff */
[----:B------:R-:W-:Y:S02]  /*0c60*/  SHF.R.U64 R41, R53, 0x2, R54 ;  /* 0x0000000235297819 */ /* 0x000fe40000001236 */
[----:B------:R-:W-:Y:S02]  /*0c70*/  SHF.L.W.U32.HI R22, R54, 0x1c, R53 ;  /* 0x0000001c36167819 */ /* 0x000fe40000010e35 */
[----:B------:R-:W-:Y:S02]  /*0c80*/  LOP3.LUT R46, R21, R24, R46, 0x96, !PT ;  /* 0x00000018152e7212 */ /* 0x000fe400078e962e */
[----:B------:R-:W-:Y:S02]  /*0c90*/  LOP3.LUT R39, R22, R41, R39, 0x96, !PT ;  /* 0x0000002916277212 */ /* 0x000fe400078e9627 */
[----:B------:R-:W-:Y:S02]  /*0ca0*/  LOP3.LUT R22, R46, R23, RZ, 0x3c, !PT ;  /* 0x000000172e167212 */ /* 0x000fe400078e3cff */
[----:B------:R-:W-:-:S02]  /*0cb0*/  SHF.L.W.U32.HI R24, R53, 0x1b, R54 ;  /* 0x0000001b35187819 */ /* 0x000fc40000010e36 */
[C-C-:B------:R-:W-:Y:S02]  /*0cc0*/  SHF.L.U64.HI R52, R53.reuse, 0x2, R54.reuse ;  /* 0x0000000235347819 */ /* 0x140fe40000010236 */
[--C-:B------:R-:W-:Y:S02]  /*0cd0*/  SHF.L.W.U32.HI R21, R53, 0x1c, R54.reuse ;  /* 0x0000001c35157819 */ /* 0x100fe40000010e36 */
[----:B------:R-:W-:Y:S02]  /*0ce0*/  SHF.L.W.U32.HI R27, R54, 0x1b, R53 ;  /* 0x0000001b361b7819 */ /* 0x000fe40000010e35 */
[----:B------:R-:W-:Y:S02]  /*0cf0*/  IADD3 R23, P0, PT, R28, UR24, RZ ;  /* 0x000000181c177c10 */ /* 0x000fe4000ff1e0ff */
[----:B------:R-:W-:Y:S02]  /*0d00*/  SHF.R.U32.HI R53, RZ, 0x2, R54 ;  /* 0x00000002ff357819 */ /* 0x000fe40000011636 */
[----:B------:R-:W-:-:S02]  /*0d10*/  IADD3 R83, P1, P2, R83, R26, R34 ;  /* 0x0000001a53537210 */ /* 0x000fc40007a3e022 */
[----:B------:R-:W-:Y:S02]  /*0d20*/  IADD3.X R26, PT, PT, R22, UR25, RZ, P0, !PT ;  /* 0x00000019161a7c10 */ /* 0x000fe400087fe4ff */
[----:B------:R-:W-:Y:S02]  /*0d30*/  LOP3.LUT R28, R21, R53, R52, 0x96, !PT ;  /* 0x00000035151c7212 */ /* 0x000fe400078e9634 */
[----:B------:R-:W-:Y:S01]  /*0d40*/  LOP3.LUT R24, R39, R24, RZ, 0x3c, !PT ;  /* 0x0000001827187212 */ /* 0x000fe200078e3cff */
[C---:B------:R-:W-:Y:S01]  /*0d50*/  IMAD.SHL.U32 R21, R23.reuse, 0x4, RZ ;  /* 0x0000000417157824 */ /* 0x040fe200078e00ff */
[----:B------:R-:W-:Y:S02]  /*0d60*/  SHF.R.U64 R22, R23, 0x2, R26 ;  /* 0x0000000217167819 */ /* 0x000fe4000000121a */
[----:B------:R-:W-:Y:S02]  /*0d70*/  SHF.L.W.U32.HI R68, R26, 0x1c, R23 ;  /* 0x0000001c1a447819 */ /* 0x000fe40000010e17 */
[----:B------:R-:W-:-:S02]  /*0d80*/  LOP3.LUT R28, R28, R27, RZ, 0x3c, !PT ;  /* 0x0000001b1c1c7212 */ /* 0x000fc400078e3cff */
[----:B------:R-:W-:Y:S02]  /*0d90*/  IADD3 R41, P0, PT, R24, UR42, RZ ;  /* 0x0000002a18297c10 */ /* 0x000fe4000ff1e0ff */
[----:B------:R-:W-:Y:S02]  /*0da0*/  LOP3.LUT R68, R68, R22, R21, 0x96, !PT ;  /* 0x0000001644447212 */ /* 0x000fe400078e9615 */
[--C-:B------:R-:W-:Y:S02]  /*0db0*/  SHF.R.U32.HI R24, RZ, 0x2, R26.reuse ;  /* 0x00000002ff187819 */ /* 0x100fe4000001161a */
[C-C-:B------:R-:W-:Y:S02]  /*0dc0*/  SHF.L.U64.HI R27, R23.reuse, 0x2, R26.reuse ;  /* 0x00000002171b7819 */ /* 0x140fe4000001021a */
[----:B------:R-:W-:Y:S02]  /*0dd0*/  SHF.L.W.U32.HI R66, R23, 0x1c, R26 ;  /* 0x0000001c17427819 */ /* 0x000fe40000010e1a */
[----:B------:R-:W-:Y:S01]  /*0de0*/  IADD3.X R22, PT, PT, R28, UR43, RZ, P0, !PT ;  /* 0x0000002b1c167c10 */ /* 0x000fe200087fe4ff */
[----:B------:R-:W-:Y:S01]  /*0df0*/  IMAD.SHL.U32 R79, R41, 0x4, RZ ;  /* 0x00000004294f7824 */ /* 0x000fe200078e00ff */
[----:B------:R-:W-:Y:S01]  /*0e00*/  LOP3.LUT R66, R66, R24, R27, 0x96, !PT ;  /* 0x0000001842427212 */ /* 0x000fe200078e961b */
[----:B------:R-:W-:Y:S01]  /*0e10*/  IMAD.SHL.U32 R28, R23, 0x8, RZ ;  /* 0x00000008171c7824 */ /* 0x000fe200078e00ff */
[----:B------:R-:W-:-:S02]  /*0e20*/  SHF.L.W.U32.HI R21, R22, 0xd, R41 ;  /* 0x0000000d16157819 */ /* 0x000fc40000010e29 */
[----:B------:R-:W-:Y:S02]  /*0e30*/  SHF.L.W.U32.HI R98, R41, 0xb, R22 ;  /* 0x0000000b29627819 */ /* 0x000fe40000010e16 */
[----:B------:R-:W-:Y:S02]  /*0e40*/  SHF.R.U64 R27, R23, 0x1, R26 ;  /* 0x00000001171b7819 */ /* 0x000fe4000000121a */
[----:B------:R-:W-:Y:S02]  /*0e50*/  SHF.L.W.U32.HI R73, R26, 0x4, R23 ;  /* 0x000000041a497819 */ /* 0x000fe40000010e17 */
[----:B------:R-:W-:Y:S01]  /*0e60*/  LOP3.LUT R79, R98, R79, R21, 0x96, !PT ;  /* 0x0000004f624f7212 */ /* 0x000fe200078e9615 */
[----:B------:R-:W-:Y:S01]  /*0e70*/  IMAD.SHL.U32 R21, R41, 0x8, RZ ;  /* 0x0000000829157824 */ /* 0x000fe200078e00ff */
[----:B------:R-:W-:Y:S02]  /*0e80*/  LOP3.LUT R73, R73, R27, R28, 0x96, !PT ;  /* 0x0000001b49497212 */ /* 0x000fe400078e961c */
[----:B------:R-:W-:-:S02]  /*0e90*/  IADD3.X R88, PT, PT, R88, R29, R35, P1, P2 ;  /* 0x0000001d58587210 */ /* 0x000fc40000fe4423 */
[C-C-:B------:R-:W-:Y:S02]  /*0ea0*/  SHF.L.U64.HI R78, R41.reuse, 0x2, R22.reuse ;  /* 0x00000002294e7819 */ /* 0x140fe40000010216 */
[C-C-:B------:R-:W-:Y:S02]  /*0eb0*/  SHF.L.W.U32.HI R24, R41.reuse, 0xd, R22.reuse ;  /* 0x0000000d29187819 */ /* 0x140fe40000010e16 */
[C-C-:B------:R-:W-:Y:S02]  /*0ec0*/  SHF.L.W.U32.HI R97, R22.reuse, 0xb, R41.reuse ;  /* 0x0000000b16617819 */ /* 0x140fe40000010e29 */
[----:B------:R-:W-:Y:S02]  /*0ed0*/  SHF.L.W.U32.HI R28, R22, 0x4, R41 ;  /* 0x00000004161c7819 */ /* 0x000fe40000010e29 */
[----:B------:R-:W-:Y:S02]  /*0ee0*/  SHF.L.W.U32.HI R81, R41, 0x5, R22 ;  /* 0x0000000529517819 */ /* 0x000fe40000010e16 */
[----:B------:R-:W-:-:S02]  /*0ef0*/  LOP3.LUT R35, R18, UR10, RZ, 0x3c, !PT ;  /* 0x0000000a12237c12 */ /* 0x000fc4000f8e3cff */
[----:B------:R-:W-:Y:S02]  /*0f00*/  LOP3.LUT R78, R97, R78, R24, 0x96, !PT ;  /* 0x0000004e614e7212 */ /* 0x000fe400078e9618 */
[----:B------:R-:W-:Y:S02]  /*0f10*/  LOP3.LUT R28, R81, R21, R28, 0x96, !PT ;  /* 0x00000015511c7212 */ /* 0x000fe400078e961c */
[C-C-:B------:R-:W-:Y:S02]  /*0f20*/  SHF.L.U64.HI R27, R41.reuse, 0x3, R22.reuse ;  /* 0x00000003291b7819 */ /* 0x140fe40000010216 */
[----:B------:R-:W-:Y:S02]  /*0f30*/  SHF.L.W.U32.HI R24, R41, 0x4, R22 ;  /* 0x0000000429187819 */ /* 0x000fe40000010e16 */
[----:B------:R-:W-:Y:S02]  /*0f40*/  SHF.L.W.U32.HI R91, R22, 0x5, R41 ;  /* 0x00000005165b7819 */ /* 0x000fe40000010e29 */
[----:B------:R-:W-:-:S02]  /*0f50*/  LOP3.LUT R39, R19, UR11, RZ, 0x3c, !PT ;  /* 0x0000000b13277c12 */ /* 0x000fc4000f8e3cff */
[----:B------:R-:W-:Y:S02]  /*0f60*/  IADD3 R21, P1, PT, R35, R42, RZ ;  /* 0x0000002a23157210 */ /* 0x000fe40007f3e0ff */
[----:B------:R-:W-:Y:S02]  /*0f70*/  LOP3.LUT R24, R91, R27, R24, 0x96, !PT ;  /* 0x0000001b5b187212 */ /* 0x000fe400078e9618 */
[----:B------:R-:W-:Y:S01]  /*0f80*/  SHF.R.U32.HI R29, RZ, 0x1, R26 ;  /* 0x00000001ff1d7819 */ /* 0x000fe2000001161a */
[----:B------:R-:W-:Y:S01]  /*0f90*/  IMAD.X R27, R39, 0x1, R40, P1 ;  /* 0x00000001271b7824 */ /* 0x000fe200008e0628 */
[C-C-:B------:R-:W-:Y:S02]  /*0fa0*/  SHF.L.U64.HI R34, R23.reuse, 0x3, R26.reuse ;  /* 0x0000000317227819 */ /* 0x140fe4000001021a */
[----:B------:R-:W-:Y:S02]  /*0fb0*/  SHF.L.W.U32.HI R71, R23, 0x4, R26 ;  /* 0x0000000417477819 */ /* 0x000fe40000010e1a */
[----:B------:R-:W-:-:S02]  /*0fc0*/  IADD3 R21, P3, P4, -R21, R25, R38 ;  /* 0x0000001915157210 */ /* 0x000fc40007c7e126 */
[----:B------:R-:W-:Y:S02]  /*0fd0*/  SHF.R.U64 R76, R41, 0x1, R22 ;  /* 0x00000001294c7819 */ /* 0x000fe40000001216 */
[----:B------:R-:W-:Y:S02]  /*0fe0*/  IADD3 R54, P2, PT, R44, UR24, RZ ;  /* 0x000000182c367c10 */ /* 0x000fe4000ff5e0ff */
[----:B------:R-:W-:Y:S02]  /*0ff0*/  LOP3.LUT R71, R71, R29, R34, 0x96, !PT ;  /* 0x0000001d47477212 */ /* 0x000fe400078e9622 */
[----:B------:R-:W-:Y:S02]  /*1000*/  IADD3.X R46, PT, PT, ~R27, R30, R32, P3, P4 ;  /* 0x0000001e1b2e7210 */ /* 0x000fe40001fe8520 */
[----:B------:R-:W-:Y:S02]  /*1010*/  LOP3.LUT R79, R79, R76, RZ, 0x3c, !PT ;  /* 0x0000004c4f4f7212 */ /* 0x000fe400078e3cff */
[----:B------:R-:W-:-:S02]  /*1020*/  IADD3 R34, P0, PT, R45, UR46, RZ ;  /* 0x0000002e2d227c10 */ /* 0x000fc4000ff1e0ff */
[----:B------:R-:W-:Y:S02]  /*1030*/  IADD3 R21, P4, PT, R21, UR4, RZ ;  /* 0x0000000415157c10 */ /* 0x000fe4000ff9e0ff */
[----:B------:R-:W-:Y:S02]  /*1040*/  LOP3.LUT R76, R28, R76, RZ, 0x3c, !PT ;  /* 0x0000004c1c4c7212 */ /* 0x000fe400078e3cff */
[----:B------:R-:W-:Y:S02]  /*1050*/  IADD3.X R28, PT, PT, R47, UR25, RZ, P2, !PT ;  /* 0x000000192f1c7c10 */ /* 0x000fe400097fe4ff */
[----:B------:R-:W-:Y:S02]  /*1060*/  IADD3 R54, P2, P3, -R54, UR44, R35 ;  /* 0x0000002c36367c10 */ /* 0x000fe4000fb5e123 */
[----:B------:R-:W-:Y:S02]  /*1070*/  IADD3 R34, P1, PT, R34, UR24, RZ ;  /* 0x0000001822227c10 */ /* 0x000fe4000ff3e0ff */
[----:B------:R-:W-:-:S02]  /*1080*/  IADD3.X R46, PT, PT, R46, UR5, RZ, P4, !PT ;  /* 0x000000052e2e7c10 */ /* 0x000fc4000a7fe4ff */
[----:B------:R-:W-:Y:S02]  /*1090*/  IADD3.X R57, PT, PT, ~R28, UR45, R39, P2, P3 ;  /* 0x0000002d1c397c10 */ /* 0x000fe400097e6527 */
[----:B------:R-:W-:Y:S02]  /*10a0*/  IADD3.X R58, PT, PT, R58, UR47, R43, P1, P0 ;  /* 0x0000002f3a3a7c10 */ /* 0x000fe40008fe042b */
[----:B------:R-:W-:Y:S02]  /*10b0*/  SHF.R.U64 R28, R21, 0x1, R46 ;  /* 0x00000001151c7819 */ /* 0x000fe4000000122e */
[----:B------:R-:W-:Y:S02]  /*10c0*/  IADD3 R54, P0, PT, R54, UR30, RZ ;  /* 0x0000001e36367c10 */ /* 0x000fe4000ff1e0ff */
[----:B------:R-:W-:Y:S02]  /*10d0*/  SHF.R.U32.HI R75, RZ, 0x1, R22 ;  /* 0x00000001ff4b7819 */ /* 0x000fe40000011616 */
[----:B------:R-:W-:-:S02]  /*10e0*/  SHF.R.U32.HI R27, RZ, 0x1, R46 ;  /* 0x00000001ff1b7819 */ /* 0x000fc4000001162e */
[----:B------:R-:W-:Y:S02]  /*10f0*/  LOP3.LUT R28, R28, R21, RZ, 0x3c, !PT ;  /* 0x000000151c1c7212 */ /* 0x000fe400078e3cff */
[----:B------:R-:W-:Y:S02]  /*1100*/  IADD3 R55, P1, P2, -R34, UR33, R35 ;  /* 0x0000002122377c10 */ /* 0x000fe4000fa3e123 */
[----:B------:R-:W-:Y:S02]  /*1110*/  IADD3.X R57, PT, PT, R57, UR7, RZ, P0, !PT ;  /* 0x0000000739397c10 */ /* 0x000fe400087fe4ff */
[-C--:B------:R-:W-:Y:S02]  /*1120*/  LOP3.LUT R78, R78, R75.reuse, RZ, 0x3c, !PT ;  /* 0x0000004b4e4e7212 */ /* 0x080fe400078e3cff */
[----:B------:R-:W-:Y:S02]  /*1130*/  LOP3.LUT R75, R24, R75, RZ, 0x3c, !PT ;  /* 0x0000004b184b7212 */ /* 0x000fe400078e3cff */
[----:B------:R-:W-:-:S02]  /*1140*/  LOP3.LUT R27, R27, R46, RZ, 0x3c, !PT ;  /* 0x0000002e1b1b7212 */ /* 0x000fc400078e3cff */
[----:B------:R-:W-:Y:S01]  /*1150*/  IADD3 R28, P0, PT, R28, UR44, RZ ;  /* 0x0000002c1c1c7c10 */ /* 0x000fe2000ff1e0ff */
[----:B------:R-:W-:Y:S01]  /*1160*/  IMAD.SHL.U32 R53, R54, 0x8, RZ ;  /* 0x0000000836357824 */ /* 0x000fe200078e00ff */
[----:B------:R-:W-:Y:S02]  /*1170*/  IADD3.X R58, PT, PT, ~R58, UR41, R39, P1, P2 ;  /* 0x000000293a3a7c10 */ /* 0x000fe40008fe4527 */
[C-C-:B------:R-:W-:Y:S02]  /*1180*/  SHF.R.U64 R56, R54.reuse, 0x1, R57.reuse ;  /* 0x0000000136387819 */ /* 0x140fe40000001239 */
[----:B------:R-:W-:Y:S02]  /*1190*/  SHF.L.W.U32.HI R24, R57, 0x4, R54 ;  /* 0x0000000439187819 */ /* 0x000fe40000010e36 */
[C-C-:B------:R-:W-:Y:S02]  /*11a0*/  SHF.L.W.U32.HI R29, R54.reuse, 0x5, R57.reuse ;  /* 0x00000005361d7819 */ /* 0x140fe40000010e39 */
[----:B------:R-:W-:-:S02]  /*11b0*/  SHF.L.U64.HI R52, R54, 0x3, R57 ;  /* 0x0000000336347819 */ /* 0x000fc40000010239 */
[--C-:B------:R-:W-:Y:S02]  /*11c0*/  SHF.L.W.U32.HI R21, R54, 0x4, R57.reuse ;  /* 0x0000000436157819 */ /* 0x100fe40000010e39 */
[----:B------:R-:W-:Y:S02]  /*11d0*/  SHF.L.W.U32.HI R34, R57, 0x5, R54 ;  /* 0x0000000539227819 */ /* 0x000fe40000010e36 */
[----:B------:R-:W-:Y:S02]  /*11e0*/  SHF.R.U32.HI R57, RZ, 0x1, R57 ;  /* 0x00000001ff397819 */ /* 0x000fe40000011639 */
[----:B------:R-:W-:Y:S02]  /*11f0*/  IADD3.X R27, PT, PT, R27, UR45, RZ, P0, !PT ;  /* 0x0000002d1b1b7c10 */ /* 0x000fe400087fe4ff */
[----:B------:R-:W-:Y:S02]  /*1200*/  SHF.R.U64 R46, R55, 0x1, R58 ;  /* 0x00000001372e7819 */ /* 0x000fe4000000123a */
[----:B------:R-:W-:Y:S01]  /*1210*/  LOP3.LUT R57, R21, R57, R52, 0x96, !PT ;  /* 0x0000003915397212 */ /* 0x000fe200078e9634 */
[----:B------:R-:W-:Y:S01]  /*1220*/  IMAD.SHL.U32 R21, R28, 0x4, RZ ;  /* 0x000000041c157824 */ /* 0x000fe200078e00ff */
[----:B------:R-:W-:-:S02]  /*1230*/  LOP3.LUT R56, R24, R56, R53, 0x96, !PT ;  /* 0x0000003818387212 */ /* 0x000fc400078e9635 */
[----:B------:R-:W-:Y:S02]  /*1240*/  SHF.R.U64 R24, R28, 0x1, R27 ;  /* 0x000000011c187819 */ /* 0x000fe4000000121b */
[----:B------:R-:W-:Y:S02]  /*1250*/  SHF.L.W.U32.HI R94, R27, 0xd, R28 ;  /* 0x0000000d1b5e7819 */ /* 0x000fe40000010e1c */
[----:B------:R-:W-:Y:S02]  /*1260*/  LOP3.LUT R46, R46, R55, RZ, 0x3c, !PT ;  /* 0x000000372e2e7212 */ /* 0x000fe400078e3cff */
[----:B------:R-:W-:Y:S02]  /*1270*/  SHF.R.U32.HI R54, RZ, 0x1, R58 ;  /* 0x00000001ff367819 */ /* 0x000fe4000001163a */
[----:B------:R-:W-:Y:S02]  /*1280*/  LOP3.LUT R94, R94, R24, R21, 0x96, !PT ;  /* 0x000000185e5e7212 */ /* 0x000fe400078e9615 */
[----:B------:R-:W-:Y:S01]  /*1290*/  IADD3 R24, P0, PT, R46, UR6, RZ ;  /* 0x000000062e187c10 */ /* 0x000fe2000ff1e0ff */
[C---:B------:R-:W-:Y:S01]  /*12a0*/  IMAD.SHL.U32 R46, R28.reuse, 0x2, RZ ;  /* 0x000000021c2e7824 */ /* 0x040fe200078e00ff */
[----:B------:R-:W-:-:S02]  /*12b0*/  SHF.R.U64 R61, R28, 0x2, R27 ;  /* 0x000000021c3d7819 */ /* 0x000fc4000000121b */
[----:B------:R-:W-:Y:S02]  /*12c0*/  SHF.L.W.U32.HI R21, R27, 0x13, R28 ;  /* 0x000000131b157819 */ /* 0x000fe40000010e1c */
[----:B------:R-:W-:Y:S02]  /*12d0*/  LOP3.LUT R54, R54, R58, RZ, 0x3c, !PT ;  /* 0x0000003a36367212 */ /* 0x000fe400078e3cff */
[----:B------:R-:W-:Y:S02]  /*12e0*/  LOP3.LUT R56, R56, R29, RZ, 0x3c, !PT ;  /* 0x0000001d38387212 */ /* 0x000fe400078e3cff */
[----:B------:R-:W-:Y:S02]  /*12f0*/  LOP3.LUT R57, R57, R34, RZ, 0x3c, !PT ;  /* 0x0000002239397212 */ /* 0x000fe400078e3cff */
[--C-:B------:R-:W-:Y:S02]  /*1300*/  SHF.R.U32.HI R52, RZ, 0x2, R27.reuse ;  /* 0x00000002ff347819 */ /* 0x100fe4000001161b */
[----:B------:R-:W-:-:S02]  /*1310*/  SHF.L.U64.HI R60, R28, 0x1, R27 ;  /* 0x000000011c3c7819 */ /* 0x000fc4000001021b */
[C-C-:B------:R-:W-:Y:S02]  /*1320*/  SHF.L.W.U32.HI R29, R28.reuse, 0x13, R27.reuse ;  /* 0x000000131c1d7819 */ /* 0x140fe40000010e1b */
[----:B------:R-:W-:Y:S02]  /*1330*/  LOP3.LUT R61, R21, R61, R46, 0x96, !PT ;  /* 0x0000003d153d7212 */ /* 0x000fe400078e962e */
[--C-:B------:R-:W-:Y:S02]  /*1340*/  SHF.R.U32.HI R34, RZ, 0x1, R27.reuse ;  /* 0x00000001ff227819 */ /* 0x100fe4000001161b */
[C-C-:B------:R-:W-:Y:S02]  /*1350*/  SHF.L.U64.HI R53, R28.reuse, 0x2, R27.reuse ;  /* 0x000000021c357819 */ /* 0x140fe4000001021b */
[----:B------:R-:W-:Y:S02]  /*1360*/  SHF.L.W.U32.HI R100, R28, 0xd, R27 ;  /* 0x0000000d1c647819 */ /* 0x000fe40000010e1b */
[----:B------:R-:W-:Y:S01]  /*1370*/  IADD3.X R21, PT, PT, R54, UR7, RZ, P0, !PT ;  /* 0x0000000736157c10 */ /* 0x000fe200087fe4ff */
[----:B------:R-:W-:Y:S01]  /*1380*/  IMAD.SHL.U32 R72, R24, 0x4, RZ ;  /* 0x0000000418487824 */ /* 0x000fe200078e00ff */
[----:B------:R-:W-:-:S02]  /*1390*/  LOP3.LUT R60, R29, R52, R60, 0x96, !PT ;  /* 0x000000341d3c7212 */ /* 0x000fc400078e963c */
[----:B------:R-:W-:Y:S02]  /*13a0*/  LOP3.LUT R100, R100, R34, R53, 0x96, !PT ;  /* 0x0000002264647212 */ /* 0x000fe400078e9635 */
[C-C-:B------:R-:W-:Y:S02]  /*13b0*/  SHF.L.W.U32.HI R29, R21.reuse, 0x1c, R24.reuse ;  /* 0x0000001c151d7819 */ /* 0x140fe40000010e18 */
[C-C-:B------:R-:W-:Y:S01]  /*13c0*/  SHF.L.W.U32.HI R70, R24.reuse, 0x1b, R21.reuse ;  /* 0x0000001b18467819 */ /* 0x140fe20000010e15 */
[----:B------:R-:W-:Y:S01]  /*13d0*/  IMAD.SHL.U32 R64, R24, 0x2, RZ ;  /* 0x0000000218407824 */ /* 0x000fe200078e00ff */
[----:B------:R-:W-:Y:S02]  /*13e0*/  IADD3 R34, P0, PT, R56, UR16, RZ ;  /* 0x0000001038227c10 */ /* 0x000fe4000ff1e0ff */
[----:B------:R-:W-:Y:S02]  /*13f0*/  SHF.L.W.U32.HI R52, R21, 0x13, R24 ;  /* 0x0000001315347819 */ /* 0x000fe40000010e18 */
[----:B------:R-:W-:-:S02]  /*1400*/  SHF.L.W.U32.HI R53, R24, 0x15, R21 ;  /* 0x0000001518357819 */ /* 0x000fc40000010e15 */
[C-C-:B------:R-:W-:Y:S02]  /*1410*/  SHF.L.U64.HI R58, R24.reuse, 0x1, R21.reuse ;  /* 0x00000001183a7819 */ /* 0x140fe40000010215 */
[----:B------:R-:W-:Y:S02]  /*1420*/  SHF.L.W.U32.HI R46, R24, 0x13, R21 ;  /* 0x00000013182e7819 */ /* 0x000fe40000010e15 */
[----:B------:R-:W-:Y:S02]  /*1430*/  SHF.L.W.U32.HI R55, R21, 0x15, R24 ;  /* 0x0000001515377819 */ /* 0x000fe40000010e18 */
[----:B------:R-:W-:Y:S02]  /*1440*/  LOP3.LUT R72, R70, R72, R29, 0x96, !PT ;  /* 0x0000004846487212 */ /* 0x000fe400078e961d */
[----:B------:R-:W-:Y:S02]  /*1450*/  IADD3.X R29, PT, PT, R57, UR17, RZ, P0, !PT ;  /* 0x00000011391d7c10 */ /* 0x000fe400087fe4ff */
[----:B------:R-:W-:-:S02]  /*1460*/  LOP3.LUT R64, R53, R64, R52, 0x96, !PT ;  /* 0x0000004035407212 */ /* 0x000fc400078e9634 */
[----:B------:R-:W-:Y:S01]  /*1470*/  LOP3.LUT R58, R55, R58, R46, 0x96, !PT ;  /* 0x0000003a373a7212 */ /* 0x000fe200078e962e */
[----:B------:R-:W-:Y:S01]  /*1480*/  IMAD.SHL.U32 R55, R34, 0x4, RZ ;  /* 0x0000000422377824 */ /* 0x000fe200078e00ff */
[--C-:B------:R-:W-:Y:S01]  /*1490*/  SHF.L.U64.HI R65, R24, 0x2, R21.reuse ;  /* 0x0000000218417819 */ /* 0x100fe20000010215 */
[----:B------:R-:W-:Y:S01]  /*14a0*/  IMAD.SHL.U32 R63, R34, 0x2, RZ ;  /* 0x00000002223f7824 */ /* 0x000fe200078e00ff */
[----:B------:R-:W-:Y:S02]  /*14b0*/  SHF.L.W.U32.HI R52, R24, 0x1c, R21 ;  /* 0x0000001c18347819 */ /* 0x000fe40000010e15 */
[----:B------:R-:W-:Y:S02]  /*14c0*/  SHF.L.W.U32.HI R69, R21, 0x1b, R24 ;  /* 0x0000001b15457819 */ /* 0x000fe40000010e18 */
[----:B------:R-:W-:Y:S02]  /*14d0*/  SHF.R.U64 R57, R34, 0x1, R29 ;  /* 0x0000000122397819 */ /* 0x000fe4000000121d */
[----:B------:R-:W-:-:S02]  /*14e0*/  SHF.L.W.U32.HI R54, R29, 0xd, R34 ;  /* 0x0000000d1d367819 */ /* 0x000fc40000010e22 */
[--C-:B------:R-:W-:Y:S02]  /*14f0*/  SHF.R.U32.HI R59, RZ, 0x1, R29.reuse ;  /* 0x00000001ff3b7819 */ /* 0x100fe4000001161d */
[C-C-:B------:R-:W-:Y:S02]  /*1500*/  SHF.L.U64.HI R56, R34.reuse, 0x2, R29.reuse ;  /* 0x0000000222387819 */ /* 0x140fe4000001021d */
[C-C-:B------:R-:W-:Y:S02]  /*1510*/  SHF.L.W.U32.HI R53, R34.reuse, 0xd, R29.reuse ;  /* 0x0000000d22357819 */ /* 0x140fe40000010e1d */
[----:B------:R-:W-:Y:S02]  /*1520*/  SHF.R.U64 R62, R34, 0x2, R29 ;  /* 0x00000002223e7819 */ /* 0x000fe4000000121d */
[----:B------:R-:W-:Y:S02]  /*1530*/  SHF.L.W.U32.HI R46, R29, 0x13, R34 ;  /* 0x000000131d2e7819 */ /* 0x000fe40000010e22 */
[----:B------:R-:W-:-:S02]  /*1540*/  LOP3.LUT R65, R69, R65, R52, 0x96, !PT ;  /* 0x0000004145417212 */ /* 0x000fc400078e9634 */
[----:B------:R-:W-:Y:S02]  /*1550*/  LOP3.LUT R52, R54, R57, R55, 0x96, !PT ;  /* 0x0000003936347212 */ /* 0x000fe400078e9637 */
[----:B------:R-:W-:Y:S02]  /*1560*/  LOP3.LUT R53, R53, R59, R56, 0x96, !PT ;  /* 0x0000003b35357212 */ /* 0x000fe400078e9638 */
[----:B------:R-:W-:Y:S02]  /*1570*/  LOP3.LUT R57, R46, R62, R63, 0x96, !PT ;  /* 0x0000003e2e397212 */ /* 0x000fe400078e963f */
[--C-:B------:R-:W-:Y:S02]  /*1580*/  SHF.R.U32.HI R54, RZ, 0x2, R29.reuse ;  /* 0x00000002ff367819 */ /* 0x100fe4000001161d */
[C-C-:B------:R-:W-:Y:S02]  /*1590*/  SHF.L.U64.HI R59, R34.reuse, 0x1, R29.reuse ;  /* 0x00000001223b7819 */ /* 0x140fe4000001021d */
[----:B------:R-:W-:-:S02]  /*15a0*/  SHF.L.W.U32.HI R46, R34, 0x13, R29 ;  /* 0x00000013222e7819 */ /* 0x000fc40000010e1d */
[----:B------:R-:W-:Y:S02]  /*15b0*/  SHF.R.U64 R55, R24, 0x2, R21 ;  /* 0x0000000218377819 */ /* 0x000fe40000001215 */
[----:B------:R-:W-:Y:S02]  /*15c0*/  LOP3.LUT R54, R46, R54, R59, 0x96, !PT ;  /* 0x000000362e367212 */ /* 0x000fe400078e963b */
[-C--:B------:R-:W-:Y:S02]  /*15d0*/  LOP3.LUT R72, R72, R55.reuse, RZ, 0x3c, !PT ;  /* 0x0000003748487212 */ /* 0x080fe400078e3cff */
[----:B------:R-:W-:Y:S02]  /*15e0*/  LOP3.LUT R64, R64, R55, RZ, 0x3c, !PT ;  /* 0x0000003740407212 */ /* 0x000fe400078e3cff */
[----:B------:R-:W-:Y:S02]  /*15f0*/  SHF.R.U32.HI R46, RZ, 0x2, R21 ;  /* 0x00000002ff2e7819 */ /* 0x000fe40000011615 */
[----:B------:R-:W-:-:S02]  /*1600*/  SHF.L.W.U32.HI R77, R29, 0x15, R34 ;  /* 0x000000151d4d7819 */ /* 0x000fc40000010e22 */
[----:B--2---:R-:W-:Y:S02]  /*1610*/  LOP3.LUT R55, R12, UR14, RZ, 0x3c, !PT ;  /* 0x0000000e0c377c12 */ /* 0x004fe4000f8e3cff */
[-C--:B------:R-:W-:Y:S02]  /*1620*/  LOP3.LUT R65, R65, R46.reuse, RZ, 0x3c, !PT ;  /* 0x0000002e41417212 */ /* 0x080fe400078e3cff */
[----:B------:R-:W-:Y:S02]  /*1630*/  LOP3.LUT R58, R58, R46, RZ, 0x3c, !PT ;  /* 0x0000002e3a3a7212 */ /* 0x000fe400078e3cff */
[----:B------:R-:W-:Y:S02]  /*1640*/  LOP3.LUT R77, R54, R77, RZ, 0x3c, !PT ;  /* 0x0000004d364d7212 */ /* 0x000fe400078e3cff */
[----:B------:R-:W-:Y:S02]  /*1650*/  IADD3 R46, P0, PT, R55, UR44, RZ ;  /* 0x0000002c372e7c10 */ /* 0x000fe4000ff1e0ff */
[----:B------:R-:W-:-:S02]  /*1660*/  LOP3.LUT R54, R13, UR15, RZ, 0x3c, !PT ;  /* 0x0000000f0d367c12 */ /* 0x000fc4000f8e3cff */
[----:B------:R-:W-:Y:S02]  /*1670*/  SHF.L.W.U32.HI R80, R34, 0x15, R29 ;  /* 0x0000001522507819 */ /* 0x000fe40000010e1d */
[----:B------:R-:W-:Y:S02]  /*1680*/  IADD3 R56, P4, PT, R38, UR42, RZ ;  /* 0x0000002a26387c10 */ /* 0x000fe4000ff9e0ff */
[----:B------:R-:W-:Y:S02]  /*1690*/  IADD3 R63, P5, P6, R44, UR42, R55 ;  /* 0x0000002a2c3f7c10 */ /* 0x000fe4000febe037 */
[----:B------:R-:W-:Y:S02]  /*16a0*/  IADD3 R38, P2, P3, -R46, UR33, R25 ;  /* 0x000000212e267c10 */ /* 0x000fe4000fb5e119 */
[----:B------:R-:W-:Y:S02]  /*16b0*/  IADD3.X R89, PT, PT, R54, UR45, RZ, P0, !PT ;  /* 0x0000002d36597c10 */ /* 0x000fe400087fe4ff */
[----:B------:R-:W-:-:S02]  /*16c0*/  SHF.L.W.U32.HI R74, R28, 0x15, R27 ;  /* 0x000000151c4a7819 */ /* 0x000fc40000010e1b */
[----:B------:R-:W-:Y:S02]  /*16d0*/  LOP3.LUT R80, R57, R80, RZ, 0x3c, !PT ;  /* 0x0000005039507212 */ /* 0x000fe400078e3cff */
[----:B------:R-:W-:Y:S02]  /*16e0*/  IADD3 R57, P1, P0, R25, UR46, R35 ;  /* 0x0000002e19397c10 */ /* 0x000fe4000f83e023 */
[----:B------:R-:W-:Y:S02]  /*16f0*/  IADD3.X R59, PT, PT, R32, UR43, RZ, P4, !PT ;  /* 0x0000002b203b7c10 */ /* 0x000fe4000a7fe4ff */
[----:B------:R-:W-:Y:S02]  /*1700*/  IADD3.X R25, PT, PT, R47, UR43, R54, P5, P6 ;  /* 0x0000002b2f197c10 */ /* 0x000fe4000afec436 */
[----:B------:R-:W-:Y:S02]  /*1710*/  IADD3 R63, P4, PT, R63, -UR31, RZ ;  /* 0x8000001f3f3f7c10 */ /* 0x000fe4000ff9e0ff */
[----:B------:R-:W-:-:S02]  /*1720*/  IADD3.X R89, PT, PT, ~R89, UR41, R30, P2, P3 ;  /* 0x0000002959597c10 */ /* 0x000fc400097e651e */
[----:B------:R-:W-:Y:S02]  /*1730*/  SHF.L.W.U32.HI R67, R27, 0x15, R28 ;  /* 0x000000151b437819 */ /* 0x000fe40000010e1c */
[----:B------:R-:W-:Y:S02]  /*1740*/  IADD3 R38, P2, PT, R38, UR26, RZ ;  /* 0x0000001a26267c10 */ /* 0x000fe4000ff5e0ff */
[----:B------:R-:W-:Y:S02]  /*1750*/  LOP3.LUT R74, R61, R74, RZ, 0x3c, !PT ;  /* 0x0000004a3d4a7212 */ /* 0x000fe400078e3cff */
[----:B------:R-:W-:Y:S02]  /*1760*/  IADD3 R61, P3, P5, -R56, R35, R55 ;  /* 0x00000023383d7210 */ /* 0x000fe40007d7e137 */
[----:B------:R-:W-:Y:S02]  /*1770*/  IADD3.X R35, PT, PT, R25, ~UR32, RZ, P4, !PT ;  /* 0x8000002019237c10 */ /* 0x000fe4000a7fe4ff */
[----:B------:R-:W-:-:S02]  /*1780*/  LOP3.LUT R67, R60, R67, RZ, 0x3c, !PT ;  /* 0x000000433c437212 */ /* 0x000fc400078e3cff */
[----:B------:R-:W-:Y:S02]  /*1790*/  IADD3.X R89, PT, PT, R89, UR27, RZ, P2, !PT ;  /* 0x0000001b59597c10 */ /* 0x000fe400097fe4ff */
[----:B------:R-:W-:Y:S01]  /*17a0*/  IADD3.X R60, PT, PT, R30, UR47, R39, P1, P0 ;  /* 0x0000002f1e3c7c10 */ /* 0x000fe20008fe0427 */
[----:B------:R-:W-:Y:S01]  /*17b0*/  IMAD.SHL.U32 R30, R38, 0x4, RZ ;  /* 0x00000004261e7824 */ /* 0x000fe200078e00ff */
[----:B------:R-:W-:Y:S02]  /*17c0*/  IADD3.X R84, PT, PT, ~R59, R39, R54, P3, P5 ;  /* 0x000000273b547210 */ /* 0x000fe40001fea536 */
[----:B------:R-:W-:Y:S02]  /*17d0*/  IADD3 R61, P0, PT, R61, UR44, RZ ;  /* 0x0000002c3d3d7c10 */ /* 0x000fe4000ff1e0ff */
[--C-:B------:R-:W-:Y:S02]  /*17e0*/  SHF.R.U64 R32, R63, 0x1, R35.reuse ;  /* 0x000000013f207819 */ /* 0x100fe40000001223 */
[----:B------:R-:W-:-:S02]  /*17f0*/  SHF.R.U32.HI R82, RZ, 0x1, R35 ;  /* 0x00000001ff527819 */ /* 0x000fc40000011623 */
[----:B------:R-:W-:Y:S02]  /*1800*/  SHF.R.U64 R87, R38, 0x2, R89 ;  /* 0x0000000226577819 */ /* 0x000fe40000001259 */
[----:B------:R-:W-:Y:S02]  /*1810*/  SHF.L.W.U32.HI R25, R89, 0x1c, R38 ;  /* 0x0000001c59197819 */ /* 0x000fe40000010e26 */
[----:B------:R-:W-:Y:S02]  /*1820*/  IADD3.X R84, PT, PT, R84, UR45, RZ, P0, !PT ;  /* 0x0000002d54547c10 */ /* 0x000fe400087fe4ff */
[----:B------:R-:W-:Y:S01]  /*1830*/  LOP3.LUT R32, R32, R63, RZ, 0x3c, !PT ;  /* 0x0000003f20207212 */ /* 0x000fe200078e3cff */
[----:B------:R-:W-:Y:S01]  /*1840*/  IMAD.SHL.U32 R62, R61, 0x2, RZ ;  /* 0x000000023d3e7824 */ /* 0x000fe200078e00ff */
[----:B------:R-:W-:Y:S02]  /*1850*/  LOP3.LUT R82, R82, R35, RZ, 0x3c, !PT ;  /* 0x0000002352527212 */ /* 0x000fe400078e3cff */
[----:B------:R-:W-:-:S02]  /*1860*/  LOP3.LUT R87, R25, R87, R30, 0x96, !PT ;  /* 0x0000005719577212 */ /* 0x000fc400078e961e */
[C-C-:B------:R-:W-:Y:S02]  /*1870*/  SHF.L.U64.HI R86, R38.reuse, 0x2, R89.reuse ;  /* 0x0000000226567819 */ /* 0x140fe40000010259 */
[C-C-:B------:R-:W-:Y:S02]  /*1880*/  SHF.L.W.U32.HI R25, R38.reuse, 0x1c, R89.reuse ;  /* 0x0000001c26197819 */ /* 0x140fe40000010e59 */
[--C-:B------:R-:W-:Y:S02]  /*1890*/  SHF.L.W.U32.HI R30, R38, 0x1b, R89.reuse ;  /* 0x0000001b261e7819 */ /* 0x100fe40000010e59 */
[----:B------:R-:W-:Y:S02]  /*18a0*/  SHF.L.W.U32.HI R35, R89, 0x1b, R38 ;  /* 0x0000001b59237819 */ /* 0x000fe40000010e26 */
[----:B------:R-:W-:Y:S02]  /*18b0*/  SHF.R.U32.HI R89, RZ, 0x2, R89 ;  /* 0x00000002ff597819 */ /* 0x000fe40000011659 */
[----:B------:R-:W-:-:S02]  /*18c0*/  SHF.R.U64 R63, R61, 0x2, R84 ;  /* 0x000000023d3f7819 */ /* 0x000fc40000001254 */
[--C-:B------:R-:W-:Y:S02]  /*18d0*/  SHF.L.W.U32.HI R39, R84, 0x13, R61.reuse ;  /* 0x0000001354277819 */ /* 0x100fe40000010e3d */
[C-C-:B------:R-:W-:Y:S02]  /*18e0*/  SHF.L.U64.HI R85, R61.reuse, 0x1, R84.reuse ;  /* 0x000000013d557819 */ /* 0x140fe40000010254 */
[C-C-:B------:R-:W-:Y:S02]  /*18f0*/  SHF.L.W.U32.HI R38, R61.reuse, 0x13, R84.reuse ;  /* 0x000000133d267819 */ /* 0x140fe40000010e54 */
[----:B------:R-:W-:Y:S02]  /*1900*/  SHF.L.W.U32.HI R46, R61, 0x15, R84 ;  /* 0x000000153d2e7819 */ /* 0x000fe40000010e54 */
[----:B------:R-:W-:Y:S02]  /*1910*/  IADD3 R32, P0, PT, R32, UR22, RZ ;  /* 0x0000001620207c10 */ /* 0x000fe4000ff1e0ff */
[----:B------:R-:W-:-:S02]  /*1920*/  SHF.L.W.U32.HI R61, R84, 0x15, R61 ;  /* 0x00000015543d7819 */ /* 0x000fc40000010e3d */
[----:B------:R-:W-:Y:S02]  /*1930*/  SHF.R.U32.HI R84, RZ, 0x2, R84 ;  /* 0x00000002ff547819 */ /* 0x000fe40000011654 */
[----:B------:R-:W-:Y:S02]  /*1940*/  LOP3.LUT R86, R25, R89, R86, 0x96, !PT ;  /* 0x0000005919567212 */ /* 0x000fe400078e9656 */
[----:B------:R-:W-:Y:S02]  /*1950*/  LOP3.LUT R63, R39, R63, R62, 0x96, !PT ;  /* 0x0000003f273f7212 */ /* 0x000fe400078e963e */
[----:B------:R-:W-:Y:S01]  /*1960*/  IADD3.X R39, PT, PT, R82, UR23, RZ, P0, !PT ;  /* 0x0000001752277c10 */ /* 0x000fe200087fe4ff */
[----:B------:R-:W-:Y:S01]  /*1970*/  IMAD.SHL.U32 R106, R32, 0x4, RZ ;  /* 0x00000004206a7824 */ /* 0x000fe200078e00ff */
[----:B------:R-:W-:Y:S02]  /*1980*/  LOP3.LUT R84, R38, R84, R85, 0x96, !PT ;  /* 0x0000005426547212 */ /* 0x000fe400078e9655 */
[----:B------:R-:W-:-:S02]  /*1990*/  LOP3.LUT R82, R87, R30, RZ, 0x3c, !PT ;  /* 0x0000001e57527212 */ /* 0x000fc400078e3cff */
[----:B------:R-:W-:Y:S02]  /*19a0*/  LOP3.LUT R85, R86, R35, RZ, 0x3c, !PT ;  /* 0x0000002356557212 */ /* 0x000fe400078e3cff */
[----:B------:R-:W-:Y:S02]  /*19b0*/  SHF.L.W.U32.HI R30, R39, 0xd, R32 ;  /* 0x0000000d271e7819 */ /* 0x000fe40000010e20 */
[C-C-:B------:R-:W-:Y:S02]  /*19c0*/  SHF.L.W.U32.HI R35, R32.reuse, 0xb, R39.reuse ;  /* 0x0000000b20237819 */ /* 0x140fe40000010e27 */
[C---:B------:R-:W-:Y:S02]  /*19d0*/  SHF.L.W.U32.HI R105, R32.reuse, 0x5, R39 ;  /* 0x0000000520697819 */ /* 0x040fe40000010e27 */
[----:B------:R-:W-:Y:S01]  /*19e0*/  LOP3.LUT R106, R35, R106, R30, 0x96, !PT ;  /* 0x0000006a236a7212 */ /* 0x000fe200078e961e */
[----:B------:R-:W-:Y:S01]  /*19f0*/  IMAD.SHL.U32 R35, R32, 0x8, RZ ;  /* 0x0000000820237824 */ /* 0x000fe200078e00ff */
[----:B------:R-:W-:-:S02]  /*1a00*/  SHF.L.W.U32.HI R30, R39, 0x4, R32 ;  /* 0x00000004271e7819 */ /* 0x000fc40000010e20 */
[C-C-:B------:R-:W-:Y:S02]  /*1a10*/  SHF.R.U64 R87, R32.reuse, 0x1, R39.reuse ;  /* 0x0000000120577819 */ /* 0x140fe40000001227 */
[C-C-:B------:R-:W-:Y:S02]  /*1a20*/  SHF.L.U64.HI R95, R32.reuse, 0x2, R39.reuse ;  /* 0x00000002205f7819 */ /* 0x140fe40000010227 */
[----:B------:R-:W-:Y:S02]  /*1a30*/  SHF.L.W.U32.HI R25, R32, 0xd, R39 ;  /* 0x0000000d20197819 */ /* 0x000fe40000010e27 */
[----:B------:R-:W-:Y:S02]  /*1a40*/  SHF.L.W.U32.HI R38, R39, 0xb, R32 ;  /* 0x0000000b27267819 */ /* 0x000fe40000010e20 */
[----:B------:R-:W-:Y:S02]  /*1a50*/  LOP3.LUT R30, R105, R35, R30, 0x96, !PT ;  /* 0x00000023691e7212 */ /* 0x000fe400078e961e */
[----:B------:R-:W-:-:S02]  /*1a60*/  IADD3 R35, P0, PT, R82, UR20, RZ ;  /* 0x0000001452237c10 */ /* 0x000fc4000ff1e0ff */
[----:B------:R-:W-:Y:S02]  /*1a70*/  LOP3.LUT R106, R106, R87, RZ, 0x3c, !PT ;  /* 0x000000576a6a7212 */ /* 0x000fe400078e3cff */
[----:B------:R-:W-:Y:S02]  /*1a80*/  LOP3.LUT R62, R63, R46, RZ, 0x3c, !PT ;  /* 0x0000002e3f3e7212 */ /* 0x000fe400078e3cff */
[----:B------:R-:W-:Y:S02]  /*1a90*/  LOP3.LUT R95, R38, R95, R25, 0x96, !PT ;  /* 0x0000005f265f7212 */ /* 0x000fe400078e9619 */
[----:B------:R-:W-:Y:S02]  /*1aa0*/  LOP3.LUT R87, R30, R87, RZ, 0x3c, !PT ;  /* 0x000000571e577212 */ /* 0x000fe400078e3cff */
[C-C-:B------:R-:W-:Y:S02]  /*1ab0*/  SHF.L.U64.HI R90, R32.reuse, 0x3, R39.reuse ;  /* 0x00000003205a7819 */ /* 0x140fe40000010227 */
[----:B------:R-:W-:-:S02]  /*1ac0*/  SHF.L.W.U32.HI R25, R32, 0x4, R39 ;  /* 0x0000000420197819 */ /* 0x000fc40000010e27 */
[----:B------:R-:W-:Y:S02]  /*1ad0*/  SHF.L.W.U32.HI R46, R39, 0x5, R32 ;  /* 0x00000005272e7819 */ /* 0x000fe40000010e20 */
[----:B------:R-:W-:Y:S02]  /*1ae0*/  IADD3.X R30, PT, PT, R85, UR21, RZ, P0, !PT ;  /* 0x00000015551e7c10 */ /* 0x000fe400087fe4ff */
[----:B------:R-:W-:Y:S02]  /*1af0*/  LOP3.LUT R90, R46, R90, R25, 0x96, !PT ;  /* 0x0000005a2e5a7212 */ /* 0x000fe400078e9619 */
[--C-:B------:R-:W-:Y:S02]  /*1b00*/  SHF.R.U32.HI R63, RZ, 0x2, R30.reuse ;  /* 0x00000002ff3f7819 */ /* 0x100fe4000001161e */
[C-C-:B------:R-:W-:Y:S02]  /*1b10*/  SHF.L.U64.HI R89, R35.reuse, 0x2, R30.reuse ;  /* 0x0000000223597819 */ /* 0x140fe4000001021e */
[----:B------:R-:W-:-:S02]  /*1b20*/  SHF.L.W.U32.HI R38, R35, 0x1c, R30 ;  /* 0x0000001c23267819 */ /* 0x000fc40000010e1e */
[----:B------:R-:W-:Y:S02]  /*1b30*/  LOP3.LUT R84, R84, R61, RZ, 0x3c, !PT ;  /* 0x0000003d54547212 */ /* 0x000fe400078e3cff */
[----:B------:R-:W-:Y:S01]  /*1b40*/  IADD3 R25, P0, PT, R62, UR26, RZ ;  /* 0x0000001a3e197c10 */ /* 0x000fe2000ff1e0ff */
[C---:B------:R-:W-:Y:S01]  /*1b50*/  IMAD.SHL.U32 R86, R35.reuse, 0x4, RZ ;  /* 0x0000000423567824 */ /* 0x040fe200078e00ff */
[----:B------:R-:W-:Y:S02]  /*1b60*/  SHF.R.U32.HI R82, RZ, 0x1, R39 ;  /* 0x00000001ff527819 */ /* 0x000fe40000011627 */
[----:B------:R-:W-:Y:S02]  /*1b70*/  SHF.R.U64 R62, R35, 0x2, R30 ;  /* 0x00000002233e7819 */ /* 0x000fe4000000121e */
[----:B------:R-:W-:Y:S02]  /*1b80*/  SHF.L.W.U32.HI R61, R30, 0x1c, R35 ;  /* 0x0000001c1e3d7819 */ /* 0x000fe40000010e23 */
[----:B------:R-:W-:-:S02]  /*1b90*/  LOP3.LUT R89, R38, R63, R89, 0x96, !PT ;  /* 0x0000003f26597212 */ /* 0x000fc400078e9659 */
[----:B------:R-:W-:Y:S02]  /*1ba0*/  IADD3.X R38, PT, PT, R84, UR27, RZ, P0, !PT ;  /* 0x0000001b54267c10 */ /* 0x000fe400087fe4ff */
[-C--:B------:R-:W-:Y:S02]  /*1bb0*/  LOP3.LUT R95, R95, R82.reuse, RZ, 0x3c, !PT ;  /* 0x000000525f5f7212 */ /* 0x080fe400078e3cff */
[----:B------:R-:W-:Y:S02]  /*1bc0*/  LOP3.LUT R90, R90, R82, RZ, 0x3c, !PT ;  /* 0x000000525a5a7212 */ /* 0x000fe400078e3cff */
[----:B------:R-:W-:Y:S02]  /*1bd0*/  LOP3.LUT R86, R61, R62, R86, 0x96, !PT ;  /* 0x0000003e3d567212 */ /* 0x000fe400078e9656 */
[--C-:B------:R-:W-:Y:S02]  /*1be0*/  SHF.R.U32.HI R92, RZ, 0x1, R30.reuse ;  /* 0x00000001ff5c7819 */ /* 0x100fe4000001161e */
[----:B------:R-:W-:-:S02]  /*1bf0*/  SHF.L.U64.HI R108, R35, 0x3, R30 ;  /* 0x00000003236c7819 */ /* 0x000fc4000001021e */
[----:B------:R-:W-:Y:S02]  /*1c00*/  SHF.L.W.U32.HI R61, R35, 0x4, R30 ;  /* 0x00000004233d7819 */ /* 0x000fe40000010e1e */
[C-C-:B------:R-:W-:Y:S02]  /*1c10*/  SHF.L.U64.HI R93, R25.reuse, 0x2, R38.reuse ;  /* 0x00000002195d7819 */ /* 0x140fe40000010226 */
[C-C-:B------:R-:W-:Y:S02]  /*1c20*/  SHF.L.W.U32.HI R82, R25.reuse, 0xd, R38.reuse ;  /* 0x0000000d19527819 */ /* 0x140fe40000010e26 */
[C-C-:B------:R-:W-:Y:S01]  /*1c30*/  SHF.L.W.U32.HI R103, R38.reuse, 0xb, R25.reuse ;  /* 0x0000000b26677819 */ /* 0x140fe20000010e19 */
[----:B------:R-:W-:Y:S01]  /*1c40*/  IMAD.SHL.U32 R84, R25, 0x4, RZ ;  /* 0x0000000419547824 */ /* 0x000fe200078e00ff */
[----:B------:R-:W-:Y:S01]  /*1c50*/  SHF.L.W.U32.HI R63, R38, 0xd, R25 ;  /* 0x0000000d263f7819 */ /* 0x000fe20000010e19 */
[----:B------:R-:W-:Y:S01]  /*1c60*/  IMAD.SHL.U32 R101, R35, 0x8, RZ ;  /* 0x0000000823657824 */ /* 0x000fe200078e00ff */
[----:B------:R-:W-:-:S02]  /*1c70*/  SHF.L.W.U32.HI R102, R25, 0xb, R38 ;  /* 0x0000000b19667819 */ /* 0x000fc40000010e26 */
[----:B------:R-:W-:Y:S02]  /*1c80*/  SHF.R.U64 R85, R35, 0x1, R30 ;  /* 0x0000000123557819 */ /* 0x000fe4000000121e */
[----:B------:R-:W-:Y:S02]  /*1c90*/  SHF.L.W.U32.HI R62, R30, 0x4, R35 ;  /* 0x000000041e3e7819 */ /* 0x000fe40000010e23 */
[----:B------:R-:W-:Y:S02]  /*1ca0*/  LOP3.LUT R108, R61, R92, R108, 0x96, !PT ;  /* 0x0000005c3d6c7212 */ /* 0x000fe400078e966c */
[----:B------:R-:W-:Y:S02]  /*1cb0*/  LOP3.LUT R93, R103, R93, R82, 0x96, !PT ;  /* 0x0000005d675d7212 */ /* 0x000fe400078e9652 */
[--C-:B------:R-:W-:Y:S02]  /*1cc0*/  SHF.R.U32.HI R96, RZ, 0x1, R38.reuse ;  /* 0x00000001ff607819 */ /* 0x100fe40000011626 */
[----:B------:R-:W-:-:S02]  /*1cd0*/  SHF.L.U64.HI R61, R25, 0x3, R38 ;  /* 0x00000003193d7819 */ /* 0x000fc40000010226 */
[C-C-:B------:R-:W-:Y:S02]  /*1ce0*/  SHF.L.W.U32.HI R82, R25.reuse, 0x4, R38.reuse ;  /* 0x0000000419527819 */ /* 0x140fe40000010e26 */
[----:B------:R-:W-:Y:S01]  /*1cf0*/  LOP3.LUT R63, R102, R84, R63, 0x96, !PT ;  /* 0x00000054663f7212 */ /* 0x000fe200078e963f */
[C---:B------:R-:W-:Y:S01]  /*1d00*/  IMAD.SHL.U32 R84, R25.reuse, 0x8, RZ ;  /* 0x0000000819547824 */ /* 0x040fe200078e00ff */
[----:B------:R-:W-:Y:S02]  /*1d10*/  LOP3.LUT R101, R62, R85, R101, 0x96, !PT ;  /* 0x000000553e657212 */ /* 0x000fe400078e9665 */
[----:B------:R-:W-:Y:S02]  /*1d20*/  SHF.R.U64 R92, R25, 0x1, R38 ;  /* 0x00000001195c7819 */ /* 0x000fe40000001226 */
[----:B------:R-:W-:Y:S02]  /*1d30*/  SHF.L.W.U32.HI R85, R38, 0x4, R25 ;  /* 0x0000000426557819 */ /* 0x000fe40000010e19 */
[----:B------:R-:W-:-:S02]  /*1d40*/  LOP3.LUT R82, R96, R61, R82, 0x96, !PT ;  /* 0x0000003d60527212 */ /* 0x000fc400078e9652 */
[C-C-:B------:R-:W-:Y:S02]  /*1d50*/  SHF.L.W.U32.HI R61, R35.reuse, 0x1b, R30.reuse ;  /* 0x0000001b233d7819 */ /* 0x140fe40000010e1e */
[----:B------:R-:W-:Y:S02]  /*1d60*/  SHF.L.W.U32.HI R104, R35, 0x5, R30 ;  /* 0x0000000523687819 */ /* 0x000fe40000010e1e */
[----:B------:R-:W-:Y:S02]  /*1d70*/  LOP3.LUT R85, R92, R84, R85, 0x96, !PT ;  /* 0x000000545c557212 */ /* 0x000fe400078e9655 */
[----:B------:R-:W-:Y:S02]  /*1d80*/  LOP3.LUT R61, R86, R61, RZ, 0x3c, !PT ;  /* 0x0000003d563d7212 */ /* 0x000fe400078e3cff */
[----:B------:R-:W-:Y:S02]  /*1d90*/  LOP3.LUT R84, R101, R104, RZ, 0x3c, !PT ;  /* 0x0000006865547212 */ /* 0x000fe400078e3cff */
[----:B------:R-:W-:-:S02]  /*1da0*/  SHF.L.W.U32.HI R101, R30, 0x5, R35 ;  /* 0x000000051e657819 */ /* 0x000fc40000010e23 */
[----:B------:R-:W-:Y:S02]  /*1db0*/  SHF.L.W.U32.HI R62, R30, 0x1b, R35 ;  /* 0x0000001b1e3e7819 */ /* 0x000fe40000010e23 */
[----:B------:R-:W-:Y:S02]  /*1dc0*/  IADD3 R48, P0, P1, R61, R48, R51 ;  /* 0x000000303d307210 */ /* 0x000fe4000791e033 */
[----:B------:R-:W-:Y:S02]  /*1dd0*/  SHF.L.W.U32.HI R99, R34, 0xb, R29 ;  /* 0x0000000b22637819 */ /* 0x000fe40000010e1d */
[----:B------:R-:W-:Y:S02]  /*1de0*/  IADD3 R83, P2, P3, R106, R83, R84 ;  /* 0x000000536a537210 */ /* 0x000fe40007b5e054 */
[----:B------:R-:W-:Y:S02]  /*1df0*/  LOP3.LUT R51, R108, R101, RZ, 0x3c, !PT ;  /* 0x000000656c337212 */ /* 0x000fe400078e3cff */
[----:B------:R-:W-:-:S02]  /*1e00*/  LOP3.LUT R62, R89, R62, RZ, 0x3c, !PT ;  /* 0x0000003e593e7212 */ /* 0x000fc400078e3cff */
[----:B------:R-:W-:Y:S02]  /*1e10*/  LOP3.LUT R52, R52, R99, RZ, 0x3c, !PT ;  /* 0x0000006334347212 */ /* 0x000fe400078e3cff */
[----:B------:R-:W-:Y:S02]  /*1e20*/  IADD3.X R88, PT, PT, R95, R88, R51, P2, P3 ;  /* 0x000000585f587210 */ /* 0x000fe400017e6433 */
[----:B------:R-:W-:Y:S02]  /*1e30*/  SHF.L.W.U32.HI R106, R29, 0xb, R34 ;  /* 0x0000000b1d6a7819 */ /* 0x000fe40000010e22 */
[----:B---3--:R-:W-:Y:S02]  /*1e40*/  LOP3.LUT R51, R10, UR20, RZ, 0x3c, !PT ;  /* 0x000000140a337c12 */ /* 0x008fe4000f8e3cff */
[----:B------:R-:W-:Y:S02]  /*1e50*/  IADD3.X R49, PT, PT, R62, R49, R50, P0, P1 ;  /* 0x000000313e317210 */ /* 0x000fe400007e2432 */
[----:B------:R-:W-:-:S02]  /*1e60*/  IADD3 R87, P0, P1, R52, R48, R87 ;  /* 0x0000003034577210 */ /* 0x000fc4000791e057 */
[----:B------:R-:W-:Y:S02]  /*1e70*/  LOP3.LUT R53, R53, R106, RZ, 0x3c, !PT ;  /* 0x0000006a35357212 */ /* 0x000fe400078e3cff */
[----:B------:R-:W-:Y:S02]  /*1e80*/  LOP3.LUT R89, R11, UR21, RZ, 0x3c, !PT ;  /* 0x000000150b597c12 */ /* 0x000fe4000f8e3cff */
[----:B------:R-:W-:Y:S01]  /*1e90*/  IADD3 R48, P4, P5, R51, UR24, R45 ;  /* 0x0000001833307c10 */ /* 0x000fe2000fd9e02d */
[----:B------:R-:W-:Y:S01]  /*1ea0*/  IMAD.U32 R61, RZ, RZ, UR33 ;  /* 0x00000021ff3d7e24 */ /* 0x000fe2000f8e00ff */
[----:B------:R-:W-:Y:S01]  /*1eb0*/  IADD3 R84, P3, P2, R42, R55, R51 ;  /* 0x000000372a547210 */ /* 0x000fe20007a7e033 */
[----:B------:R-:W0:Y:S01]  /*1ec0*/  LDCU.128 UR32, c[0x3][0x100] ;  /* 0x00c02000ff2077ac */ /* 0x000e220008000c00 */
[----:B------:R-:W-:Y:S02]  /*1ed0*/  IADD3.X R90, PT, PT, R53, R49, R90, P0, P1 ;  /* 0x00000031355a7210 */ /* 0x000fe400007e245a */
[----:B------:R-:W-:-:S02]  /*1ee0*/  IADD3.X R45, PT, PT, R89, UR25, R43, P4, P5 ;  /* 0x00000019592d7c10 */ /* 0x000fc4000a7ea42b */
[----:B------:R-:W-:Y:S01]  /*1ef0*/  IADD3 R42, P1, P0, R42, R51, R44 ;  /* 0x000000332a2a7210 */ /* 0x000fe2000783e02c */
[----:B------:R-:W-:Y:S01]  /*1f00*/  IMAD.U32 R44, RZ, RZ, UR7 ;  /* 0x00000007ff2c7e24 */ /* 0x000fe2000f8e00ff */
[C---:B------:R-:W-:Y:S02]  /*1f10*/  IADD3.X R43, PT, PT, R40.reuse, R54, R89, P3, P2 ;  /* 0x00000036282b7210 */ /* 0x040fe40001fe4459 */
[----:B------:R-:W-:Y:S02]  /*1f20*/  IADD3 R49, P2, P3, R55, -UR4, -R48 ;  /* 0x8000000437317c10 */ /* 0x000fe4000fb5e830 */
[----:B------:R-:W-:Y:S02]  /*1f30*/  IADD3 R84, P4, P5, R61, UR30, -R84 ;  /* 0x0000001e3d547c10 */ /* 0x000fe4000fd9e854 */
[----:B------:R-:W-:Y:S02]  /*1f40*/  IADD3.X R61, PT, PT, R40, R89, R47, P1, P0 ;  /* 0x00000059283d7210 */ /* 0x000fe40000fe042f */
[----:B------:R-:W-:-:S02]  /*1f50*/  LOP3.LUT R92, R63, R92, RZ, 0x3c, !PT ;  /* 0x0000005c3f5c7212 */ /* 0x000fc400078e3cff */
[----:B------:R-:W-:Y:S02]  /*1f60*/  IADD3.X R40, PT, PT, R54, ~UR5, ~R45, P2, P3 ;  /* 0x8000000536287c10 */ /* 0x000fe400097e6c2d */
[----:B------:R-:W-:Y:S02]  /*1f70*/  IADD3.X R63, PT, PT, R44, UR41, ~R43, P4, P5 ;  /* 0x000000292c3f7c10 */ /* 0x000fe4000a7eac2b */
[----:B------:R-:W-:Y:S02]  /*1f80*/  IADD3 R54, P2, PT, R42, UR44, RZ ;  /* 0x0000002c2a367c10 */ /* 0x000fe4000ff5e0ff */
[----:B------:R-:W-:Y:S01]  /*1f90*/  IADD3 R44, P0, P1, R51, UR26, -R57 ;  /* 0x0000001a332c7c10 */ /* 0x000fe2000f91e839 */
[----:B------:R-:W-:Y:S01]  /*1fa0*/  IMAD.U32 R42, RZ, RZ, UR47 ;  /* 0x0000002fff2a7e24 */ /* 0x000fe2000f8e00ff */
[----:B------:R-:W-:Y:S02]  /*1fb0*/  IADD3 R54, P3, PT, R54, UR46, RZ ;  /* 0x0000002e36367c10 */ /* 0x000fe4000ff7e0ff */
[----:B------:R-:W-:Y:S01]  /*1fc0*/  IADD3.X R55, PT, PT, R89, UR27, ~R60, P0, P1 ;  /* 0x0000001b59377c10 */ /* 0x000fe200087e2c3c */
[----:B------:R-:W-:Y:S01]  /*1fd0*/  IMAD.SHL.U32 R50, R49, 0x2, RZ ;  /* 0x0000000231327824 */ /* 0x000fe200078e00ff */
[----:B------:R-:W-:Y:S01]  /*1fe0*/  IADD3 R86, P4, P5, -R56, UR24, -R51 ;  /* 0x0000001838567c10 */ /* 0x000fe2000fd9e933 */
[----:B------:R-:W-:Y:S01]  /*1ff0*/  IMAD.SHL.U32 R53, R44, 0x4, RZ ;  /* 0x000000042c357824 */ /* 0x000fe200078e00ff */
[----:B------:R-:W-:-:S02]  /*2000*/  LOP3.LUT R93, R93, R96, RZ, 0x3c, !PT ;  /* 0x000000605d5d7212 */ /* 0x000fc400078e3cff */
[----:B------:R-:W-:Y:S02]  /*2010*/  IADD3.X R61, PT, PT, R42, UR45, R61, P3, P2 ;  /* 0x0000002d2a3d7c10 */ /* 0x000fe40009fe443d */
[C-C-:B------:R-:W-:Y:S02]  /*2020*/  SHF.R.U64 R57, R49.reuse, 0x2, R40.reuse ;  /* 0x0000000231397819 */ /* 0x140fe40000001228 */
[----:B------:R-:W-:Y:S02]  /*2030*/  SHF.L.W.U32.HI R47, R40, 0x13, R49 ;  /* 0x00000013282f7819 */ /* 0x000fe40000010e31 */
[C-C-:B------:R-:W-:Y:S02]  /*2040*/  SHF.L.W.U32.HI R48, R49.reuse, 0x15, R40.reuse ;  /* 0x0000001531307819 */ /* 0x140fe40000010e28 */
[C-C-:B------:R-:W-:Y:S02]  /*2050*/  SHF.L.U64.HI R62, R49.reuse, 0x1, R40.reuse ;  /* 0x00000001313e7819 */ /* 0x140fe40000010228 */
[----:B------:R-:W-:-:S02]  /*2060*/  SHF.L.W.U32.HI R45, R49, 0x13, R40 ;  /* 0x00000013312d7819 */ /* 0x000fc40000010e28 */
[----:B------:R-:W-:Y:S02]  /*2070*/  SHF.L.W.U32.HI R49, R40, 0x15, R49 ;  /* 0x0000001528317819 */ /* 0x000fe40000010e31 */
[----:B------:R-:W-:Y:S02]  /*2080*/  SHF.R.U32.HI R51, RZ, 0x2, R40 ;  /* 0x00000002ff337819 */ /* 0x000fe40000011628 */
[C-C-:B------:R-:W-:Y:S02]  /*2090*/  SHF.R.U64 R96, R44.reuse, 0x1, R55.reuse ;  /* 0x000000012c607819 */ /* 0x140fe40000001237 */
[----:B------:R-:W-:Y:S02]  /*20a0*/  SHF.L.W.U32.HI R42, R55, 0xd, R44 ;  /* 0x0000000d372a7819 */ /* 0x000fe40000010e2c */
[C-C-:B------:R-:W-:Y:S02]  /*20b0*/  SHF.L.U64.HI R109, R44.reuse, 0x2, R55.reuse ;  /* 0x000000022c6d7819 */ /* 0x140fe40000010237 */
[----:B------:R-:W-:-:S02]  /*20c0*/  SHF.L.W.U32.HI R40, R44, 0xd, R55 ;  /* 0x0000000d2c287819 */ /* 0x000fc40000010e37 */
[----:B------:R-:W-:Y:S01]  /*20d0*/  SHF.R.U32.HI R52, RZ, 0x1, R55 ;  /* 0x00000001ff347819 */ /* 0x000fe20000011637 */
[----:B------:R-:W-:Y:S01]  /*20e0*/  IMAD.SHL.U32 R107, R54, 0x4, RZ ;  /* 0x00000004366b7824 */ /* 0x000fe200078e00ff */
[----:B------:R-:W-:Y:S02]  /*20f0*/  IADD3.X R59, PT, PT, ~R59, UR25, ~R89, P4, P5 ;  /* 0x000000193b3b7c10 */ /* 0x000fe4000a7ead59 */
[----:B------:R-:W-:Y:S02]  /*2100*/  SHF.L.W.U32.HI R43, R44, 0xb, R55 ;  /* 0x0000000b2c2b7819 */ /* 0x000fe40000010e37 */
[----:B------:R-:W-:Y:S01]  /*2110*/  LOP3.LUT R96, R42, R96, R53, 0x96, !PT ;  /* 0x000000602a607212 */ /* 0x000fe200078e9635 */
[----:B------:R-:W-:Y:S01]  /*2120*/  IMAD.SHL.U32 R53, R84, 0x8, RZ ;  /* 0x0000000854357824 */ /* 0x000fe200078e00ff */
[----:B------:R-:W-:Y:S02]  /*2130*/  IADD3 R86, P0, PT, R86, UR26, RZ ;  /* 0x0000001a56567c10 */ /* 0x000fe4000ff1e0ff */
[----:B------:R-:W-:-:S02]  /*2140*/  SHF.L.W.U32.HI R44, R55, 0xb, R44 ;  /* 0x0000000b372c7819 */ /* 0x000fc40000010e2c */
[----:B------:R-:W-:Y:S02]  /*2150*/  LOP3.LUT R57, R47, R57, R50, 0x96, !PT ;  /* 0x000000392f397212 */ /* 0x000fe400078e9632 */
[----:B------:R-:W-:Y:S02]  /*2160*/  LOP3.LUT R62, R45, R51, R62, 0x96, !PT ;  /* 0x000000332d3e7212 */ /* 0x000fe400078e963e */
[----:B------:R-:W-:Y:S02]  /*2170*/  LOP3.LUT R109, R40, R52, R109, 0x96, !PT ;  /* 0x00000034286d7212 */ /* 0x000fe400078e966d */
[C-C-:B------:R-:W-:Y:S02]  /*2180*/  SHF.R.U64 R60, R84.reuse, 0x1, R63.reuse ;  /* 0x00000001543c7819 */ /* 0x140fe4000000123f */
[----:B------:R-:W-:Y:S02]  /*2190*/  SHF.L.W.U32.HI R42, R63, 0x4, R84 ;  /* 0x000000043f2a7819 */ /* 0x000fe40000010e54 */
[----:B------:R-:W-:-:S02]  /*21a0*/  SHF.L.U64.HI R55, R84, 0x3, R63 ;  /* 0x0000000354377819 */ /* 0x000fc4000001023f */
[--C-:B------:R-:W-:Y:S02]  /*21b0*/  SHF.L.W.U32.HI R40, R84, 0x4, R63.reuse ;  /* 0x0000000454287819 */ /* 0x100fe40000010e3f */
[----:B------:R-:W-:Y:S02]  /*21c0*/  SHF.R.U32.HI R116, RZ, 0x1, R63 ;  /* 0x00000001ff747819 */ /* 0x000fe4000001163f */
[----:B------:R-:W-:Y:S02]  /*21d0*/  SHF.R.U64 R51, R54, 0x2, R61 ;  /* 0x0000000236337819 */ /* 0x000fe4000000123d */
[----:B------:R-:W-:Y:S02]  /*21e0*/  SHF.L.W.U32.HI R50, R61, 0x1c, R54 ;  /* 0x0000001c3d327819 */ /* 0x000fe40000010e36 */
[----:B------:R-:W-:Y:S02]  /*21f0*/  IADD3.X R59, PT, PT, R59, UR27, RZ, P0, !PT ;  /* 0x0000001b3b3b7c10 */ /* 0x000fe400087fe4ff */
[----:B------:R-:W-:-:S02]  /*2200*/  LOP3.LUT R60, R42, R60, R53, 0x96, !PT ;  /* 0x0000003c2a3c7212 */ /* 0x000fc400078e9635 */
[----:B------:R-:W-:Y:S02]  /*2210*/  LOP3.LUT R116, R40, R116, R55, 0x96, !PT ;  /* 0x0000007428747212 */ /* 0x000fe400078e9637 */
[----:B------:R-:W-:Y:S02]  /*2220*/  LOP3.LUT R107, R50, R51, R107, 0x96, !PT ;  /* 0x00000033326b7212 */ /* 0x000fe400078e966b */
[C-C-:B------:R-:W-:Y:S02]  /*2230*/  SHF.L.W.U32.HI R42, R54.reuse, 0x1b, R61.reuse ;  /* 0x0000001b362a7819 */ /* 0x140fe40000010e3d */
[C-C-:B------:R-:W-:Y:S02]  /*2240*/  SHF.L.U64.HI R55, R54.reuse, 0x2, R61.reuse ;  /* 0x0000000236377819 */ /* 0x140fe4000001023d */
[----:B------:R-:W-:Y:S02]  /*2250*/  SHF.L.W.U32.HI R40, R54, 0x1c, R61 ;  /* 0x0000001c36287819 */ /* 0x000fe40000010e3d */
[----:B------:R-:W-:-:S02]  /*2260*/  SHF.L.W.U32.HI R51, R61, 0x1b, R54 ;  /* 0x0000001b3d337819 */ /* 0x000fc40000010e36 */
[C-C-:B------:R-:W-:Y:S02]  /*2270*/  SHF.L.U64.HI R89, R86.reuse, 0x3, R59.reuse ;  /* 0x0000000356597819 */ /* 0x140fe4000001023b */
[C-C-:B------:R-:W-:Y:S02]  /*2280*/  SHF.L.W.U32.HI R50, R86.reuse, 0x4, R59.reuse ;  /* 0x0000000456327819 */ /* 0x140fe40000010e3b */
[----:B------:R-:W-:Y:S01]  /*2290*/  SHF.R.U32.HI R54, RZ, 0x1, R59 ;  /* 0x00000001ff367819 */ /* 0x000fe2000001163b */
[----:B------:R-:W-:Y:S01]  /*22a0*/  IMAD.SHL.U32 R95, R86, 0x8, RZ ;  /* 0x00000008565f7824 */ /* 0x000fe200078e00ff */
[----:B------:R-:W-:Y:S02]  /*22b0*/  SHF.L.W.U32.HI R45, R84, 0x5, R63 ;  /* 0x00000005542d7819 */ /* 0x000fe40000010e3f */
[----:B------:R-:W-:Y:S02]  /*22c0*/  SHF.L.W.U32.HI R47, R63, 0x5, R84 ;  /* 0x000000053f2f7819 */ /* 0x000fe40000010e54 */
[----:B------:R-:W-:-:S02]  /*22d0*/  SHF.R.U64 R53, R86, 0x1, R59 ;  /* 0x0000000156357819 */ /* 0x000fc4000000123b */
[C-C-:B------:R-:W-:Y:S02]  /*22e0*/  SHF.L.W.U32.HI R52, R59.reuse, 0x4, R86.reuse ;  /* 0x000000043b347819 */ /* 0x140fe40000010e56 */
[----:B------:R-:W-:Y:S02]  /*22f0*/  SHF.L.W.U32.HI R84, R86, 0x5, R59 ;  /* 0x0000000556547819 */ /* 0x000fe40000010e3b */
[----:B------:R-:W-:Y:S02]  /*2300*/  SHF.R.U32.HI R56, RZ, 0x2, R61 ;  /* 0x00000002ff387819 */ /* 0x000fe4000001163d */
[----:B------:R-:W-:Y:S02]  /*2310*/  SHF.L.W.U32.HI R86, R59, 0x5, R86 ;  /* 0x000000053b567819 */ /* 0x000fe40000010e56 */
[----:B------:R-:W-:Y:S02]  /*2320*/  LOP3.LUT R89, R50, R54, R89, 0x96, !PT ;  /* 0x0000003632597212 */ /* 0x000fe400078e9659 */
[----:B------:R-:W-:-:S02]  /*2330*/  SHF.L.W.U32.HI R59, R13, 0x2, R12 ;  /* 0x000000020d3b7819 */ /* 0x000fc40000010e0c */
[----:B------:R-:W-:Y:S02]  /*2340*/  SHF.L.W.U32.HI R54, R11, 0x5, R10 ;  /* 0x000000050b367819 */ /* 0x000fe40000010e0a */
[----:B------:R-:W-:Y:S02]  /*2350*/  LOP3.LUT R40, R40, R56, R55, 0x96, !PT ;  /* 0x0000003828287212 */ /* 0x000fe400078e9637 */
[----:B------:R-:W-:Y:S02]  /*2360*/  SHF.L.W.U32.HI R56, R12, 0x2, R13 ;  /* 0x000000020c387819 */ /* 0x000fe40000010e0d */
[----:B------:R-:W-:Y:S02]  /*2370*/  SHF.L.W.U32.HI R55, R10, 0x5, R11 ;  /* 0x000000050a377819 */ /* 0x000fe40000010e0b */
[----:B0-----:R-:W-:Y:S02]  /*2380*/  IADD3 R61, P0, P1, R54, UR34, R59 ;  /* 0x00000022363d7c10 */ /* 0x001fe4000f91e03b */
[----:B------:R-:W-:-:S02]  /*2390*/  LOP3.LUT R48, R57, R48, RZ, 0x3c, !PT ;  /* 0x0000003039307212 */ /* 0x000fc400078e3cff */
[----:B------:R-:W-:Y:S02]  /*23a0*/  LOP3.LUT R49, R62, R49, RZ, 0x3c, !PT ;  /* 0x000000313e317212 */ /* 0x000fe400078e3cff */
[----:B------:R-:W-:Y:S02]  /*23b0*/  LOP3.LUT R96, R96, R43, RZ, 0x3c, !PT ;  /* 0x0000002b60607212 */ /* 0x000fe400078e3cff */
[----:B------:R-:W-:Y:S02]  /*23c0*/  IADD3.X R62, PT, PT, R55, UR35, R56, P0, P1 ;  /* 0x00000023373e7c10 */ /* 0x000fe400087e2438 */
[----:B------:R-:W-:Y:S02]  /*23d0*/  IADD3 R43, P0, PT, R48, UR40, RZ ;  /* 0x00000028302b7c10 */ /* 0x000fe4000ff1e0ff */
[----:B------:R-:W-:Y:S02]  /*23e0*/  LOP3.LUT R109, R109, R44, RZ, 0x3c, !PT ;  /* 0x0000002c6d6d7212 */ /* 0x000fe400078e3cff */
[----:B------:R-:W-:-:S02]  /*23f0*/  IADD3.X R44, PT, PT, R49, UR41, RZ, P0, !PT ;  /* 0x00000029312c7c10 */ /* 0x000fc400087fe4ff */
[----:B------:R-:W-:Y:S01]  /*2400*/  LOP3.LUT R110, R40, R51, RZ, 0x3c, !PT ;  /* 0x00000033286e7212 */ /* 0x000fe200078e3cff */
[----:B------:R-:W-:Y:S01]  /*2410*/  IMAD.SHL.U32 R40, R43, 0x4, RZ ;  /* 0x000000042b287824 */ /* 0x000fe200078e00ff */
[----:B------:R-:W-:Y:S02]  /*2420*/  LOP3.LUT R108, R107, R42, RZ, 0x3c, !PT ;  /* 0x0000002a6b6c7212 */ /* 0x000fe400078e3cff */
[----:B------:R-:W-:Y:S02]  /*2430*/  LOP3.LUT R116, R116, R47, RZ, 0x3c, !PT ;  /* 0x0000002f74747212 */ /* 0x000fe400078e3cff */
[----:B------:R-:W-:Y:S02]  /*2440*/  SHF.R.U64 R42, R43, 0x2, R44 ;  /* 0x000000022b2a7819 */ /* 0x000fe4000000122c */
[----:B------:R-:W-:Y:S02]  /*2450*/  SHF.L.W.U32.HI R107, R44, 0x1c, R43 ;  /* 0x0000001c2c6b7819 */ /* 0x000fe40000010e2b */
[----:B------:R-:W-:-:S02]  /*2460*/  IADD3 R47, P0, PT, R96, UR18, RZ ;  /* 0x00000012602f7c10 */ /* 0x000fc4000ff1e0ff */
[----:B------:R-:W-:Y:S02]  /*2470*/  LOP3.LUT R107, R107, R42, R40, 0x96, !PT ;  /* 0x0000002a6b6b7212 */ /* 0x000fe400078e9628 */
[----:B------:R-:W-:Y:S02]  /*2480*/  IADD3.X R40, PT, PT, R109, UR19, RZ, P0, !PT ;  /* 0x000000136d287c10 */ /* 0x000fe400087fe4ff */
[----:B------:R-:W-:Y:S02]  /*2490*/  LOP3.LUT R113, R60, R45, RZ, 0x3c, !PT ;  /* 0x0000002d3c717212 */ /* 0x000fe400078e3cff */
[----:B------:R-:W-:Y:S01]  /*24a0*/  LOP3.LUT R96, R89, R86, RZ, 0x3c, !PT ;  /* 0x0000005659607212 */ /* 0x000fe200078e3cff */
[----:B------:R-:W-:Y:S01]  /*24b0*/  IMAD.SHL.U32 R86, R47, 0x4, RZ ;  /* 0x000000042f567824 */ /* 0x000fe200078e00ff */
[--C-:B------:R-:W-:Y:S02]  /*24c0*/  SHF.R.U32.HI R51, RZ, 0x2, R44.reuse ;  /* 0x00000002ff337819 */ /* 0x100fe4000001162c */
[----:B------:R-:W-:-:S02]  /*24d0*/  SHF.L.U64.HI R48, R43, 0x2, R44 ;  /* 0x000000022b307819 */ /* 0x000fc4000001022c */
[----:B------:R-:W-:Y:S02]  /*24e0*/  SHF.L.W.U32.HI R109, R43, 0x1c, R44 ;  /* 0x0000001c2b6d7819 */ /* 0x000fe40000010e2c */
[C-C-:B------:R-:W-:Y:S02]  /*24f0*/  SHF.L.U64.HI R89, R47.reuse, 0x2, R40.reuse ;  /* 0x000000022f597819 */ /* 0x140fe40000010228 */
[----:B------:R-:W-:Y:S02]  /*2500*/  SHF.L.W.U32.HI R114, R47, 0x1c, R40 ;  /* 0x0000001c2f727819 */ /* 0x000fe40000010e28 */
[----:B------:R-:W-:Y:S02]  /*2510*/  SHF.L.W.U32.HI R45, R40, 0x1b, R47 ;  /* 0x0000001b282d7819 */ /* 0x000fe40000010e2f */
[----:B------:R-:W-:Y:S02]  /*2520*/  LOP3.LUT R95, R52, R53, R95, 0x96, !PT ;  /* 0x00000035345f7212 */ /* 0x000fe400078e965f */
[----:B------:R-:W-:-:S02]  /*2530*/  SHF.L.W.U32.HI R111, R40, 0x1c, R47 ;  /* 0x0000001c286f7819 */ /* 0x000fc40000010e2f */
[----:B------:R-:W-:Y:S02]  /*2540*/  SHF.L.W.U32.HI R42, R47, 0x1b, R40 ;  /* 0x0000001b2f2a7819 */ /* 0x000fe40000010e28 */
[----:B------:R-:W-:Y:S02]  /*2550*/  SHF.L.W.U32.HI R52, R9, 0x6, R8 ;  /* 0x0000000609347819 */ /* 0x000fe40000010e08 */
[----:B------:R-:W-:Y:S02]  /*2560*/  SHF.L.W.U32.HI R57, R7, 0x3, R6 ;  /* 0x0000000307397819 */ /* 0x000fe40000010e06 */
[----:B------:R-:W-:Y:S02]  /*2570*/  LOP3.LUT R109, R109, R51, R48, 0x96, !PT ;  /* 0x000000336d6d7212 */ /* 0x000fe400078e9630 */
[----:B------:R-:W-:Y:S02]  /*2580*/  LOP3.LUT R114, R45, R89, R114, 0x96, !PT ;  /* 0x000000592d727212 */ /* 0x000fe400078e9672 */
[----:B------:R-:W-:Y:S01]  /*2590*/  LOP3.LUT R95, R95, R84, RZ, 0x3c, !PT ;  /* 0x000000545f5f7212 */ /* 0x000fe200078e3cff */
[----:B------:R-:W-:Y:S01]  /*25a0*/  IMAD.SHL.U32 R84, R47, 0x2, RZ ;  /* 0x000000022f547824 */ /* 0x000fe200078e00ff */
[----:B------:R-:W-:-:S02]  /*25b0*/  LOP3.LUT R111, R42, R86, R111, 0x96, !PT ;  /* 0x000000562a6f7212 */ /* 0x000fc400078e966f */
[C-C-:B------:R-:W-:Y:S02]  /*25c0*/  SHF.L.U64.HI R45, R47.reuse, 0x1, R40.reuse ;  /* 0x000000012f2d7819 */ /* 0x140fe40000010228 */
[--C-:B------:R-:W-:Y:S02]  /*25d0*/  SHF.L.W.U32.HI R117, R47, 0x13, R40.reuse ;  /* 0x000000132f757819 */ /* 0x100fe40000010e28 */
[C-C-:B------:R-:W-:Y:S02]  /*25e0*/  SHF.L.W.U32.HI R48, R40.reuse, 0x15, R47.reuse ;  /* 0x0000001528307819 */ /* 0x140fe40000010e2f */
[----:B------:R-:W-:Y:S02]  /*25f0*/  IADD3 R42, P0, PT, R113, UR46, RZ ;  /* 0x0000002e712a7c10 */ /* 0x000fe4000ff1e0ff */
[----:B------:R-:W-:Y:S02]  /*2600*/  SHF.L.W.U32.HI R112, R40, 0x13, R47 ;  /* 0x0000001328707819 */ /* 0x000fe40000010e2f */
[----:B------:R-:W-:-:S02]  /*2610*/  SHF.L.W.U32.HI R49, R47, 0x15, R40 ;  /* 0x000000152f317819 */ /* 0x000fc40000010e28 */
[----:B------:R-:W-:Y:S02]  /*2620*/  SHF.L.W.U32.HI R50, R8, 0x6, R9 ;  /* 0x0000000608327819 */ /* 0x000fe40000010e09 */
[----:B------:R-:W-:Y:S02]  /*2630*/  SHF.L.W.U32.HI R53, R6, 0x3, R7 ;  /* 0x0000000306357819 */ /* 0x000fe40000010e07 */
[----:B------:R-:W-:Y:S02]  /*2640*/  IADD3 R60, P2, P3, R52, UR36, R57 ;  /* 0x00000024343c7c10 */ /* 0x000fe4000fb5e039 */
[----:B------:R-:W-:Y:S02]  /*2650*/  LOP3.LUT R117, R48, R45, R117, 0x96, !PT ;  /* 0x0000002d30757212 */ /* 0x000fe400078e9675 */
[----:B------:R-:W-:Y:S02]  /*2660*/  IADD3.X R45, PT, PT, R116, UR47, RZ, P0, !PT ;  /* 0x0000002f742d7c10 */ /* 0x000fe400087fe4ff */
[----:B------:R-:W-:Y:S01]  /*2670*/  LOP3.LUT R112, R49, R84, R112, 0x96, !PT ;  /* 0x0000005431707212 */ /* 0x000fe200078e9670 */
[C---:B------:R-:W-:Y:S01]  /*2680*/  IMAD.SHL.U32 R49, R43.reuse, 0x8, RZ ;  /* 0x000000082b317824 */ /* 0x040fe200078e00ff */
[----:B------:R-:W-:Y:S01]  /*2690*/  IADD3.X R63, PT, PT, R50, UR37, R53, P2, P3 ;  /* 0x00000025323f7c10 */ /* 0x000fe200097e6435 */
[----:B------:R-:W-:Y:S01]  /*26a0*/  IMAD.SHL.U32 R48, R42, 0x2, RZ ;  /* 0x000000022a307824 */ /* 0x000fe200078e00ff */
[----:B------:R-:W-:-:S02]  /*26b0*/  SHF.R.U64 R51, R43, 0x1, R44 ;  /* 0x000000012b337819 */ /* 0x000fc4000000122c */
[----:B------:R-:W-:Y:S02]  /*26c0*/  SHF.L.W.U32.HI R120, R44, 0x4, R43 ;  /* 0x000000042c787819 */ /* 0x000fe40000010e2b */
[----:B------:R-:W-:Y:S02]  /*26d0*/  IADD3 R121, P1, P2, R34, R46, R35 ;  /* 0x0000002e22797210 */ /* 0x000fe40007a3e023 */
[----:B------:R-:W-:Y:S02]  /*26e0*/  SHF.L.W.U32.HI R113, R45, 0x13, R42 ;  /* 0x000000132d717819 */ /* 0x000fe40000010e2a */
[----:B------:R-:W-:Y:S02]  /*26f0*/  SHF.L.W.U32.HI R46, R42, 0x15, R45 ;  /* 0x000000152a2e7819 */ /* 0x000fe40000010e2d */
[--C-:B------:R-:W-:Y:S02]  /*2700*/  SHF.R.U32.HI R86, RZ, 0x1, R44.reuse ;  /* 0x00000001ff567819 */ /* 0x100fe4000001162c */
[----:B------:R-:W-:-:S02]  /*2710*/  SHF.L.U64.HI R84, R43, 0x3, R44 ;  /* 0x000000032b547819 */ /* 0x000fc4000001022c */
[----:B------:R-:W-:Y:S02]  /*2720*/  SHF.L.W.U32.HI R115, R43, 0x4, R44 ;  /* 0x000000042b737819 */ /* 0x000fe40000010e2c */
[----:B------:R-:W-:Y:S02]  /*2730*/  LOP3.LUT R120, R120, R51, R49, 0x96, !PT ;  /* 0x0000003378787212 */ /* 0x000fe400078e9631 */
[C-C-:B------:R-:W-:Y:S02]  /*2740*/  SHF.L.U64.HI R51, R42.reuse, 0x1, R45.reuse ;  /* 0x000000012a337819 */ /* 0x140fe4000001022d */
[----:B------:R-:W-:Y:S02]  /*2750*/  SHF.L.W.U32.HI R118, R42, 0x13, R45 ;  /* 0x000000132a767819 */ /* 0x000fe40000010e2d */
[----:B------:R-:W-:Y:S02]  /*2760*/  SHF.L.W.U32.HI R49, R45, 0x15, R42 ;  /* 0x000000152d317819 */ /* 0x000fe40000010e2a */
[----:B------:R-:W-:-:S02]  /*2770*/  LOP3.LUT R113, R46, R48, R113, 0x96, !PT ;  /* 0x000000302e717212 */ /* 0x000fc400078e9671 */
[----:B------:R-:W-:Y:S02]  /*2780*/  IADD3 R48, P0, PT, R108, UR4, RZ ;  /* 0x000000046c307c10 */ /* 0x000fe4000ff1e0ff */
[----:B------:R-:W-:Y:S02]  /*2790*/  LOP3.LUT R115, R115, R86, R84, 0x96, !PT ;  /* 0x0000005673737212 */ /* 0x000fe400078e9654 */
[----:B------:R-:W-:Y:S02]  /*27a0*/  SHF.L.W.U32.HI R84, R40, 0xb, R47 ;  /* 0x0000000b28547819 */ /* 0x000fe40000010e2f */
[----:B------:R-:W-:Y:S02]  /*27b0*/  LOP3.LUT R118, R49, R51, R118, 0x96, !PT ;  /* 0x0000003331767212 */ /* 0x000fe400078e9676 */
[----:B------:R-:W-:Y:S02]  /*27c0*/  IADD3.X R49, PT, PT, R110, UR5, RZ, P0, !PT ;  /* 0x000000056e317c10 */ /* 0x000fe400087fe4ff */
[----:B------:R-:W-:-:S02]  /*27d0*/  SHF.L.U64.HI R116, R42, 0x2, R45 ;  /* 0x000000022a747819 */ /* 0x000fc4000001022d */
[C-C-:B------:R-:W-:Y:S02]  /*27e0*/  SHF.L.W.U32.HI R51, R42.reuse, 0x1c, R45.reuse ;  /* 0x0000001c2a337819 */ /* 0x140fe40000010e2d */
[----:B------:R-:W-:Y:S01]  /*27f0*/  SHF.L.W.U32.HI R124, R45, 0x1b, R42 ;  /* 0x0000001b2d7c7819 */ /* 0x000fe20000010e2a */
[----:B------:R-:W-:Y:S01]  /*2800*/  IMAD.SHL.U32 R131, R42, 0x4, RZ ;  /* 0x000000042a837824 */ /* 0x000fe200078e00ff */
[----:B------:R-:W-:Y:S01]  /*2810*/  IADD3 R46, P0, PT, R95, UR12, RZ ;  /* 0x0000000c5f2e7c10 */ /* 0x000fe2000ff1e0ff */
[----:B------:R-:W-:Y:S01]  /*2820*/  IMAD.SHL.U32 R89, R48, 0x4, RZ ;  /* 0x0000000430597824 */ /* 0x000fe200078e00ff */
[----:B------:R-:W-:Y:S02]  /*2830*/  IADD3 R121, P3, P4, R43, R121, R84 ;  /* 0x000000792b797210 */ /* 0x000fe40007c7e054 */
[----:B------:R-:W-:Y:S02]  /*2840*/  SHF.L.W.U32.HI R84, R45, 0x1c, R42 ;  /* 0x0000001c2d547819 */ /* 0x000fe40000010e2a */
[----:B------:R-:W-:-:S02]  /*2850*/  SHF.L.W.U32.HI R119, R42, 0x1b, R45 ;  /* 0x0000001b2a777819 */ /* 0x000fc40000010e2d */
[----:B------:R-:W-:Y:S02]  /*2860*/  SHF.R.U64 R86, R48, 0x1, R49 ;  /* 0x0000000130567819 */ /* 0x000fe40000001231 */
[----:B------:R-:W-:Y:S02]  /*2870*/  SHF.L.W.U32.HI R108, R49, 0xd, R48 ;  /* 0x0000000d316c7819 */ /* 0x000fe40000010e30 */
[----:B------:R-:W-:Y:S02]  /*2880*/  LOP3.LUT R116, R124, R116, R51, 0x96, !PT ;  /* 0x000000747c747212 */ /* 0x000fe400078e9633 */
[----:B------:R-:W-:Y:S02]  /*2890*/  IADD3.X R51, PT, PT, R96, UR13, RZ, P0, !PT ;  /* 0x0000000d60337c10 */ /* 0x000fe400087fe4ff */
[----:B------:R-:W-:Y:S01]  /*28a0*/  LOP3.LUT R131, R119, R131, R84, 0x96, !PT ;  /* 0x0000008377837212 */ /* 0x000fe200078e9654 */
[----:B------:R-:W-:Y:S01]  /*28b0*/  IMAD.SHL.U32 R84, R46, 0x4, RZ ;  /* 0x000000042e547824 */ /* 0x000fe200078e00ff */
[----:B------:R-:W-:Y:S01]  /*28c0*/  LOP3.LUT R108, R108, R86, R89, 0x96, !PT ;  /* 0x000000566c6c7212 */ /* 0x000fe200078e9659 */
[----:B------:R-:W-:Y:S01]  /*28d0*/  IMAD.SHL.U32 R126, R48, 0x2, RZ ;  /* 0x00000002307e7824 */ /* 0x000fe200078e00ff */
        /* <DEDUP_REMOVED lines=8> */
[----:B------:R-:W-:Y:S02]  /*2960*/  SHF.R.U64 R127, R48, 0x2, R49 ;  /* 0x00000002307f7819 */ /* 0x000fe40000001231 */
[----:B------:R-:W-:Y:S02]  /*2970*/  SHF.L.W.U32.HI R125, R49, 0x13, R48 ;  /* 0x00000013317d7819 */ /* 0x000fe40000010e30 */
[----:B------:R-:W-:Y:S02]  /*2980*/  LOP3.LUT R96, R96, R122, R89, 0x96, !PT ;  /* 0x0000007a60607212 */ /* 0x000fe400078e9659 */
[----:B------:R-:W-:Y:S02]  /*2990*/  LOP3.LUT R110, R110, R128, R123, 0x96, !PT ;  /* 0x000000806e6e7212 */ /* 0x000fe400078e967b */
[----:B------:R-:W-:-:S02]  /*29a0*/  LOP3.LUT R95, R95, R86, R84, 0x96, !PT ;  /* 0x000000565f5f7212 */ /* 0x000fc400078e9654 */
[----:B------:R-:W-:Y:S01]  /*29b0*/  LOP3.LUT R125, R125, R127, R126, 0x96, !PT ;  /* 0x0000007f7d7d7212 */ /* 0x000fe200078e967e */
[C---:B------:R-:W-:Y:S01]  /*29c0*/  IMAD.SHL.U32 R126, R46.reuse, 0x8, RZ ;  /* 0x000000082e7e7824 */ /* 0x040fe200078e00ff */
[--C-:B------:R-:W-:Y:S02]  /*29d0*/  SHF.R.U32.HI R122, RZ, 0x2, R51.reuse ;  /* 0x00000002ff7a7819 */ /* 0x100fe40000011633 */
[C-C-:B------:R-:W-:Y:S02]  /*29e0*/  SHF.L.U64.HI R123, R46.reuse, 0x2, R51.reuse ;  /* 0x000000022e7b7819 */ /* 0x140fe40000010233 */
[C-C-:B------:R-:W-:Y:S02]  /*29f0*/  SHF.L.W.U32.HI R86, R46.reuse, 0x1c, R51.reuse ;  /* 0x0000001c2e567819 */ /* 0x140fe40000010e33 */
[----:B------:R-:W-:Y:S02]  /*2a00*/  SHF.R.U64 R130, R47, 0x2, R40 ;  /* 0x000000022f827819 */ /* 0x000fe40000001228 */
[----:B------:R-:W-:-:S02]  /*2a10*/  SHF.R.U64 R128, R46, 0x1, R51 ;  /* 0x000000012e807819 */ /* 0x000fc40000001233 */
[----:B------:R-:W-:Y:S02]  /*2a20*/  SHF.L.W.U32.HI R89, R51, 0x4, R46 ;  /* 0x0000000433597819 */ /* 0x000fe40000010e2e */
[----:B------:R-:W-:Y:S02]  /*2a30*/  LOP3.LUT R86, R86, R122, R123, 0x96, !PT ;  /* 0x0000007a56567212 */ /* 0x000fe400078e967b */
[-C--:B------:R-:W-:Y:S02]  /*2a40*/  LOP3.LUT R111, R111, R130.reuse, RZ, 0x3c, !PT ;  /* 0x000000826f6f7212 */ /* 0x080fe400078e3cff */
[----:B------:R-:W-:Y:S02]  /*2a50*/  LOP3.LUT R112, R112, R130, RZ, 0x3c, !PT ;  /* 0x0000008270707212 */ /* 0x000fe400078e3cff */
[--C-:B------:R-:W-:Y:S02]  /*2a60*/  SHF.R.U32.HI R129, RZ, 0x1, R51.reuse ;  /* 0x00000001ff817819 */ /* 0x100fe40000011633 */
[----:B------:R-:W-:-:S02]  /*2a70*/  SHF.L.U64.HI R127, R46, 0x3, R51 ;  /* 0x000000032e7f7819 */ /* 0x000fc40000010233 */
[----:B------:R-:W-:Y:S02]  /*2a80*/  SHF.L.W.U32.HI R84, R46, 0x4, R51 ;  /* 0x000000042e547819 */ /* 0x000fe40000010e33 */
[----:B------:R-:W-:Y:S02]  /*2a90*/  SHF.L.W.U32.HI R123, R47, 0xb, R40 ;  /* 0x0000000b2f7b7819 */ /* 0x000fe40000010e28 */
[----:B------:R-:W-:Y:S02]  /*2aa0*/  IADD3.X R130, PT, PT, R29, R105, R30, P1, P2 ;  /* 0x000000691d827210 */ /* 0x000fe40000fe441e */
[----:B------:R-:W-:Y:S02]  /*2ab0*/  LOP3.LUT R89, R89, R128, R126, 0x96, !PT ;  /* 0x0000008059597212 */ /* 0x000fe400078e967e */
[----:B------:R-:W-:Y:S02]  /*2ac0*/  SHF.L.W.U32.HI R122, R22, 0x1b, R41 ;  /* 0x0000001b167a7819 */ /* 0x000fe40000010e29 */
[----:B------:R-:W-:-:S02]  /*2ad0*/  SHF.R.U64 R126, R42, 0x2, R45 ;  /* 0x000000022a7e7819 */ /* 0x000fc4000000122d */
[----:B------:R-:W-:Y:S02]  /*2ae0*/  LOP3.LUT R84, R84, R129, R127, 0x96, !PT ;  /* 0x0000008154547212 */ /* 0x000fe400078e967f */
[----:B------:R-:W-:Y:S02]  /*2af0*/  IADD3.X R130, PT, PT, R44, R130, R123, P3, P4 ;  /* 0x000000822c827210 */ /* 0x000fe40001fe847b */
[----:B------:R-:W-:Y:S02]  /*2b00*/  SHF.R.U32.HI R127, RZ, 0x2, R40 ;  /* 0x00000002ff7f7819 */ /* 0x000fe40000011628 */
[----:B------:R-:W-:Y:S02]  /*2b10*/  IADD3 R122, P5, P4, R28, R121, R122 ;  /* 0x000000791c7a7210 */ /* 0x000fe40007cbe07a */
[-C--:B------:R-:W-:Y:S02]  /*2b20*/  LOP3.LUT R105, R131, R126.reuse, RZ, 0x3c, !PT ;  /* 0x0000007e83697212 */ /* 0x080fe400078e3cff */
[----:B------:R-:W-:-:S02]  /*2b30*/  LOP3.LUT R113, R113, R126, RZ, 0x3c, !PT ;  /* 0x0000007e71717212 */ /* 0x000fc400078e3cff */
[----:B------:R-:W-:Y:S02]  /*2b40*/  SHF.L.W.U32.HI R121, R40, 0x5, R47 ;  /* 0x0000000528797819 */ /* 0x000fe40000010e2f */
[----:B------:R-:W-:Y:S02]  /*2b50*/  SHF.L.W.U32.HI R126, R44, 0x5, R43 ;  /* 0x000000052c7e7819 */ /* 0x000fe40000010e2b */
[-C--:B------:R-:W-:Y:S02]  /*2b60*/  LOP3.LUT R114, R114, R127.reuse, RZ, 0x3c, !PT ;  /* 0x0000007f72727212 */ /* 0x080fe400078e3cff */
[----:B------:R-:W-:Y:S02]  /*2b70*/  LOP3.LUT R117, R117, R127, RZ, 0x3c, !PT ;  /* 0x0000007f75757212 */ /* 0x000fe400078e3cff */
[----:B------:R-:W-:Y:S02]  /*2b80*/  SHF.L.W.U32.HI R123, R47, 0x5, R40 ;  /* 0x000000052f7b7819 */ /* 0x000fe40000010e28 */
[----:B------:R-:W-:-:S02]  /*2b90*/  IADD3 R127, P2, P3, R43, R121, R34 ;  /* 0x000000792b7f7210 */ /* 0x000fc40007b5e022 */
[----:B------:R-:W-:Y:S02]  /*2ba0*/  SHF.L.W.U32.HI R128, R41, 0x1b, R22 ;  /* 0x0000001b29807819 */ /* 0x000fe40000010e16 */
[-C--:B------:R-:W-:Y:S02]  /*2bb0*/  LOP3.LUT R115, R115, R126.reuse, RZ, 0x3c, !PT ;  /* 0x0000007e73737212 */ /* 0x080fe400078e3cff */
[----:B------:R-:W-:Y:S02]  /*2bc0*/  SHF.L.W.U32.HI R121, R27, 0xb, R28 ;  /* 0x0000000b1b797819 */ /* 0x000fe40000010e1c */
[----:B------:R-:W-:Y:S02]  /*2bd0*/  IADD3 R126, P0, P1, R41, R126, R47 ;  /* 0x0000007e297e7210 */ /* 0x000fe4000791e02f */
[----:B------:R-:W-:Y:S02]  /*2be0*/  IADD3.X R129, PT, PT, R44, R123, R29, P2, P3 ;  /* 0x0000007b2c817210 */ /* 0x000fe400017e641d */
[----:B------:R-:W-:-:S02]  /*2bf0*/  IADD3.X R123, PT, PT, R27, R130, R128, P5, P4 ;  /* 0x000000821b7b7210 */ /* 0x000fc40002fe8480 */
[----:B------:R-:W-:Y:S02]  /*2c00*/  IADD3 R97, P2, P3, R28, R127, R97 ;  /* 0x0000007f1c617210 */ /* 0x000fe40007b5e061 */
[----:B------:R-:W-:Y:S02]  /*2c10*/  LOP3.LUT R100, R100, R121, RZ, 0x3c, !PT ;  /* 0x0000007964647212 */ /* 0x000fe400078e3cff */
[----:B------:R-:W-:Y:S02]  /*2c20*/  IADD3 R126, P4, P5, R42, R126, R121 ;  /* 0x0000007e2a7e7210 */ /* 0x000fe40007d9e079 */
[----:B------:R-:W-:Y:S02]  /*2c30*/  SHF.L.W.U32.HI R121, R43, 0x5, R44 ;  /* 0x000000052b797819 */ /* 0x000fe40000010e2c */
[----:B------:R-:W-:Y:S02]  /*2c40*/  IADD3.X R98, PT, PT, R27, R129, R98, P2, P3 ;  /* 0x000000811b627210 */ /* 0x000fe400017e6462 */
[----:B------:R-:W-:-:S02]  /*2c50*/  SHF.L.W.U32.HI R127, R28, 0xb, R27 ;  /* 0x0000000b1c7f7819 */ /* 0x000fc40000010e1b */
[----:B------:R-:W-:Y:S02]  /*2c60*/  SHF.L.W.U32.HI R129, R27, 0x5, R28 ;  /* 0x000000051b817819 */ /* 0x000fe40000010e1c */
[----:B------:R-:W-:Y:S02]  /*2c70*/  IADD3.X R132, PT, PT, R22, R121, R40, P0, P1 ;  /* 0x0000007916847210 */ /* 0x000fe400007e2428 */
[----:B------:R-:W-:Y:S02]  /*2c80*/  SHF.L.W.U32.HI R128, R45, 0xb, R42 ;  /* 0x0000000b2d807819 */ /* 0x000fe40000010e2a */
[----:B------:R-:W-:Y:S02]  /*2c90*/  IADD3 R133, P2, P3, R28, R91, R43 ;  /* 0x0000005b1c857210 */ /* 0x000fe40007b5e02b */
[----:B------:R-:W-:Y:S02]  /*2ca0*/  LOP3.LUT R120, R120, R121, RZ, 0x3c, !PT ;  /* 0x0000007978787212 */ /* 0x000fe400078e3cff */
[----:B------:R-:W-:-:S02]  /*2cb0*/  SHF.L.W.U32.HI R130, R26, 0xb, R23 ;  /* 0x0000000b1a827819 */ /* 0x000fc40000010e17 */
[----:B------:R-:W-:Y:S02]  /*2cc0*/  IADD3 R129, P0, P1, R42, R129, R41 ;  /* 0x000000812a817210 */ /* 0x000fe4000791e029 */
[----:B------:R-:W-:Y:S02]  /*2cd0*/  LOP3.LUT R121, R94, R127, RZ, 0x3c, !PT ;  /* 0x0000007f5e797212 */ /* 0x000fe400078e3cff */
[----:B------:R-:W-:Y:S02]  /*2ce0*/  IADD3.X R91, PT, PT, R45, R132, R127, P4, P5 ;  /* 0x000000842d5b7210 */ /* 0x000fe400027ea47f */
[----:B------:R-:W-:Y:S02]  /*2cf0*/  IADD3 R133, P4, P5, R23, R133, R128 ;  /* 0x0000008517857210 */ /* 0x000fe40007d9e080 */
[----:B------:R-:W-:Y:S02]  /*2d00*/  SHF.L.W.U32.HI R94, R28, 0x5, R27 ;  /* 0x000000051c5e7819 */ /* 0x000fe40000010e1b */
[----:B------:R-:W-:-:S02]  /*2d10*/  SHF.L.W.U32.HI R128, R45, 0x5, R42 ;  /* 0x000000052d807819 */ /* 0x000fc40000010e2a */
[----:B------:R-:W-:Y:S02]  /*2d20*/  IADD3.X R134, PT, PT, R27, R81, R44, P2, P3 ;  /* 0x000000511b867210 */ /* 0x000fe400017e642c */
[----:B------:R-:W-:Y:S02]  /*2d30*/  IADD3 R132, P2, P3, R25, R129, R130 ;  /* 0x0000008119847210 */ /* 0x000fe40007b5e082 */
[--C-:B------:R-:W-:Y:S02]  /*2d40*/  SHF.R.U32.HI R129, RZ, 0x2, R45.reuse ;  /* 0x00000002ff817819 */ /* 0x100fe4000001162d */
[----:B------:R-:W-:Y:S02]  /*2d50*/  SHF.L.W.U32.HI R81, R42, 0xb, R45 ;  /* 0x0000000b2a517819 */ /* 0x000fe40000010e2d */
[----:B------:R-:W-:Y:S02]  /*2d60*/  IADD3.X R94, PT, PT, R45, R94, R22, P0, P1 ;  /* 0x0000005e2d5e7210 */ /* 0x000fe400007e2416 */
[----:B------:R-:W-:-:S02]  /*2d70*/  IADD3 R128, P0, P1, R23, R128, R28 ;  /* 0x0000008017807210 */ /* 0x000fc4000791e01c */
[----:B------:R-:W-:Y:S02]  /*2d80*/  SHF.L.W.U32.HI R127, R23, 0xb, R26 ;  /* 0x0000000b177f7819 */ /* 0x000fe40000010e1a */
[-C--:B------:R-:W-:Y:S02]  /*2d90*/  LOP3.LUT R116, R116, R129.reuse, RZ, 0x3c, !PT ;  /* 0x0000008174747212 */ /* 0x080fe400078e3cff */
[----:B------:R-:W-:Y:S02]  /*2da0*/  LOP3.LUT R118, R118, R129, RZ, 0x3c, !PT ;  /* 0x0000008176767212 */ /* 0x000fe400078e3cff */
[----:B------:R-:W-:Y:S02]  /*2db0*/  IADD3.X R134, PT, PT, R26, R134, R81, P4, P5 ;  /* 0x000000861a867210 */ /* 0x000fe400027ea451 */
[----:B------:R-:W-:Y:S02]  /*2dc0*/  IADD3 R129, P5, P4, R48, R128, R103 ;  /* 0x0000008030817210 */ /* 0x000fe40007cbe067 */
[----:B------:R-:W-:-:S02]  /*2dd0*/  IADD3.X R128, PT, PT, R38, R94, R127, P2, P3 ;  /* 0x0000005e26807210 */ /* 0x000fc400017e647f */
[----:B------:R-:W-:Y:S02]  /*2de0*/  IADD3 R135, P2, P3, R32, R101, R36 ;  /* 0x0000006520877210 */ /* 0x000fe40007b5e024 */
[----:B------:R-:W-:Y:S02]  /*2df0*/  SHF.L.W.U32.HI R103, R42, 0x5, R45 ;  /* 0x000000052a677819 */ /* 0x000fe40000010e2d */
[----:B------:R-:W-:Y:S02]  /*2e00*/  SHF.L.W.U32.HI R81, R29, 0x5, R34 ;  /* 0x000000051d517819 */ /* 0x000fe40000010e22 */
[----:B------:R-:W-:Y:S02]  /*2e10*/  SHF.L.W.U32.HI R94, R48, 0x15, R49 ;  /* 0x00000015305e7819 */ /* 0x000fe40000010e31 */
[----:B------:R-:W-:Y:S02]  /*2e20*/  IADD3.X R137, PT, PT, R39, R104, R31, P2, P3 ;  /* 0x0000006827897210 */ /* 0x000fe400017e641f */
[----:B------:R-:W-:-:S02]  /*2e30*/  IADD3.X R103, PT, PT, R26, R103, R27, P0, P1 ;  /* 0x000000671a677210 */ /* 0x000fc400007e241b */
[C---:B------:R-:W-:Y:S02]  /*2e40*/  IADD3 R135, P2, P3, R47.reuse, R135, R106 ;  /* 0x000000872f877210 */ /* 0x040fe40007b5e06a */
[----:B------:R-:W-:Y:S02]  /*2e50*/  SHF.L.W.U32.HI R130, R44, 0xb, R43 ;  /* 0x0000000b2c827819 */ /* 0x000fe40000010e2b */
[----:B------:R-:W-:Y:S02]  /*2e60*/  IADD3 R81, P0, P1, R47, R81, R32 ;  /* 0x000000512f517210 */ /* 0x000fe4000791e020 */
[----:B------:R-:W-:Y:S02]  /*2e70*/  LOP3.LUT R101, R125, R94, RZ, 0x3c, !PT ;  /* 0x0000005e7d657212 */ /* 0x000fe400078e3cff */
[----:B------:R-:W-:Y:S02]  /*2e80*/  SHF.L.W.U32.HI R94, R34, 0x5, R29 ;  /* 0x00000005225e7819 */ /* 0x000fe40000010e1d */
[----:B------:R-:W-:-:S02]  /*2e90*/  IADD3.X R131, PT, PT, R49, R103, R102, P5, P4 ;  /* 0x0000006731837210 */ /* 0x000fc40002fe8466 */
[----:B------:R-:W-:Y:S02]  /*2ea0*/  IADD3.X R137, PT, PT, R40, R137, R99, P2, P3 ;  /* 0x0000008928897210 */ /* 0x000fe400017e6463 */
[----:B------:R-:W-:Y:S02]  /*2eb0*/  IADD3 R130, P5, P4, R41, R81, R130 ;  /* 0x0000005129827210 */ /* 0x000fe40007cbe082 */
[----:B------:R-:W-:Y:S02]  /*2ec0*/  IADD3 R99, P3, P2, R23, R97, R124 ;  /* 0x0000006117637210 */ /* 0x000fe40007a7e07c */
[----:B------:R-:W-:Y:S02]  /*2ed0*/  SHF.L.W.U32.HI R81, R26, 0x1b, R23 ;  /* 0x0000001b1a517819 */ /* 0x000fe40000010e17 */
[----:B------:R-:W-:Y:S02]  /*2ee0*/  SHF.L.W.U32.HI R97, R43, 0xb, R44 ;  /* 0x0000000b2b617819 */ /* 0x000fe40000010e2c */
[----:B------:R-:W-:-:S02]  /*2ef0*/  IADD3.X R94, PT, PT, R40, R94, R39, P0, P1 ;  /* 0x0000005e285e7210 */ /* 0x000fc400007e2427 */
[----:B------:R-:W-:Y:S02]  /*2f00*/  SHF.L.W.U32.HI R125, R38, 0x1b, R25 ;  /* 0x0000001b267d7819 */ /* 0x000fe40000010e19 */
[----:B------:R-:W-:Y:S02]  /*2f10*/  LOP3.LUT R103, R66, R81, RZ, 0x3c, !PT ;  /* 0x0000005142677212 */ /* 0x000fe400078e3cff */
[----:B------:R-:W-:Y:S02]  /*2f20*/  IADD3.X R124, PT, PT, R22, R94, R97, P5, P4 ;  /* 0x0000005e167c7210 */ /* 0x000fe40002fe8461 */
[----:B------:R-:W-:Y:S02]  /*2f30*/  IADD3 R81, P0, P1, R25, R126, R81 ;  /* 0x0000007e19517210 */ /* 0x000fe4000791e051 */
[----:B------:R-:W-:Y:S02]  /*2f40*/  SHF.L.W.U32.HI R97, R23, 0x1b, R26 ;  /* 0x0000001b17617819 */ /* 0x000fe40000010e1a */
[----:B------:R-:W-:-:S02]  /*2f50*/  SHF.L.W.U32.HI R127, R49, 0x1b, R48 ;  /* 0x0000001b317f7819 */ /* 0x000fc40000010e30 */
[----:B------:R-:W-:Y:S02]  /*2f60*/  IADD3 R66, P4, P5, R48, R133, R125 ;  /* 0x0000008530427210 */ /* 0x000fe40007d9e07d */
[----:B------:R-:W-:Y:S02]  /*2f70*/  SHF.L.W.U32.HI R106, R25, 0x1b, R38 ;  /* 0x0000001b196a7819 */ /* 0x000fe40000010e26 */
[----:B------:R-:W-:Y:S02]  /*2f80*/  SHF.L.W.U32.HI R102, R44, 0x1b, R43 ;  /* 0x0000001b2c667819 */ /* 0x000fe40000010e2b */
[----:B------:R-:W-:Y:S02]  /*2f90*/  IADD3.X R98, PT, PT, R26, R98, R119, P3, P2 ;  /* 0x000000621a627210 */ /* 0x000fe40001fe4477 */
[----:B------:R-:W-:Y:S02]  /*2fa0*/  LOP3.LUT R104, R68, R97, RZ, 0x3c, !PT ;  /* 0x0000006144687212 */ /* 0x000fe400078e3cff */
[----:B------:R-:W-:-:S02]  /*2fb0*/  IADD3.X R91, PT, PT, R38, R91, R97, P0, P1 ;  /* 0x0000005b265b7210 */ /* 0x000fc400007e2461 */
[----:B------:R-:W-:Y:S02]  /*2fc0*/  IADD3 R94, P3, P2, R24, R132, R127 ;  /* 0x00000084185e7210 */ /* 0x000fe40007a7e07f */
[----:B------:R-:W-:Y:S02]  /*2fd0*/  IADD3 R69, P1, P0, R46, R129, R69 ;  /* 0x000000812e457210 */ /* 0x000fe4000783e045 */
[----:B------:R-:W-:Y:S02]  /*2fe0*/  IADD3.X R68, PT, PT, R49, R134, R106, P4, P5 ;  /* 0x0000008631447210 */ /* 0x000fe400027ea46a */
[----:B------:R-:W-:Y:S02]  /*2ff0*/  SHF.L.W.U32.HI R97, R48, 0x1b, R49 ;  /* 0x0000001b30617819 */ /* 0x000fe40000010e31 */
[----:B------:R-:W-:Y:S02]  /*3000*/  LOP3.LUT R132, R109, R102, RZ, 0x3c, !PT ;  /* 0x000000666d847212 */ /* 0x000fe400078e3cff */
[----:B------:R-:W-:-:S02]  /*3010*/  IADD3 R129, P4, P5, R41, R135, R102 ;  /* 0x0000008729817210 */ /* 0x000fc40007d9e066 */
[----:B------:R-:W-:Y:S02]  /*3020*/  SHF.L.W.U32.HI R119, R27, 0x1b, R28 ;  /* 0x0000001b1b777819 */ /* 0x000fe40000010e1c */
[----:B------:R-:W-:Y:S02]  /*3030*/  SHF.L.W.U32.HI R102, R43, 0x1b, R44 ;  /* 0x0000001b2b667819 */ /* 0x000fe40000010e2c */
[----:B------:R-:W-:Y:S02]  /*3040*/  IADD3.X R97, PT, PT, R21, R128, R97, P3, P2 ;  /* 0x0000008015617210 */ /* 0x000fe40001fe4461 */
[----:B------:R-:W-:Y:S02]  /*3050*/  IADD3.X R70, PT, PT, R51, R131, R70, P1, P0 ;  /* 0x0000008333467210 */ /* 0x000fe40000fe0446 */
[----:B------:R-:W-:Y:S02]  /*3060*/  IADD3 R106, P2, P3, R42, R130, R119 ;  /* 0x000000822a6a7210 */ /* 0x000fe40007b5e077 */
[----:B------:R-:W-:-:S02]  /*3070*/  LOP3.LUT R131, R107, R102, RZ, 0x3c, !PT ;  /* 0x000000666b837212 */ /* 0x000fc400078e3cff */
[----:B------:R-:W-:Y:S02]  /*3080*/  IADD3.X R130, PT, PT, R22, R137, R102, P4, P5 ;  /* 0x0000008916827210 */ /* 0x000fe400027ea466 */
[----:B------:R-:W-:Y:S02]  /*3090*/  SHF.L.W.U32.HI R107, R38, 0x5, R25 ;  /* 0x00000005266b7819 */ /* 0x000fe40000010e19 */
[----:B------:R-:W-:Y:S02]  /*30a0*/  IADD3 R127, P4, P5, R23, R122, R45 ;  /* 0x0000007a177f7210 */ /* 0x000fe40007d9e02d */
[----:B------:R-:W-:Y:S02]  /*30b0*/  SHF.L.W.U32.HI R102, R25, 0x5, R38 ;  /* 0x0000000519667819 */ /* 0x000fe40000010e26 */
[----:B------:R-:W-:Y:S02]  /*30c0*/  IADD3 R109, P0, P1, R48, R107, R23 ;  /* 0x0000006b306d7210 */ /* 0x000fe4000791e017 */
[----:B------:R-:W-:-:S02]  /*30d0*/  SHF.L.W.U32.HI R122, R21, 0xb, R24 ;  /* 0x0000000b157a7819 */ /* 0x000fc40000010e18 */
[----:B------:R-:W-:Y:S02]  /*30e0*/  IADD3.X R128, PT, PT, R26, R123, R42, P4, P5 ;  /* 0x0000007b1a807210 */ /* 0x000fe400027ea42a */
[----:B------:R-:W-:Y:S02]  /*30f0*/  IADD3 R123, P5, P4, R48, R127, R102 ;  /* 0x0000007f307b7210 */ /* 0x000fe40007cbe066 */
[-C--:B------:R-:W-:Y:S02]  /*3100*/  LOP3.LUT R119, R85, R102.reuse, RZ, 0x3c, !PT ;  /* 0x0000006655777212 */ /* 0x080fe400078e3cff */
[----:B------:R-:W-:Y:S02]  /*3110*/  IADD3.X R126, PT, PT, R49, R102, R26, P0, P1 ;  /* 0x00000066317e7210 */ /* 0x000fe400007e241a */
[----:B------:R-:W-:Y:S02]  /*3120*/  IADD3 R102, P0, P1, R46, R109, R122 ;  /* 0x0000006d2e667210 */ /* 0x000fe4000791e07a */
[----:B------:R-:W-:-:S02]  /*3130*/  SHF.L.W.U32.HI R125, R24, 0xb, R21 ;  /* 0x0000000b187d7819 */ /* 0x000fc40000010e15 */
[----:B------:R-:W-:Y:S02]  /*3140*/  LOP3.LUT R109, R82, R107, RZ, 0x3c, !PT ;  /* 0x0000006b526d7212 */ /* 0x000fe400078e3cff */
[----:B------:R-:W-:Y:S02]  /*3150*/  IADD3.X R127, PT, PT, R49, R128, R107, P5, P4 ;  /* 0x00000080317f7210 */ /* 0x000fe40002fe846b */
[----:B------:R-:W-:Y:S02]  /*3160*/  SHF.L.W.U32.HI R107, R28, 0x1b, R27 ;  /* 0x0000001b1c6b7819 */ /* 0x000fe40000010e1b */
[--C-:B------:R-:W-:Y:S02]  /*3170*/  IADD3.X R85, PT, PT, R51, R126, R125.reuse, P0, P1 ;  /* 0x0000007e33557210 */ /* 0x100fe400007e247d */
[----:B------:R-:W-:Y:S02]  /*3180*/  IADD3 R82, P1, P0, R46, R123, R125 ;  /* 0x0000007b2e527210 */ /* 0x000fe4000783e07d */
[----:B------:R-:W-:-:S02]  /*3190*/  IADD3.X R107, PT, PT, R45, R124, R107, P2, P3 ;  /* 0x0000007c2d6b7210 */ /* 0x000fc400017e646b */
[----:B------:R-:W-:Y:S02]  /*31a0*/  IADD3 R112, P4, P5, R131, R87, R112 ;  /* 0x0000005783707210 */ /* 0x000fe40007d9e070 */
[----:B------:R-:W-:Y:S02]  /*31b0*/  IADD3 R83, P2, P3, R111, R83, R80 ;  /* 0x000000536f537210 */ /* 0x000fe40007b5e050 */
[----:B------:R-:W-:Y:S02]  /*31c0*/  IADD3.X R80, PT, PT, R51, R127, R122, P1, P0 ;  /* 0x0000007f33507210 */ /* 0x000fe40000fe047a */
[----:B------:R-:W-:Y:S02]  /*31d0*/  SHF.L.W.U32.HI R123, R49, 0x15, R48 ;  /* 0x00000015317b7819 */ /* 0x000fe40000010e30 */
[----:B------:R-:W-:Y:S02]  /*31e0*/  IADD3.X R117, PT, PT, R132, R90, R117, P4, P5 ;  /* 0x0000005a84757210 */ /* 0x000fe400027ea475 */
[----:B------:R-:W-:-:S02]  /*31f0*/  IADD3.X R122, PT, PT, R114, R88, R77, P2, P3 ;  /* 0x00000058727a7210 */ /* 0x000fc400017e644d */
[----:B------:R-:W-:Y:S02]  /*3200*/  SHF.L.W.U32.HI R88, R23, 0x5, R26 ;  /* 0x0000000517587819 */ /* 0x000fe40000010e1a */
[----:B------:R-:W-:Y:S02]  /*3210*/  IADD3 R90, P1, P2, R42, R129, R27 ;  /* 0x000000812a5a7210 */ /* 0x000fe40007a3e01b */
[----:B------:R-:W-:Y:S02]  /*3220*/  LOP3.LUT R124, R110, R123, RZ, 0x3c, !PT ;  /* 0x0000007b6e7c7212 */ /* 0x000fe400078e3cff */
[----:B------:R-:W-:Y:S02]  /*3230*/  LOP3.LUT R111, R73, R88, RZ, 0x3c, !PT ;  /* 0x00000058496f7212 */ /* 0x000fe400078e3cff */
[----:B------:R-:W-:Y:S02]  /*3240*/  IADD3.X R110, PT, PT, R45, R130, R28, P1, P2 ;  /* 0x000000822d6e7210 */ /* 0x000fe40000fe441c */
[----:B------:R-:W-:-:S02]  /*3250*/  SHF.L.W.U32.HI R77, R26, 0x5, R23 ;  /* 0x000000051a4d7819 */ /* 0x000fc40000010e17 */
[----:B------:R-:W-:Y:S02]  /*3260*/  IADD3 R73, P1, P2, R25, R90, R88 ;  /* 0x0000005a19497210 */ /* 0x000fe40007a3e058 */
[----:B------:R-:W-:Y:S02]  /*3270*/  IADD3 R120, P3, P0, R79, R83, R120 ;  /* 0x000000534f787210 */ /* 0x000fe4000787e078 */
[----:B------:R-:W-:Y:S02]  /*3280*/  IADD3.X R110, PT, PT, R38, R110, R77, P1, P2 ;  /* 0x0000006e266e7210 */ /* 0x000fe40000fe444d */
[----:B------:R-:W-:Y:S02]  /*3290*/  IADD3 R121, P1, P2, R121, R112, R76 ;  /* 0x0000007079797210 */ /* 0x000fe40007a3e04c */
[----:B------:R-:W-:Y:S02]  /*32a0*/  IADD3.X R78, PT, PT, R78, R122, R115, P3, P0 ;  /* 0x0000007a4e4e7210 */ /* 0x000fe40001fe0473 */
[----:B------:R-:W-:-:S02]  /*32b0*/  IADD3.X R100, PT, PT, R100, R117, R75, P1, P2 ;  /* 0x0000007564647210 */ /* 0x000fc40000fe444b */
[----:B------:R-:W-:Y:S02]  /*32c0*/  SHF.L.W.U32.HI R79, R48, 0xb, R49 ;  /* 0x0000000b304f7819 */ /* 0x000fe40000010e31 */
[----:B------:R-:W-:Y:S02]  /*32d0*/  IADD3 R74, P2, P3, R105, R120, R74 ;  /* 0x00000078694a7210 */ /* 0x000fe40007b5e04a */
[----:B------:R-:W-:Y:S02]  /*32e0*/  IADD3 R104, P1, P0, R104, R121, R113 ;  /* 0x0000007968687210 */ /* 0x000fe4000783e071 */
[----:B------:R-:W-:Y:S02]  /*32f0*/  SHF.L.W.U32.HI R83, R49, 0xb, R48 ;  /* 0x0000000b31537819 */ /* 0x000fe40000010e30 */
[----:B------:R-:W-:Y:S02]  /*3300*/  IADD3 R87, P4, P5, R25, R77, R42 ;  /* 0x0000004d19577210 */ /* 0x000fe40007d9e02a */
[----:B------:R-:W-:-:S02]  /*3310*/  LOP3.LUT R108, R108, R79, RZ, 0x3c, !PT ;  /* 0x0000004f6c6c7212 */ /* 0x000fc400078e3cff */
[----:B------:R-:W-:Y:S02]  /*3320*/  IADD3.X R116, PT, PT, R116, R78, R67, P2, P3 ;  /* 0x0000004e74747210 */ /* 0x000fe400017e6443 */
[----:B------:R-:W-:Y:S02]  /*3330*/  LOP3.LUT R114, R71, R77, RZ, 0x3c, !PT ;  /* 0x0000004d47727212 */ /* 0x000fe400078e3cff */
[----:B------:R-:W-:Y:S02]  /*3340*/  IADD3 R67, P2, P3, R92, R74, R111 ;  /* 0x0000004a5c437210 */ /* 0x000fe40007b5e06f */
[----:B------:R-:W-:Y:S02]  /*3350*/  SHF.L.W.U32.HI R78, R46, 0x1b, R51 ;  /* 0x0000001b2e4e7819 */ /* 0x000fe40000010e33 */
[----:B------:R-:W-:Y:S02]  /*3360*/  IADD3.X R103, PT, PT, R103, R100, R118, P1, P0 ;  /* 0x0000006467677210 */ /* 0x000fe40000fe0476 */
[----:B------:R-:W-:-:S02]  /*3370*/  IADD3.X R90, PT, PT, R38, R88, R45, P4, P5 ;  /* 0x00000058265a7210 */ /* 0x000fc400027ea42d */
[----:B------:R-:W-:Y:S02]  /*3380*/  LOP3.LUT R96, R96, R83, RZ, 0x3c, !PT ;  /* 0x0000005360607212 */ /* 0x000fe400078e3cff */
[----:B------:R-:W-:Y:S02]  /*3390*/  IADD3 R92, P0, P1, R108, R104, R119 ;  /* 0x000000686c5c7210 */ /* 0x000fe4000791e077 */
[----:B------:R-:W-:Y:S02]  /*33a0*/  IADD3 R88, P4, P5, R24, R87, R83 ;  /* 0x0000005718587210 */ /* 0x000fe40007d9e053 */
[----:B------:R-:W-:Y:S02]  /*33b0*/  IADD3.X R93, PT, PT, R93, R116, R114, P2, P3 ;  /* 0x000000745d5d7210 */ /* 0x000fe400017e6472 */
[----:B------:R-:W-:Y:S02]  /*33c0*/  LOP3.LUT R95, R95, R78, RZ, 0x3c, !PT ;  /* 0x0000004e5f5f7212 */ /* 0x000fe400078e3cff */
[----:B------:R-:W-:-:S02]  /*33d0*/  IADD3 R101, P2, P3, R72, R67, R101 ;  /* 0x0000004348657210 */ /* 0x000fc40007b5e065 */
[----:B------:R-:W-:Y:S02]  /*33e0*/  SHF.L.W.U32.HI R74, R15, 0x1, R14 ;  /* 0x000000010f4a7819 */ /* 0x000fe40000010e0e */
[----:B------:R-:W-:Y:S02]  /*33f0*/  SHF.L.W.U32.HI R71, R19, 0x4, R18 ;  /* 0x0000000413477819 */ /* 0x000fe40000010e12 */
[----:B------:R-:W-:Y:S02]  /*3400*/  IADD3.X R104, PT, PT, R96, R103, R109, P0, P1 ;  /* 0x0000006760687210 */ /* 0x000fe400007e246d */
[--C-:B------:R-:W-:Y:S02]  /*3410*/  IADD3.X R87, PT, PT, R21, R90, R79.reuse, P4, P5 ;  /* 0x0000005a15577210 */ /* 0x100fe400027ea44f */
[----:B------:R-:W-:Y:S02]  /*3420*/  IADD3 R92, P1, P0, R95, R92, R64 ;  /* 0x0000005c5f5c7210 */ /* 0x000fe4000783e040 */
[----:B------:R-:W-:-:S02]  /*3430*/  IADD3 R76, P4, P5, R24, R73, R79 ;  /* 0x00000049184c7210 */ /* 0x000fc40007d9e04f */
[----:B------:R-:W-:Y:S02]  /*3440*/  IADD3.X R95, PT, PT, R65, R93, R124, P2, P3 ;  /* 0x0000005d415f7210 */ /* 0x000fe400017e647c */
[----:B------:R-:W-:Y:S02]  /*3450*/  IADD3 R65, P2, P3, R71, UR32, R74 ;  /* 0x0000002047417c10 */ /* 0x000fe4000fb5e04a */
[----:B------:R-:W-:Y:S02]  /*3460*/  SHF.L.W.U32.HI R73, R14, 0x1, R15 ;  /* 0x000000010e497819 */ /* 0x000fe40000010e0f */
[----:B------:R-:W-:Y:S02]  /*3470*/  SHF.L.W.U32.HI R96, R46, 0x5, R51 ;  /* 0x000000052e607819 */ /* 0x000fe40000010e33 */
[----:B------:R-:W-:Y:S02]  /*3480*/  SHF.L.W.U32.HI R72, R18, 0x4, R19 ;  /* 0x0000000412487819 */ /* 0x000fe40000010e13 */
[----:B------:R-:W-:-:S02]  /*3490*/  SHF.L.W.U32.HI R79, R51, 0x1b, R46 ;  /* 0x0000001b334f7819 */ /* 0x000fc40000010e2e */
[----:B------:R-:W-:Y:S02]  /*34a0*/  LOP3.LUT R65, R65, UR18, RZ, 0x3c, !PT ;  /* 0x0000001241417c12 */ /* 0x000fe4000f8e3cff */
[----:B------:R-:W-:Y:S02]  /*34b0*/  LOP3.LUT R90, R89, R96, RZ, 0x3c, !PT ;  /* 0x00000060595a7212 */ /* 0x000fe400078e3cff */
[----:B------:R-:W-:Y:S02]  /*34c0*/  IADD3.X R64, PT, PT, R72, UR33, R73, P2, P3 ;  /* 0x0000002148407c10 */ /* 0x000fe400097e6449 */
[----:B------:R-:W-:Y:S02]  /*34d0*/  SHF.L.W.U32.HI R77, R51, 0x5, R46 ;  /* 0x00000005334d7819 */ /* 0x000fe40000010e2e */
[----:B------:R-:W-:Y:S02]  /*34e0*/  LOP3.LUT R67, R86, R79, RZ, 0x3c, !PT ;  /* 0x0000004f56437212 */ /* 0x000fe400078e3cff */
[----:B------:R-:W-:-:S02]  /*34f0*/  IADD3.X R75, PT, PT, R21, R110, R83, P4, P5 ;  /* 0x0000006e154b7210 */ /* 0x000fc400027ea453 */
[----:B------:R-:W-:Y:S02]  /*3500*/  IADD3 R65, P2, P3, R65, R101, R90 ;  /* 0x0000006541417210 */ /* 0x000fe40007b5e05a */
[----:B------:R-:W-:Y:S02]  /*3510*/  LOP3.LUT R64, R64, UR19, RZ, 0x3c, !PT ;  /* 0x0000001340407c12 */ /* 0x000fe4000f8e3cff */
[----:B------:R-:W-:Y:S02]  /*3520*/  LOP3.LUT R83, R84, R77, RZ, 0x3c, !PT ;  /* 0x0000004d54537212 */ /* 0x000fe400078e3cff */
[----:B------:R-:W-:Y:S02]  /*3530*/  IADD3.X R104, PT, PT, R67, R104, R58, P1, P0 ;  /* 0x0000006843687210 */ /* 0x000fe40000fe043a */
[----:B------:R-:W-:Y:S02]  /*3540*/  IADD3 R67, P0, P1, R25, R106, R26 ;  /* 0x0000006a19437210 */ /* 0x000fe4000791e01a */
[----:B------:R-:W-:-:S02]  /*3550*/  SHF.L.W.U32.HI R93, R48, 0x5, R49 ;  /* 0x00000005305d7819 */ /* 0x000fc40000010e31 */
[----:B------:R-:W-:Y:S02]  /*3560*/  IADD3.X R58, PT, PT, R64, R95, R83, P2, P3 ;  /* 0x0000005f403a7210 */ /* 0x000fe400017e6453 */
[----:B------:R-:W-:Y:S02]  /*3570*/  SHF.L.W.U32.HI R64, R49, 0x5, R48 ;  /* 0x0000000531407819 */ /* 0x000fe40000010e30 */
[----:B------:R-:W-:Y:S02]  /*3580*/  IADD3.X R83, PT, PT, R38, R107, R23, P0, P1 ;  /* 0x0000006b26537210 */ /* 0x000fe400007e2417 */
[----:B------:R-:W-:Y:S02]  /*3590*/  IADD3 R67, P2, P3, R24, R67, R93 ;  /* 0x0000004318437210 */ /* 0x000fe40007b5e05d */
[----:B------:R-:W-:Y:S01]  /*35a0*/  SHF.L.W.U32.HI R86, R46, 0xb, R51 ;  /* 0x0000000b2e567819 */ /* 0x000fe20000010e33 */
[----:B------:R-:W-:Y:S01]  /*35b0*/  IMAD.SHL.U32 R95, R65, 0x8, RZ ;  /* 0x00000008415f7824 */ /* 0x000fe200078e00ff */
[----:B------:R-:W-:-:S02]  /*35c0*/  IADD3.X R83, PT, PT, R21, R83, R64, P2, P3 ;  /* 0x0000005315537210 */ /* 0x000fc400017e6440 */
[----:B------:R-:W-:Y:S02]  /*35d0*/  SHF.L.W.U32.HI R89, R51, 0xb, R46 ;  /* 0x0000000b33597819 */ /* 0x000fe40000010e2e */
[----:B------:R-:W-:Y:S02]  /*35e0*/  IADD3 R84, P2, P3, R24, R64, R25 ;  /* 0x0000004018547210 */ /* 0x000fe40007b5e019 */
[C---:B------:R-:W-:Y:S02]  /*35f0*/  IADD3 R67, P4, P5, R65.reuse, R67, R86 ;  /* 0x0000004341437210 */ /* 0x040fe40007d9e056 */
[C---:B------:R-:W-:Y:S02]  /*3600*/  SHF.R.U64 R90, R65.reuse, 0x1, R58 ;  /* 0x00000001415a7819 */ /* 0x040fe4000000123a */
[----:B------:R-:W-:Y:S02]  /*3610*/  SHF.L.W.U32.HI R64, R58, 0x4, R65 ;  /* 0x000000043a407819 */ /* 0x000fe40000010e41 */
[----:B------:R-:W-:-:S02]  /*3620*/  IADD3 R79, P1, P0, R65, R88, R79 ;  /* 0x00000058414f7210 */ /* 0x000fc4000783e04f */
[--C-:B------:R-:W-:Y:S02]  /*3630*/  IADD3.X R83, PT, PT, R58, R83, R89.reuse, P4, P5 ;  /* 0x000000533a537210 */ /* 0x100fe400027ea459 */
[----:B------:R-:W-:Y:S02]  /*3640*/  IADD3 R89, P4, P5, R65, R84, R89 ;  /* 0x0000005441597210 */ /* 0x000fe40007d9e059 */
[----:B------:R-:W-:Y:S02]  /*3650*/  LOP3.LUT R95, R90, R95, R64, 0x96, !PT ;  /* 0x0000005f5a5f7212 */ /* 0x000fe400078e9640 */
[----:B------:R-:W-:Y:S02]  /*3660*/  IADD3.X R93, PT, PT, R21, R93, R38, P2, P3 ;  /* 0x0000005d155d7210 */ /* 0x000fe400017e6426 */
[--C-:B------:R-:W-:Y:S02]  /*3670*/  SHF.L.W.U32.HI R88, R65, 0x5, R58.reuse ;  /* 0x0000000541587819 */ /* 0x100fe40000010e3a */
[----:B------:R-:W-:-:S02]  /*3680*/  SHF.R.U32.HI R103, RZ, 0x1, R58 ;  /* 0x00000001ff677819 */ /* 0x000fc4000001163a */
[C-C-:B------:R-:W-:Y:S02]  /*3690*/  SHF.L.U64.HI R101, R65.reuse, 0x3, R58.reuse ;  /* 0x0000000341657819 */ /* 0x140fe4000001023a */
[----:B------:R-:W-:Y:S02]  /*36a0*/  SHF.L.W.U32.HI R84, R65, 0x4, R58 ;  /* 0x0000000441547819 */ /* 0x000fe40000010e3a */
[----:B------:R-:W-:Y:S02]  /*36b0*/  LOP3.LUT R105, R90, R65, RZ, 0x3c, !PT ;  /* 0x000000415a697212 */ /* 0x000fe400078e3cff */
[----:B------:R-:W-:Y:S02]  /*36c0*/  LOP3.LUT R61, R61, UR40, RZ, 0x3c, !PT ;  /* 0x000000283d3d7c12 */ /* 0x000fe4000f8e3cff */
[----:B------:R-:W-:Y:S02]  /*36d0*/  LOP3.LUT R90, R95, R88, RZ, 0x3c, !PT ;  /* 0x000000585f5a7212 */ /* 0x000fe400078e3cff */
[----:B------:R-:W-:-:S02]  /*36e0*/  IADD3.X R64, PT, PT, R58, R93, R86, P4, P5 ;  /* 0x0000005d3a407210 */ /* 0x000fc400027ea456 */
[----:B------:R-:W-:Y:S02]  /*36f0*/  IADD3.X R78, PT, PT, R58, R87, R78, P1, P0 ;  /* 0x000000573a4e7210 */ /* 0x000fe40000fe044e */
[----:B------:R-:W-:Y:S02]  /*3700*/  LOP3.LUT R86, R103, R101, R84, 0x96, !PT ;  /* 0x0000006567567212 */ /* 0x000fe400078e9654 */
[----:B------:R-:W-:Y:S02]  /*3710*/  IADD3 R93, P4, P5, R48, R99, R38 ;  /* 0x00000063305d7210 */ /* 0x000fe40007d9e026 */
[----:B------:R-:W-:Y:S02]  /*3720*/  SHF.L.W.U32.HI R87, R46, 0x15, R51 ;  /* 0x000000152e577819 */ /* 0x000fe40000010e33 */
[----:B------:R-:W-:Y:S02]  /*3730*/  SHF.L.W.U32.HI R84, R24, 0x5, R21 ;  /* 0x0000000518547819 */ /* 0x000fe40000010e15 */
[----:B------:R-:W-:-:S02]  /*3740*/  SHF.L.W.U32.HI R99, R58, 0x5, R65 ;  /* 0x000000053a637819 */ /* 0x000fc40000010e41 */
[----:B------:R-:W-:Y:S02]  /*3750*/  IADD3 R61, P0, P1, R61, R92, R90 ;  /* 0x0000005c3d3d7210 */ /* 0x000fe4000791e05a */
[----:B------:R-:W-:Y:S02]  /*3760*/  IADD3.X R90, PT, PT, R49, R98, R25, P4, P5 ;  /* 0x00000062315a7210 */ /* 0x000fe400027ea419 */
[----:B------:R-:W-:Y:S02]  /*3770*/  IADD3 R105, P3, P2, R105, R76, R87 ;  /* 0x0000004c69697210 */ /* 0x000fe40007a7e057 */
[----:B------:R-:W-:Y:S02]  /*3780*/  IADD3 R100, P4, P5, R46, R93, R84 ;  /* 0x0000005d2e647210 */ /* 0x000fe40007d9e054 */
[----:B------:R-:W-:Y:S02]  /*3790*/  LOP3.LUT R62, R62, UR41, RZ, 0x3c, !PT ;  /* 0x000000293e3e7c12 */ /* 0x000fe4000f8e3cff */
[----:B------:R-:W-:-:S02]  /*37a0*/  SHF.L.W.U32.HI R76, R51, 0x15, R46 ;  /* 0x00000015334c7819 */ /* 0x000fc40000010e2e */
[----:B------:R-:W-:Y:S02]  /*37b0*/  LOP3.LUT R110, R103, R58, RZ, 0x3c, !PT ;  /* 0x0000003a676e7212 */ /* 0x000fe400078e3cff */
[----:B------:R-:W-:Y:S02]  /*37c0*/  LOP3.LUT R93, R86, R99, RZ, 0x3c, !PT ;  /* 0x00000063565d7212 */ /* 0x000fe400078e3cff */
[----:B------:R-:W-:Y:S02]  /*37d0*/  SHF.L.W.U32.HI R87, R21, 0x5, R24 ;  /* 0x0000000515577819 */ /* 0x000fe40000010e18 */
[----:B------:R-:W-:Y:S02]  /*37e0*/  IADD3.X R110, PT, PT, R110, R75, R76, P3, P2 ;  /* 0x0000004b6e6e7210 */ /* 0x000fe40001fe444c */
[----:B------:R-:W-:Y:S02]  /*37f0*/  IADD3.X R62, PT, PT, R62, R104, R93, P0, P1 ;  /* 0x000000683e3e7210 */ /* 0x000fe400007e245d */
[----:B------:R-:W-:-:S02]  /*3800*/  SHF.L.W.U32.HI R75, R58, 0x1b, R65 ;  /* 0x0000001b3a4b7819 */ /* 0x000fc40000010e41 */
[----:B------:R-:W-:Y:S02]  /*3810*/  LOP3.LUT R60, R60, UR42, RZ, 0x3c, !PT ;  /* 0x0000002a3c3c7c12 */ /* 0x000fe4000f8e3cff */
[----:B------:R-:W-:Y:S01]  /*3820*/  LOP3.LUT R63, R63, UR43, RZ, 0x3c, !PT ;  /* 0x0000002b3f3f7c12 */ /* 0x000fe2000f8e3cff */
[----:B------:R-:W0:Y:S01]  /*3830*/  LDCU.128 UR40, c[0x3][0x120] ;  /* 0x00c02400ff2877ac */ /* 0x000e220008000c00 */
[----:B------:R-:W-:Y:S02]  /*3840*/  IADD3 R86, P2, P3, R46, R87, R48 ;  /* 0x000000572e567210 */ /* 0x000fe40007b5e030 */
[----:B------:R-:W-:Y:S02]  /*3850*/  SHF.L.W.U32.HI R104, R65, 0xb, R58 ;  /* 0x0000000b41687819 */ /* 0x000fe40000010e3a */
[C---:B------:R-:W-:Y:S02]  /*3860*/  SHF.R.U64 R106, R61.reuse, 0x1, R62 ;  /* 0x000000013d6a7819 */ /* 0x040fe4000000123e */
[----:B------:R-:W-:-:S02]  /*3870*/  IADD3 R102, P0, P1, R61, R102, R75 ;  /* 0x000000663d667210 */ /* 0x000fc4000791e04b */
[--C-:B------:R-:W-:Y:S02]  /*3880*/  SHF.L.W.U32.HI R76, R65, 0x1b, R58.reuse ;  /* 0x0000001b414c7819 */ /* 0x100fe40000010e3a */
[C---:B------:R-:W-:Y:S02]  /*3890*/  IADD3.X R90, PT, PT, R51.reuse, R90, R87, P4, P5 ;  /* 0x0000005a335a7210 */ /* 0x040fe400027ea457 */
[----:B------:R-:W-:Y:S02]  /*38a0*/  IADD3.X R93, PT, PT, R51, R84, R49, P2, P3 ;  /* 0x00000054335d7210 */ /* 0x000fe400017e6431 */
[----:B------:R-:W-:Y:S02]  /*38b0*/  SHF.L.W.U32.HI R87, R58, 0xb, R65 ;  /* 0x0000000b3a577819 */ /* 0x000fe40000010e41 */
[----:B------:R-:W-:Y:S02]  /*38c0*/  SHF.L.W.U32.HI R75, R65, 0x15, R58 ;  /* 0x00000015414b7819 */ /* 0x000fe40000010e3a */
[----:B------:R-:W-:-:S02]  /*38d0*/  IADD3 R100, P2, P3, R61, R100, R104 ;  /* 0x000000643d647210 */ /* 0x000fc40007b5e068 */
[----:B------:R-:W-:Y:S02]  /*38e0*/  LOP3.LUT R106, R106, R61, RZ, 0x3c, !PT ;  /* 0x0000003d6a6a7212 */ /* 0x000fe400078e3cff */
[C---:B------:R-:W-:Y:S02]  /*38f0*/  IADD3.X R85, PT, PT, R62.reuse, R85, R76, P0, P1 ;  /* 0x000000553e557210 */ /* 0x040fe400007e244c */
[----:B------:R-:W-:Y:S02]  /*3900*/  SHF.L.W.U32.HI R92, R17, 0x7, R16 ;  /* 0x00000007115c7819 */ /* 0x000fe40000010e10 */
[C---:B------:R-:W-:Y:S02]  /*3910*/  SHF.R.U64 R76, R61.reuse, 0x2, R62 ;  /* 0x000000023d4c7819 */ /* 0x040fe4000000123e */
[--C-:B------:R-:W-:Y:S02]  /*3920*/  IADD3 R103, P4, P5, R61, R86, R87.reuse ;  /* 0x000000563d677210 */ /* 0x100fe40007d9e057 */
[----:B------:R-:W-:-:S02]  /*3930*/  IADD3.X R87, PT, PT, R62, R90, R87, P2, P3 ;  /* 0x0000005a3e577210 */ /* 0x000fc400017e6457 */
[----:B------:R-:W-:Y:S02]  /*3940*/  IADD3 R106, P0, P1, R106, R82, R75 ;  /* 0x000000526a6a7210 */ /* 0x000fe4000791e04b */
[----:B------:R-:W-:Y:S02]  /*3950*/  SHF.L.W.U32.HI R75, R16, 0x7, R17 ;  /* 0x00000007104b7819 */ /* 0x000fe40000010e11 */
[----:B------:R-:W-:Y:S02]  /*3960*/  IADD3 R98, P2, P3, R92, UR38, R71 ;  /* 0x000000265c627c10 */ /* 0x000fe4000fb5e047 */
[----:B------:R-:W-:Y:S02]  /*3970*/  LOP3.LUT R95, R76, R61, RZ, 0x3c, !PT ;  /* 0x0000003d4c5f7212 */ /* 0x000fe400078e3cff */
[----:B------:R-:W-:Y:S02]  /*3980*/  IADD3.X R104, PT, PT, R62, R93, R104, P4, P5 ;  /* 0x0000005d3e687210 */ /* 0x000fe400027ea468 */
[----:B------:R-:W-:-:S02]  /*3990*/  IADD3.X R107, PT, PT, R75, UR39, R72, P2, P3 ;  /* 0x000000274b6b7c10 */ /* 0x000fc400097e6448 */
[----:B------:R-:W-:Y:S02]  /*39a0*/  SHF.L.W.U32.HI R93, R5, 0x8, R4 ;  /* 0x00000008055d7819 */ /* 0x000fe40000010e04 */
[----:B------:R-:W-:Y:S02]  /*39b0*/  IADD3 R60, P2, P3, R60, R105, R95 ;  /* 0x000000693c3c7210 */ /* 0x000fe40007b5e05f */
[----:B------:R-:W-:Y:S02]  /*39c0*/  SHF.R.U32.HI R105, RZ, 0x1, R62 ;  /* 0x00000001ff697819 */ /* 0x000fe4000001163e */
[----:B------:R-:W-:Y:S02]  /*39d0*/  SHF.L.W.U32.HI R90, R4, 0x8, R5 ;  /* 0x00000008045a7819 */ /* 0x000fe40000010e05 */
[----:B0-----:R-:W-:Y:S02]  /*39e0*/  IADD3 R101, P4, P5, R93, UR40, R54 ;  /* 0x000000285d657c10 */ /* 0x001fe4000fd9e036 */
[----:B------:R-:W-:-:S02]  /*39f0*/  SHF.R.U32.HI R109, RZ, 0x2, R62 ;  /* 0x00000002ff6d7819 */ /* 0x000fc4000001163e */
[----:B------:R-:W-:Y:S02]  /*3a00*/  SHF.L.W.U32.HI R95, R58, 0x15, R65 ;  /* 0x000000153a5f7819 */ /* 0x000fe40000010e41 */
[----:B------:R-:W-:Y:S02]  /*3a10*/  LOP3.LUT R108, R105, R62, RZ, 0x3c, !PT ;  /* 0x0000003e696c7212 */ /* 0x000fe400078e3cff */
[----:B------:R-:W-:Y:S02]  /*3a20*/  IADD3.X R82, PT, PT, R90, UR41, R55, P4, P5 ;  /* 0x000000295a527c10 */ /* 0x000fe4000a7ea437 */
[----:B------:R-:W-:Y:S02]  /*3a30*/  IADD3 R76, P5, P4, R65, R94, R51 ;  /* 0x0000005e414c7210 */ /* 0x000fe40007cbe033 */
[----:B------:R-:W-:Y:S02]  /*3a40*/  LOP3.LUT R84, R109, R62, RZ, 0x3c, !PT ;  /* 0x0000003e6d547212 */ /* 0x000fe400078e3cff */
[----:B------:R-:W-:-:S02]  /*3a50*/  IADD3.X R108, PT, PT, R108, R80, R95, P0, P1 ;  /* 0x000000506c6c7210 */ /* 0x000fc400007e245f */
[----:B------:R-:W-:Y:S02]  /*3a60*/  SHF.L.W.U32.HI R105, R61, 0x5, R62 ;  /* 0x000000053d697819 */ /* 0x000fe40000010e3e */
[----:B------:R-:W-:Y:S02]  /*3a70*/  IADD3 R81, P0, P1, R24, R81, R49 ;  /* 0x0000005118517210 */ /* 0x000fe4000791e031 */
[----:B------:R-:W-:Y:S02]  /*3a80*/  LOP3.LUT R94, R82, UR47, RZ, 0x3c, !PT ;  /* 0x0000002f525e7c12 */ /* 0x000fe4000f8e3cff */
[----:B------:R-:W-:Y:S02]  /*3a90*/  IADD3.X R63, PT, PT, R63, R110, R84, P2, P3 ;  /* 0x0000006e3f3f7210 */ /* 0x000fe400017e6454 */
[----:B------:R-:W-:Y:S02]  /*3aa0*/  IADD3.X R97, PT, PT, R58, R97, R46, P5, P4 ;  /* 0x000000613a617210 */ /* 0x000fe40002fe842e */
[----:B------:R-:W-:-:S02]  /*3ab0*/  IADD3 R80, P3, P2, R60, R76, R105 ;  /* 0x0000004c3c507210 */ /* 0x000fc40007a7e069 */
[C-C-:B------:R-:W-:Y:S02]  /*3ac0*/  SHF.L.W.U32.HI R82, R62.reuse, 0x5, R61.reuse ;  /* 0x000000053e527819 */ /* 0x140fe40000010e3d */
[----:B------:R-:W-:Y:S02]  /*3ad0*/  IADD3.X R86, PT, PT, R21, R91, R48, P0, P1 ;  /* 0x0000005b15567210 */ /* 0x000fe400007e2430 */
[----:B------:R-:W-:Y:S02]  /*3ae0*/  IADD3 R84, P4, P5, R65, R81, R96 ;  /* 0x0000005141547210 */ /* 0x000fe40007d9e060 */
[----:B------:R-:W-:Y:S02]  /*3af0*/  SHF.L.W.U32.HI R76, R62, 0x1b, R61 ;  /* 0x0000001b3e4c7819 */ /* 0x000fe40000010e3d */
[----:B------:R-:W-:Y:S02]  /*3b00*/  SHF.R.U64 R95, R60, 0x2, R63 ;  /* 0x000000023c5f7819 */ /* 0x000fe4000000123f */
[----:B------:R-:W-:-:S02]  /*3b10*/  IADD3.X R91, PT, PT, R63, R97, R82, P3, P2 ;  /* 0x000000613f5b7210 */ /* 0x000fc40001fe4452 */
[----:B------:R-:W-:Y:S02]  /*3b20*/  IADD3.X R86, PT, PT, R58, R86, R77, P4, P5 ;  /* 0x000000563a567210 */ /* 0x000fe400027ea44d */
[----:B------:R-:W-:Y:S02]  /*3b30*/  IADD3 R97, P4, P5, R65, R77, R24 ;  /* 0x0000004d41617210 */ /* 0x000fe40007d9e018 */
[----:B------:R-:W-:Y:S02]  /*3b40*/  IADD3 R76, P0, P1, R60, R89, R76 ;  /* 0x000000593c4c7210 */ /* 0x000fe4000791e04c */
[C-C-:B------:R-:W-:Y:S02]  /*3b50*/  SHF.L.W.U32.HI R81, R61.reuse, 0xb, R62.reuse ;  /* 0x0000000b3d517819 */ /* 0x140fe40000010e3e */
[----:B------:R-:W-:Y:S02]  /*3b60*/  SHF.L.W.U32.HI R77, R61, 0x1b, R62 ;  /* 0x0000001b3d4d7819 */ /* 0x000fe40000010e3e */
[----:B------:R-:W-:-:S02]  /*3b70*/  LOP3.LUT R98, R98, UR44, RZ, 0x3c, !PT ;  /* 0x0000002c62627c12 */ /* 0x000fc4000f8e3cff */
[----:B------:R-:W-:Y:S02]  /*3b80*/  LOP3.LUT R95, R95, R60, RZ, 0x3c, !PT ;  /* 0x0000003c5f5f7212 */ /* 0x000fe400078e3cff */
[----:B------:R-:W-:Y:S02]  /*3b90*/  SHF.L.W.U32.HI R82, R62, 0xb, R61 ;  /* 0x0000000b3e527819 */ /* 0x000fe40000010e3d */
[----:B------:R-:W-:Y:S02]  /*3ba0*/  IADD3 R89, P2, P3, R60, R84, R81 ;  /* 0x000000543c597210 */ /* 0x000fe40007b5e051 */
[----:B------:R-:W-:Y:S02]  /*3bb0*/  IADD3.X R77, PT, PT, R63, R64, R77, P0, P1 ;  /* 0x000000403f4d7210 */ /* 0x000fe400007e244d */
[----:B------:R-:W-:Y:S02]  /*3bc0*/  IADD3 R64, P0, P1, R98, R106, R95 ;  /* 0x0000006a62407210 */ /* 0x000fe4000791e05f */
[----:B------:R-:W-:-:S02]  /*3bd0*/  SHF.R.U64 R95, R60, 0x1, R63 ;  /* 0x000000013c5f7819 */ /* 0x000fc4000000123f */
[--C-:B------:R-:W-:Y:S02]  /*3be0*/  IADD3.X R86, PT, PT, R63, R86, R82.reuse, P2, P3 ;  /* 0x000000563f567210 */ /* 0x100fe400017e6452 */
[----:B------:R-:W-:Y:S02]  /*3bf0*/  SHF.R.U32.HI R98, RZ, 0x2, R63 ;  /* 0x00000002ff627819 */ /* 0x000fe4000001163f */
        /* <DEDUP_REMOVED lines=10> */
[----:B------:R-:W-:Y:S02]  /*3ca0*/  SHF.R.U32.HI R82, RZ, 0x1, R63 ;  /* 0x00000001ff527819 */ /* 0x000fe4000001163f */
[----:B------:R-:W-:Y:S02]  /*3cb0*/  IADD3.X R67, PT, PT, R107, R108, R98, P0, P1 ;  /* 0x0000006c6b437210 */ /* 0x000fe400007e2462 */
[----:B------:R-:W-:Y:S02]  /*3cc0*/  IADD3 R96, P0, P1, R64, R84, R69 ;  /* 0x0000005440607210 */ /* 0x000fe4000791e045 */
[----:B------:R-:W-:Y:S02]  /*3cd0*/  IADD3.X R95, PT, PT, R62, R70, R65, P5, P4 ;  /* 0x000000463e5f7210 */ /* 0x000fe40002fe8441 */
[----:B------:R-:W-:Y:S02]  /*3ce0*/  IADD3 R69, P4, P5, R46, R66, R21 ;  /* 0x000000422e457210 */ /* 0x000fe40007d9e015 */
[----:B------:R-:W-:-:S02]  /*3cf0*/  SHF.L.W.U32.HI R66, R62, 0x15, R61 ;  /* 0x000000153e427819 */ /* 0x000fc40000010e3d */
[----:B------:R-:W-:Y:S02]  /*3d00*/  LOP3.LUT R107, R82, R63, RZ, 0x3c, !PT ;  /* 0x0000003f526b7212 */ /* 0x000fe400078e3cff */
[----:B------:R-:W-:Y:S02]  /*3d10*/  IADD3.X R68, PT, PT, R51, R68, R24, P4, P5 ;  /* 0x0000004433447210 */ /* 0x000fe400027ea418 */
[----:B------:R-:W-:Y:S02]  /*3d20*/  SHF.L.W.U32.HI R70, R63, 0x5, R60 ;  /* 0x000000053f467819 */ /* 0x000fe40000010e3c */
[----:B------:R-:W-:Y:S02]  /*3d30*/  IADD3 R69, P4, P5, R61, R69, R88 ;  /* 0x000000453d457210 */ /* 0x000fe40007d9e058 */
[----:B------:R-:W-:Y:S02]  /*3d40*/  IADD3.X R107, PT, PT, R107, R83, R66, P3, P2 ;  /* 0x000000536b6b7210 */ /* 0x000fe40001fe4442 */
[----:B------:R-:W-:-:S02]  /*3d50*/  SHF.L.W.U32.HI R66, R60, 0xb, R63 ;  /* 0x0000000b3c427819 */ /* 0x000fc40000010e3f */
[----:B------:R-:W-:Y:S02]  /*3d60*/  SHF.L.W.U32.HI R82, R63, 0x1b, R60 ;  /* 0x0000001b3f527819 */ /* 0x000fe40000010e3c */
[----:B------:R-:W-:Y:S02]  /*3d70*/  IADD3.X R95, PT, PT, R67, R95, R70, P0, P1 ;  /* 0x0000005f435f7210 */ /* 0x000fe400007e2446 */
[----:B------:R-:W-:Y:S02]  /*3d80*/  IADD3.X R84, PT, PT, R62, R68, R99, P4, P5 ;  /* 0x000000443e547210 */ /* 0x000fe400027ea463 */
[----:B------:R-:W-:Y:S02]  /*3d90*/  SHF.L.W.U32.HI R98, R63, 0xb, R60 ;  /* 0x0000000b3f627819 */ /* 0x000fe40000010e3c */
[C---:B------:R-:W-:Y:S02]  /*3da0*/  IADD3 R83, P4, P5, R64.reuse, R69, R66 ;  /* 0x0000004540537210 */ /* 0x040fe40007d9e042 */
[----:B------:R-:W-:-:S02]  /*3db0*/  IADD3 R82, P3, P0, R64, R103, R82 ;  /* 0x0000006740527210 */ /* 0x000fc4000787e052 */
[----:B------:R-:W-:Y:S02]  /*3dc0*/  SHF.L.W.U32.HI R81, R60, 0x1b, R63 ;  /* 0x0000001b3c517819 */ /* 0x000fe40000010e3f */
[----:B------:R-:W-:Y:S02]  /*3dd0*/  IADD3 R99, P1, P2, R61, R99, R46 ;  /* 0x000000633d637210 */ /* 0x000fe40007a3e02e */
[C---:B------:R-:W-:Y:S02]  /*3de0*/  SHF.R.U64 R103, R64.reuse, 0x1, R67 ;  /* 0x0000000140677819 */ /* 0x040fe40000001243 */
[C-C-:B------:R-:W-:Y:S02]  /*3df0*/  IADD3.X R84, PT, PT, R67.reuse, R84, R98.reuse, P4, P5 ;  /* 0x0000005443547210 */ /* 0x140fe400027ea462 */
[----:B------:R-:W-:Y:S02]  /*3e00*/  IADD3.X R81, PT, PT, R67, R104, R81, P3, P0 ;  /* 0x0000006843517210 */ /* 0x000fe40001fe0451 */
[----:B------:R-:W-:-:S02]  /*3e10*/  IADD3 R98, P4, P5, R64, R99, R98 ;  /* 0x0000006340627210 */ /* 0x000fc40007d9e062 */
[----:B------:R-:W-:Y:S02]  /*3e20*/  LOP3.LUT R104, R103, R64, RZ, 0x3c, !PT ;  /* 0x0000004067687212 */ /* 0x000fe400078e3cff */
[----:B------:R-:W-:Y:S02]  /*3e30*/  IADD3.X R99, PT, PT, R62, R88, R51, P1, P2 ;  /* 0x000000583e637210 */ /* 0x000fe40000fe4433 */
[--C-:B------:R-:W-:Y:S02]  /*3e40*/  SHF.R.U64 R103, R64, 0x2, R67.reuse ;  /* 0x0000000240677819 */ /* 0x100fe40000001243 */
[----:B------:R-:W-:Y:S02]  /*3e50*/  SHF.R.U32.HI R68, RZ, 0x1, R67 ;  /* 0x00000001ff447819 */ /* 0x000fe40000011643 */
[----:B------:R-:W-:Y:S01]  /*3e60*/  LOP3.LUT R101, R101, UR46, RZ, 0x3c, !PT ;  /* 0x0000002e65657c12 */ /* 0x000fe2000f8e3cff */
[----:B------:R-:W0:Y:S01]  /*3e70*/  LDCU.128 UR44, c[0x3][0x170] ;  /* 0x00c02e00ff2c77ac */ /* 0x000e220008000c00 */
[----:B------:R-:W-:-:S02]  /*3e80*/  SHF.L.W.U32.HI R69, R60, 0x15, R63 ;  /* 0x000000153c457819 */ /* 0x000fc40000010e3f */
[----:B------:R-:W-:Y:S02]  /*3e90*/  IADD3.X R99, PT, PT, R67, R99, R66, P4, P5 ;  /* 0x0000006343637210 */ /* 0x000fe400027ea442 */
[----:B------:R-:W-:Y:S02]  /*3ea0*/  LOP3.LUT R70, R103, R64, RZ, 0x3c, !PT ;  /* 0x0000004067467212 */ /* 0x000fe400078e3cff */
[----:B------:R-:W-:Y:S02]  /*3eb0*/  LOP3.LUT R109, R68, R67, RZ, 0x3c, !PT ;  /* 0x00000043446d7212 */ /* 0x000fe400078e3cff */
[----:B------:R-:W-:Y:S02]  /*3ec0*/  IADD3 R104, P0, P1, R104, R100, R69 ;  /* 0x0000006468687210 */ /* 0x000fe4000791e045 */
[----:B------:R-:W-:Y:S02]  /*3ed0*/  SHF.L.W.U32.HI R66, R63, 0x15, R60 ;  /* 0x000000153f427819 */ /* 0x000fe40000010e3c */
[----:B------:R-:W-:-:S02]  /*3ee0*/  SHF.R.U32.HI R68, RZ, 0x2, R67 ;  /* 0x00000002ff447819 */ /* 0x000fc40000011643 */
[----:B------:R-:W-:Y:S02]  /*3ef0*/  IADD3 R69, P2, P3, R101, R106, R70 ;  /* 0x0000006a65457210 */ /* 0x000fe40007b5e046 */
[----:B------:R-:W-:Y:S02]  /*3f00*/  IADD3.X R109, PT, PT, R109, R87, R66, P0, P1 ;  /* 0x000000576d6d7210 */ /* 0x000fe400007e2442 */
[----:B------:R-:W-:Y:S02]  /*3f10*/  LOP3.LUT R101, R68, R67, RZ, 0x3c, !PT ;  /* 0x0000004344657212 */ /* 0x000fe400078e3cff */
[----:B------:R-:W-:Y:S02]  /*3f20*/  IADD3 R79, P0, P1, R60, R79, R62 ;  /* 0x0000004f3c4f7210 */ /* 0x000fe4000791e03e */
[C-C-:B------:R-:W-:Y:S02]  /*3f30*/  SHF.L.W.U32.HI R87, R64.reuse, 0xb, R67.reuse ;  /* 0x0000000b40577819 */ /* 0x140fe40000010e43 */
[----:B------:R-:W-:-:S02]  /*3f40*/  SHF.L.W.U32.HI R100, R64, 0x5, R67 ;  /* 0x0000000540647819 */ /* 0x000fc40000010e43 */
[----:B------:R-:W-:Y:S02]  /*3f50*/  IADD3.X R66, PT, PT, R94, R107, R101, P2, P3 ;  /* 0x0000006b5e427210 */ /* 0x000fe400017e6465 */
[----:B------:R-:W-:Y:S02]  /*3f60*/  SHF.L.W.U32.HI R68, R67, 0x1b, R64 ;  /* 0x0000001b43447819 */ /* 0x000fe40000010e40 */
[C---:B------:R-:W-:Y:S02]  /*3f70*/  IADD3 R87, P5, P2, R69.reuse, R80, R87 ;  /* 0x0000005045577210 */ /* 0x040fe40007abe057 */
[----:B------:R-:W-:Y:S02]  /*3f80*/  IADD3 R100, P3, P4, R69, R79, R100 ;  /* 0x0000004f45647210 */ /* 0x000fe40007c7e064 */
[----:B------:R-:W-:Y:S02]  /*3f90*/  SHF.L.W.U32.HI R88, R67, 0xb, R64 ;  /* 0x0000000b43587819 */ /* 0x000fe40000010e40 */
[----:B------:R-:W-:-:S02]  /*3fa0*/  IADD3.X R78, PT, PT, R63, R78, R61, P0, P1 ;  /* 0x0000004e3f4e7210 */ /* 0x000fc400007e243d */
[----:B------:R-:W-:Y:S02]  /*3fb0*/  SHF.L.W.U32.HI R79, R67, 0x5, R64 ;  /* 0x00000005434f7819 */ /* 0x000fe40000010e40 */
[----:B------:R-:W-:Y:S02]  /*3fc0*/  IADD3 R68, P1, P6, R69, R97, R68 ;  /* 0x0000006145447210 */ /* 0x000fe40007e3e044 */
[----:B------:R-:W-:Y:S02]  /*3fd0*/  SHF.L.W.U32.HI R97, R64, 0x1b, R67 ;  /* 0x0000001b40617819 */ /* 0x000fe40000010e43 */
[C---:B------:R-:W-:Y:S02]  /*3fe0*/  IADD3.X R88, PT, PT, R66.reuse, R91, R88, P5, P2 ;  /* 0x0000005b42587210 */ /* 0x040fe40002fe4458 */
[----:B------:R-:W-:Y:S02]  /*3ff0*/  IADD3.X R91, PT, PT, R66, R78, R79, P3, P4 ;  /* 0x0000004e425b7210 */ /* 0x000fe40001fe844f */
[----:B0-----:R-:W-:-:S02]  /*4000*/  IADD3 R78, P0, PT, R59, UR44, RZ ;  /* 0x0000002c3b4e7c10 */ /* 0x001fc4000ff1e0ff */
[----:B------:R-:W-:Y:S01]  /*4010*/  IADD3.X R70, PT, PT, R66, R105, R97, P1, P6 ;  /* 0x0000006942467210 */ /* 0x000fe20000fec461 */
[----:B------:R-:W-:Y:S01]  /*4020*/  IMAD.U32 R97, RZ, RZ, UR45 ;  /* 0x0000002dff617e24 */ /* 0x000fe2000f8e00ff */
[----:B------:R-:W-:Y:S01]  /*4030*/  IADD3 R78, P4, PT, R78, -0x10000, RZ ;  /* 0xffff00004e4e7810 */ /* 0x000fe20007f9e0ff */
[----:B------:R-:W-:Y:S01]  /*4040*/  IMAD.U32 R79, RZ, RZ, UR48 ;  /* 0x00000030ff4f7e24 */ /* 0x000fe2000f8e00ff */
[----:B------:R-:W-:Y:S01]  /*4050*/  IADD3 R106, P1, P6, -R59, UR58, R93 ;  /* 0x0000003a3b6a7c10 */ /* 0x000fe2000fe3e15d */
[----:B------:R-:W-:Y:S01]  /*4060*/  IMAD.U32 R108, RZ, RZ, UR46 ;  /* 0x0000002eff6c7e24 */ /* 0x000fe2000f8e00ff */
[----:B------:R-:W-:Y:S02]  /*4070*/  IADD3 R80, P2, P3, -R93, UR50, R74 ;  /* 0x000000325d507c10 */ /* 0x000fe4000fb5e14a */
[----:B------:R-:W-:Y:S02]  /*4080*/  IADD3.X R94, PT, PT, R56, -0x1, R97, P4, P0 ;  /* 0xffffffff385e7810 */ /* 0x000fe400027e0461 */
[----:B------:R-:W-:-:S02]  /*4090*/  IADD3 R107, P4, P5, -R74, UR56, R92 ;  /* 0x000000384a6b7c10 */ /* 0x000fc4000fd9e15c */
[----:B------:R-:W-:Y:S02]  /*40a0*/  IADD3.X R101, PT, PT, ~R56, UR59, R90, P1, P6 ;  /* 0x0000003b38657c10 */ /* 0x000fe40008fec55a */
[----:B------:R-:W-:Y:S01]  /*40b0*/  IADD3 R93, P1, P0, -R92, 0x2000000, R79 ;  /* 0x020000005c5d7810 */ /* 0x000fe2000783e14f */
[----:B------:R-:W-:Y:S01]  /*40c0*/  IMAD.U32 R74, RZ, RZ, UR52 ;  /* 0x00000034ff4a7e24 */ /* 0x000fe2000f8e00ff */
[----:B------:R-:W-:Y:S02]  /*40d0*/  IADD3.X R79, PT, PT, ~R90, UR51, R73, P2, P3 ;  /* 0x000000335a4f7c10 */ /* 0x000fe400097e6549 */
[----:B------:R-:W-:Y:S02]  /*40e0*/  IADD3 R56, P2, P3, R57, 0x2000000, R108 ;  /* 0x0200000039387810 */ /* 0x000fe40007b5e06c */
[----:B------:R-:W-:Y:S02]  /*40f0*/  IADD3.X R108, PT, PT, ~R73, UR57, R75, P4, P5 ;  /* 0x00000039496c7c10 */ /* 0x000fe4000a7ea54b */
[----:B------:R-:W-:Y:S01]  /*4100*/  IADD3 R73, P6, PT, R52, UR42, RZ ;  /* 0x0000002a34497c10 */ /* 0x000fe2000ffde0ff */
[----:B------:R-:W-:Y:S01]  /*4110*/  IMAD.U32 R97, RZ, RZ, UR43 ;  /* 0x0000002bff617e24 */ /* 0x000fe2000f8e00ff */
[----:B------:R-:W-:-:S02]  /*4120*/  IADD3 R103, P5, P4, -R57, 0x10000, R74 ;  /* 0x0001000039677810 */ /* 0x000fc40007cbe14a */
[----:B------:R-:W-:Y:S02]  /*4130*/  IADD3.X R59, PT, PT, R53, UR47, RZ, P2, P3 ;  /* 0x0000002f353b7c10 */ /* 0x000fe400097e64ff */
[----:B------:R-:W-:Y:S02]  /*4140*/  IADD3 R57, P2, PT, R73, -0x1ff0000, RZ ;  /* 0xfe01000049397810 */ /* 0x000fe40007f5e0ff */
[----:B------:R-:W-:Y:S02]  /*4150*/  SHF.R.U64 R90, R69, 0x2, R66 ;  /* 0x00000002455a7819 */ /* 0x000fe40000001242 */
[----:B------:R-:W-:Y:S02]  /*4160*/  LOP3.LUT R73, R56, UR16, RZ, 0x3c, !PT ;  /* 0x0000001038497c12 */ /* 0x000fe4000f8e3cff */
[----:B------:R-:W-:Y:S02]  /*4170*/  IADD3.X R56, PT, PT, R50, -0x1, R97, P2, P6 ;  /* 0xffffffff32387810 */ /* 0x000fe400017ec461 */
[----:B------:R-:W-:-:S02]  /*4180*/  LOP3.LUT R57, R57, UR24, RZ, 0x3c, !PT ;  /* 0x0000001839397c12 */ /* 0x000fc4000f8e3cff */
[----:B------:R-:W-:Y:S02]  /*4190*/  LOP3.LUT R90, R90, R69, RZ, 0x3c, !PT ;  /* 0x000000455a5a7212 */ /* 0x000fe400078e3cff */
[----:B------:R-:W-:Y:S02]  /*41a0*/  SHF.R.U32.HI R97, RZ, 0x2, R66 ;  /* 0x00000002ff617819 */ /* 0x000fe40000011642 */
[----:B------:R-:W-:Y:S02]  /*41b0*/  LOP3.LUT R74, R94, UR23, RZ, 0x3c, !PT ;  /* 0x000000175e4a7c12 */ /* 0x000fe4000f8e3cff */
[----:B------:R-:W-:Y:S02]  /*41c0*/  IADD3 R57, P2, P3, R57, R104, R90 ;  /* 0x0000006839397210 */ /* 0x000fe40007b5e05a */
[----:B------:R-:W-:Y:S02]  /*41d0*/  LOP3.LUT R56, R56, UR25, RZ, 0x3c, !PT ;  /* 0x0000001938387c12 */ /* 0x000fe4000f8e3cff */
[----:B------:R-:W-:-:S02]  /*41e0*/  LOP3.LUT R97, R97, R66, RZ, 0x3c, !PT ;  /* 0x0000004261617212 */ /* 0x000fc400078e3cff */
[--C-:B------:R-:W-:Y:S02]  /*41f0*/  SHF.R.U64 R94, R69, 0x1, R66.reuse ;  /* 0x00000001455e7819 */ /* 0x100fe40000001242 */
[----:B------:R-:W-:Y:S02]  /*4200*/  IADD3.X R56, PT, PT, R56, R109, R97, P2, P3 ;  /* 0x0000006d38387210 */ /* 0x000fe400017e6461 */
[----:B------:R-:W-:Y:S01]  /*4210*/  LOP3.LUT R59, R59, UR17, RZ, 0x3c, !PT ;  /* 0x000000113b3b7c12 */ /* 0x000fe2000f8e3cff */
[----:B------:R-:W0:Y:S01]  /*4220*/  LDCU.128 UR16, c[0x3][0x150] ;  /* 0x00c02a00ff1077ac */ /* 0x000e220008000c00 */
[----:B------:R-:W-:Y:S02]  /*4230*/  SHF.L.W.U32.HI R90, R64, 0x15, R67 ;  /* 0x00000015405a7819 */ /* 0x000fe40000010e43 */
[----:B------:R-:W-:Y:S02]  /*4240*/  LOP3.LUT R94, R94, R69, RZ, 0x3c, !PT ;  /* 0x000000455e5e7212 */ /* 0x000fe400078e3cff */
[----:B------:R-:W-:-:S02]  /*4250*/  SHF.R.U32.HI R109, RZ, 0x1, R66 ;  /* 0x00000001ff6d7819 */ /* 0x000fc40000011642 */
[----:B------:R-:W-:Y:S02]  /*4260*/  IADD3.X R97, PT, PT, ~R53, UR53, RZ, P5, P4 ;  /* 0x0000003535617c10 */ /* 0x000fe4000afe85ff */
[----:B------:R-:W-:Y:S02]  /*4270*/  SHF.L.W.U32.HI R92, R69, 0xb, R66 ;  /* 0x0000000b455c7819 */ /* 0x000fe40000010e42 */
[----:B------:R-:W-:Y:S02]  /*4280*/  IADD3 R89, P2, P3, R94, R89, R90 ;  /* 0x000000595e597210 */ /* 0x000fe40007b5e05a */
[----:B------:R-:W-:Y:S02]  /*4290*/  SHF.L.W.U32.HI R53, R67, 0x15, R64 ;  /* 0x0000001543357819 */ /* 0x000fe40000010e40 */
[----:B------:R-:W-:Y:S02]  /*42a0*/  LOP3.LUT R109, R109, R66, RZ, 0x3c, !PT ;  /* 0x000000426d6d7212 */ /* 0x000fe400078e3cff */
[----:B------:R-:W-:-:S02]  /*42b0*/  IADD3 R96, P5, P4, R57, R96, R92 ;  /* 0x0000006039607210 */ /* 0x000fc40007cbe05c */
[----:B------:R-:W-:Y:S02]  /*42c0*/  SHF.L.W.U32.HI R94, R66, 0xb, R69 ;  /* 0x0000000b425e7819 */ /* 0x000fe40000010e45 */
[----:B------:R-:W-:Y:S02]  /*42d0*/  IADD3.X R109, PT, PT, R109, R86, R53, P2, P3 ;  /* 0x000000566d6d7210 */ /* 0x000fe400017e6435 */
[----:B------:R-:W-:Y:S02]  /*42e0*/  IADD3 R102, P3, P6, R64, R102, R63 ;  /* 0x0000006640667210 */ /* 0x000fe40007e7e03f */
[----:B------:R-:W-:Y:S02]  /*42f0*/  IADD3 R53, P2, PT, -R71, UR54, RZ ;  /* 0x0000003647357c10 */ /* 0x000fe4000ff5e1ff */
[----:B------:R-:W-:Y:S02]  /*4300*/  SHF.L.W.U32.HI R71, R66, 0x1b, R69 ;  /* 0x0000001b42477819 */ /* 0x000fe40000010e45 */
[----:B------:R-:W-:-:S02]  /*4310*/  IADD3.X R94, PT, PT, R56, R95, R94, P5, P4 ;  /* 0x0000005f385e7210 */ /* 0x000fc40002fe845e */
[----:B------:R-:W-:Y:S02]  /*4320*/  SHF.L.W.U32.HI R86, R69, 0x5, R66 ;  /* 0x0000000545567819 */ /* 0x000fe40000010e42 */
[----:B------:R-:W-:Y:S02]  /*4330*/  IADD3.X R85, PT, PT, R67, R85, R60, P3, P6 ;  /* 0x0000005543557210 */ /* 0x000fe40001fec43c */
[----:B------:R-:W-:Y:S02]  /*4340*/  IADD3.X R95, PT, PT, ~R72, UR55, RZ, P2, !PT ;  /* 0x00000037485f7c10 */ /* 0x000fe400097fe5ff */
[----:B------:R-:W-:Y:S02]  /*4350*/  IADD3 R71, P2, P6, R57, R98, R71 ;  /* 0x0000006239477210 */ /* 0x000fe40007e5e047 */
[----:B------:R-:W-:Y:S02]  /*4360*/  LOP3.LUT R98, R53, UR12, RZ, 0x3c, !PT ;  /* 0x0000000c35627c12 */ /* 0x000fe4000f8e3cff */
[----:B------:R-:W-:-:S02]  /*4370*/  IADD3 R104, P4, P5, R57, R102, R86 ;  /* 0x0000006639687210 */ /* 0x000fc40007d9e056 */
[----:B------:R-:W-:Y:S02]  /*4380*/  SHF.L.W.U32.HI R53, R66, 0x5, R69 ;  /* 0x0000000542357819 */ /* 0x000fe40000010e45 */
[----:B------:R-:W-:Y:S02]  /*4390*/  SHF.R.U64 R72, R57, 0x2, R56 ;  /* 0x0000000239487819 */ /* 0x000fe40000001238 */
[----:B0-----:R-:W-:Y:S02]  /*43a0*/  IADD3 R92, P3, PT, -R54, UR16, RZ ;  /* 0x00000010365c7c10 */ /* 0x001fe4000ff7e1ff */
[----:B------:R-:W-:Y:S02]  /*43b0*/  SHF.L.W.U32.HI R54, R69, 0x1b, R66 ;  /* 0x0000001b45367819 */ /* 0x000fe40000010e42 */
[----:B------:R-:W-:Y:S02]  /*43c0*/  IADD3.X R105, PT, PT, R56, R85, R53, P4, P5 ;  /* 0x0000005538697210 */ /* 0x000fe400027ea435 */
[----:B------:R-:W-:-:S02]  /*43d0*/  LOP3.LUT R107, R107, UR26, RZ, 0x3c, !PT ;  /* 0x0000001a6b6b7c12 */ /* 0x000fc4000f8e3cff */
[----:B------:R-:W-:Y:S02]  /*43e0*/  LOP3.LUT R72, R72, R57, RZ, 0x3c, !PT ;  /* 0x0000003948487212 */ /* 0x000fe400078e3cff */
[--C-:B------:R-:W-:Y:S02]  /*43f0*/  SHF.R.U32.HI R85, RZ, 0x2, R56.reuse ;  /* 0x00000002ff557819 */ /* 0x100fe40000011638 */
[----:B------:R-:W-:Y:S02]  /*4400*/  SHF.R.U64 R90, R57, 0x1, R56 ;  /* 0x00000001395a7819 */ /* 0x000fe40000001238 */
[----:B------:R-:W-:Y:S02]  /*4410*/  IADD3.X R86, PT, PT, ~R55, UR17, RZ, P3, !PT ;  /* 0x0000001137567c10 */ /* 0x000fe40009ffe5ff */
[----:B------:R-:W-:Y:S02]  /*4420*/  IADD3.X R54, PT, PT, R56, R99, R54, P2, P6 ;  /* 0x0000006338367210 */ /* 0x000fe400017ec436 */
[----:B------:R-:W-:Y:S01]  /*4430*/  LOP3.LUT R108, R108, UR27, RZ, 0x3c, !PT ;  /* 0x0000001b6c6c7c12 */ /* 0x000fe2000f8e3cff */
[----:B------:R-:W0:Y:S01]  /*4440*/  LDCU.128 UR24, c[0x3][0x180] ;  /* 0x00c03000ff1877ac */ /* 0x000e220008000c00 */
[----:B------:R-:W-:-:S02]  /*4450*/  IADD3 R53, P2, P3, R107, R89, R72 ;  /* 0x000000596b357210 */ /* 0x000fc40007b5e048 */
[----:B------:R-:W-:Y:S02]  /*4460*/  LOP3.LUT R85, R85, R56, RZ, 0x3c, !PT ;  /* 0x0000003855557212 */ /* 0x000fe400078e3cff */
[----:B------:R-:W-:Y:S02]  /*4470*/  SHF.L.W.U32.HI R55, R57, 0xb, R56 ;  /* 0x0000000b39377819 */ /* 0x000fe40000010e38 */
[----:B------:R-:W-:Y:S02]  /*4480*/  SHF.L.W.U32.HI R72, R69, 0x15, R66 ;  /* 0x0000001545487819 */ /* 0x000fe40000010e42 */
[----:B------:R-:W-:Y:S02]  /*4490*/  LOP3.LUT R99, R90, R57, RZ, 0x3c, !PT ;  /* 0x000000395a637212 */ /* 0x000fe400078e3cff */
[----:B------:R-:W-:Y:S02]  /*44a0*/  SHF.R.U32.HI R107, RZ, 0x1, R56 ;  /* 0x00000001ff6b7819 */ /* 0x000fe40000011638 */
[----:B------:R-:W-:-:S02]  /*44b0*/  IADD3 R90, P6, PT, -R52, UR18, RZ ;  /* 0x00000012345a7c10 */ /* 0x000fc4000ffde1ff */
[----:B------:R-:W-:Y:S02]  /*44c0*/  IADD3.X R52, PT, PT, R108, R109, R85, P2, P3 ;  /* 0x0000006d6c347210 */ /* 0x000fe400017e6455 */
[----:B------:R-:W-:Y:S02]  /*44d0*/  IADD3 R100, P3, P2, R53, R100, R55 ;  /* 0x0000006435647210 */ /* 0x000fe40007a7e037 */
[----:B------:R-:W-:Y:S02]  /*44e0*/  IADD3 R99, P5, P4, R99, R83, R72 ;  /* 0x0000005363637210 */ /* 0x000fe40007cbe048 */
[----:B------:R-:W-:Y:S02]  /*44f0*/  SHF.L.W.U32.HI R55, R66, 0x15, R69 ;  /* 0x0000001542377819 */ /* 0x000fe40000010e45 */
[----:B------:R-:W-:Y:S02]  /*4500*/  LOP3.LUT R107, R107, R56, RZ, 0x3c, !PT ;  /* 0x000000386b6b7212 */ /* 0x000fe400078e3cff */
[----:B------:R-:W-:-:S02]  /*4510*/  IADD3.X R85, PT, PT, ~R50, UR19, RZ, P6, !PT ;  /* 0x0000001332557c10 */ /* 0x000fc4000b7fe5ff */
[----:B------:R-:W-:Y:S02]  /*4520*/  IADD3.X R83, PT, PT, ~R75, UR49, RZ, P1, P0 ;  /* 0x000000314b537c10 */ /* 0x000fe40008fe05ff */
[----:B------:R-:W-:Y:S02]  /*4530*/  IADD3 R50, P0, P1, R69, R76, R67 ;  /* 0x0000004c45327210 */ /* 0x000fe4000791e043 */
[----:B------:R-:W-:Y:S02]  /*4540*/  SHF.L.W.U32.HI R76, R57, 0x5, R56 ;  /* 0x00000005394c7819 */ /* 0x000fe40000010e38 */
[----:B------:R-:W-:Y:S02]  /*4550*/  SHF.L.W.U32.HI R102, R56, 0xb, R57 ;  /* 0x0000000b38667819 */ /* 0x000fe40000010e39 */
[----:B------:R-:W-:Y:S02]  /*4560*/  IADD3.X R107, PT, PT, R107, R84, R55, P5, P4 ;  /* 0x000000546b6b7210 */ /* 0x000fe40002fe8437 */
[----:B------:R-:W-:-:S02]  /*4570*/  SHF.R.U64 R84, R53, 0x2, R52 ;  /* 0x0000000235547819 */ /* 0x000fc40000001234 */
[C---:B------:R-:W-:Y:S02]  /*4580*/  IADD3 R76, P5, P4, R53.reuse, R50, R76 ;  /* 0x00000032354c7210 */ /* 0x040fe40007cbe04c */
[----:B------:R-:W-:Y:S02]  /*4590*/  IADD3.X R102, PT, PT, R52, R91, R102, P3, P2 ;  /* 0x0000005b34667210 */ /* 0x000fe40001fe4466 */
[--C-:B------:R-:W-:Y:S02]  /*45a0*/  SHF.R.U64 R50, R53, 0x1, R52.reuse ;  /* 0x0000000135327819 */ /* 0x100fe40000001234 */
[----:B------:R-:W-:Y:S02]  /*45b0*/  LOP3.LUT R106, R106, UR4, RZ, 0x3c, !PT ;  /* 0x000000046a6a7c12 */ /* 0x000fe4000f8e3cff */
[----:B------:R-:W-:Y:S02]  /*45c0*/  LOP3.LUT R75, R84, R53, RZ, 0x3c, !PT ;  /* 0x00000035544b7212 */ /* 0x000fe400078e3cff */
[----:B------:R-:W-:-:S02]  /*45d0*/  SHF.R.U32.HI R91, RZ, 0x2, R52 ;  /* 0x00000002ff5b7819 */ /* 0x000fc40000011634 */
[----:B------:R-:W-:Y:S02]  /*45e0*/  LOP3.LUT R89, R93, UR10, RZ, 0x3c, !PT ;  /* 0x0000000a5d597c12 */ /* 0x000fe4000f8e3cff */
[----:B------:R-:W-:Y:S02]  /*45f0*/  IADD3.X R77, PT, PT, R66, R77, R64, P0, P1 ;  /* 0x0000004d424d7210 */ /* 0x000fe400007e2440 */
[----:B------:R-:W-:Y:S02]  /*4600*/  SHF.L.W.U32.HI R93, R56, 0x5, R57 ;  /* 0x00000005385d7819 */ /* 0x000fe40000010e39 */
[----:B------:R-:W-:Y:S02]  /*4610*/  SHF.L.W.U32.HI R72, R57, 0x15, R56 ;  /* 0x0000001539487819 */ /* 0x000fe40000010e38 */
[----:B------:R-:W-:Y:S02]  /*4620*/  LOP3.LUT R55, R50, R53, RZ, 0x3c, !PT ;  /* 0x0000003532377212 */ /* 0x000fe400078e3cff */
[----:B------:R-:W-:-:S02]  /*4630*/  LOP3.LUT R101, R101, UR5, RZ, 0x3c, !PT ;  /* 0x0000000565657c12 */ /* 0x000fc4000f8e3cff */
[----:B------:R-:W-:Y:S02]  /*4640*/  IADD3 R50, P0, P1, R106, R99, R75 ;  /* 0x000000636a327210 */ /* 0x000fe4000791e04b */
[----:B------:R-:W-:Y:S02]  /*4650*/  LOP3.LUT R84, R91, R52, RZ, 0x3c, !PT ;  /* 0x000000345b547212 */ /* 0x000fe400078e3cff */
[----:B------:R-:W-:Y:S02]  /*4660*/  IADD3.X R93, PT, PT, R52, R77, R93, P5, P4 ;  /* 0x0000004d345d7210 */ /* 0x000fe40002fe845d */
[----:B------:R-:W-:Y:S02]  /*4670*/  IADD3 R87, P2, P3, R55, R87, R72 ;  /* 0x0000005737577210 */ /* 0x000fe40007b5e048 */
[----:B------:R-:W-:Y:S02]  /*4680*/  SHF.R.U32.HI R77, RZ, 0x1, R52 ;  /* 0x00000001ff4d7819 */ /* 0x000fe40000011634 */
[----:B------:R-:W-:-:S02]  /*4690*/  IADD3.X R55, PT, PT, R101, R107, R84, P0, P1 ;  /* 0x0000006b65377210 */ /* 0x000fc400007e2454 */
[----:B------:R-:W-:Y:S02]  /*46a0*/  IADD3 R72, P1, P0, R57, R82, R66 ;  /* 0x0000005239487210 */ /* 0x000fe4000783e042 */
[----:B------:R-:W-:Y:S02]  /*46b0*/  LOP3.LUT R82, R60, R61, R65, 0x96, !PT ;  /* 0x0000003d3c527212 */ /* 0x000fe400078e9641 */
[----:B------:R-:W-:Y:S02]  /*46c0*/  SHF.L.W.U32.HI R75, R56, 0x15, R57 ;  /* 0x00000015384b7819 */ /* 0x000fe40000010e39 */
[----:B------:R-:W-:Y:S02]  /*46d0*/  LOP3.LUT R106, R77, R52, RZ, 0x3c, !PT ;  /* 0x000000344d6a7212 */ /* 0x000fe400078e3cff */
[----:B------:R-:W-:Y:S02]  /*46e0*/  LOP3.LUT R82, R69, R82, R64, 0x96, !PT ;  /* 0x0000005245527212 */ /* 0x000fe400078e9640 */
[----:B------:R-:W-:-:S02]  /*46f0*/  IADD3.X R106, PT, PT, R106, R88, R75, P2, P3 ;  /* 0x000000586a6a7210 */ /* 0x000fc400017e644b */
[----:B------:R-:W-:Y:S02]  /*4700*/  SHF.R.U64 R75, R50, 0x2, R55 ;  /* 0x00000002324b7819 */ /* 0x000fe40000001237 */
[C-C-:B------:R-:W-:Y:S02]  /*4710*/  SHF.L.W.U32.HI R91, R53.reuse, 0x5, R52.reuse ;  /* 0x00000005355b7819 */ /* 0x140fe40000010e34 */
[C---:B------:R-:W-:Y:S02]  /*4720*/  SHF.L.W.U32.HI R101, R53.reuse, 0xb, R52 ;  /* 0x0000000b35657819 */ /* 0x040fe40000010e34 */
[----:B------:R-:W-:Y:S02]  /*4730*/  LOP3.LUT R77, R53, R82, R57, 0x96, !PT ;  /* 0x00000052354d7212 */ /* 0x000fe400078e9639 */
[----:B------:R-:W-:Y:S02]  /*4740*/  LOP3.LUT R103, R103, UR6, RZ, 0x3c, !PT ;  /* 0x0000000667677c12 */ /* 0x000fe4000f8e3cff */
[----:B------:R-:W-:-:S02]  /*4750*/  LOP3.LUT R84, R75, R50, RZ, 0x3c, !PT ;  /* 0x000000324b547212 */ /* 0x000fc400078e3cff */
[C---:B------:R-:W-:Y:S02]  /*4760*/  IADD3 R91, P4, P5, R50.reuse, R72, R91 ;  /* 0x00000048325b7210 */ /* 0x040fe40007d9e05b */
[----:B------:R-:W-:Y:S02]  /*4770*/  IADD3 R101, P2, P3, R50, R104, R101 ;  /* 0x0000006832657210 */ /* 0x000fe40007b5e065 */
[----:B------:R-:W-:Y:S02]  /*4780*/  SHF.L.W.U32.HI R72, R52, 0xb, R53 ;  /* 0x0000000b34487819 */ /* 0x000fe40000010e35 */
[----:B------:R-:W-:Y:S02]  /*4790*/  LOP3.LUT R82, R77, R50, RZ, 0x3c, !PT ;  /* 0x000000324d527212 */ /* 0x000fe400078e3cff */
[----:B------:R-:W-:Y:S02]  /*47a0*/  IADD3.X R81, PT, PT, R56, R81, R69, P1, P0 ;  /* 0x0000005138517210 */ /* 0x000fe40000fe0445 */
[----:B------:R-:W-:-:S02]  /*47b0*/  IADD3 R75, P0, P1, R103, R87, R84 ;  /* 0x00000057674b7210 */ /* 0x000fc4000791e054 */
[--C-:B------:R-:W-:Y:S02]  /*47c0*/  SHF.R.U32.HI R84, RZ, 0x2, R55.reuse ;  /* 0x00000002ff547819 */ /* 0x100fe40000011637 */
[----:B------:R-:W-:Y:S01]  /*47d0*/  IADD3.X R99, PT, PT, R55, R105, R72, P2, P3 ;  /* 0x0000006937637210 */ /* 0x000fe200017e6448 */
[----:B------:R-:W-:Y:S01]  /*47e0*/  IMAD.SHL.U32 R72, R82, 0x100, RZ ;  /* 0x0000010052487824 */ /* 0x000fe200078e00ff */
[----:B------:R-:W-:Y:S01]  /*47f0*/  LOP3.LUT R97, R97, UR7, RZ, 0x3c, !PT ;  /* 0x0000000761617c12 */ /* 0x000fe2000f8e3cff */
[----:B------:R-:W1:Y:S01]  /*4800*/  LDCU.128 UR4, c[0x3][0x1d0] ;  /* 0x00c03a00ff0477ac */ /* 0x000e620008000c00 */
[----:B------:R-:W-:Y:S02]  /*4810*/  LOP3.LUT R84, R84, R55, RZ, 0x3c, !PT ;  /* 0x0000003754547212 */ /* 0x000fe400078e3cff */
[----:B------:R-:W-:Y:S02]  /*4820*/  SHF.R.U64 R103, R50, 0x1, R55 ;  /* 0x0000000132677819 */ /* 0x000fe40000001237 */
[----:B------:R-:W-:-:S02]  /*4830*/  LOP3.LUT R41, R41, R50, R72, 0x96, !PT ;  /* 0x0000003229297212 */ /* 0x000fc400078e9648 */
[----:B------:R-:W-:Y:S02]  /*4840*/  IADD3.X R72, PT, PT, R97, R106, R84, P0, P1 ;  /* 0x0000006a61487210 */ /* 0x000fe400007e2454 */
[----:B------:R-:W-:Y:S02]  /*4850*/  SHF.L.W.U32.HI R77, R53, 0x15, R52 ;  /* 0x00000015354d7819 */ /* 0x000fe40000010e34 */
[----:B------:R-:W-:Y:S02]  /*4860*/  LOP3.LUT R103, R103, R50, RZ, 0x3c, !PT ;  /* 0x0000003267677212 */ /* 0x000fe400078e3cff */
[----:B------:R-:W-:Y:S02]  /*4870*/  SHF.R.U32.HI R104, RZ, 0x1, R55 ;  /* 0x00000001ff687819 */ /* 0x000fe40000011637 */
[----:B------:R-:W-:Y:S02]  /*4880*/  SHF.L.W.U32.HI R88, R52, 0x5, R53 ;  /* 0x0000000534587819 */ /* 0x000fe40000010e35 */
[----:B------:R-:W-:-:S02]  /*4890*/  LOP3.LUT R87, R63, R62, R58, 0x96, !PT ;  /* 0x0000003e3f577212 */ /* 0x000fc400078e963a */
[----:B------:R-:W-:Y:S02]  /*48a0*/  SHF.R.U64 R84, R75, 0x2, R72 ;  /* 0x000000024b547819 */ /* 0x000fe40000001248 */
[----:B------:R-:W-:Y:S02]  /*48b0*/  IADD3 R103, P0, P1, R103, R96, R77 ;  /* 0x0000006067677210 */ /* 0x000fe4000791e04d */
[----:B------:R-:W-:Y:S02]  /*48c0*/  SHF.L.W.U32.HI R77, R52, 0x15, R53 ;  /* 0x00000015344d7819 */ /* 0x000fe40000010e35 */
[----:B------:R-:W-:Y:S02]  /*48d0*/  LOP3.LUT R104, R104, R55, RZ, 0x3c, !PT ;  /* 0x0000003768687212 */ /* 0x000fe400078e3cff */
[----:B------:R-:W-:Y:S01]  /*48e0*/  IADD3.X R88, PT, PT, R55, R81, R88, P4, P5 ;  /* 0x0000005137587210 */ /* 0x000fe200027ea458 */
[----:B------:R-:W-:Y:S01]  /*48f0*/  IMAD.SHL.U32 R81, R82, 0x40, RZ ;  /* 0x0000004052517824 */ /* 0x000fe200078e00ff */
[----:B------:R-:W-:-:S02]  /*4900*/  LOP3.LUT R87, R66, R87, R67, 0x96, !PT ;  /* 0x0000005742577212 */ /* 0x000fc400078e9643 */
[----:B------:R-:W-:Y:S02]  /*4910*/  LOP3.LUT R97, R84, R75, RZ, 0x3c, !PT ;  /* 0x0000004b54617212 */ /* 0x000fe400078e3cff */
[----:B------:R-:W-:Y:S02]  /*4920*/  IADD3.X R104, PT, PT, R104, R94, R77, P0, P1 ;  /* 0x0000005e68687210 */ /* 0x000fe400007e244d */
[----:B------:R-:W-:Y:S02]  /*4930*/  LOP3.LUT R96, R52, R87, R56, 0x96, !PT ;  /* 0x0000005734607212 */ /* 0x000fe400078e9638 */
[----:B------:R-:W-:Y:S02]  /*4940*/  IADD3 R84, P0, P1, R98, R103, R97 ;  /* 0x0000006762547210 */ /* 0x000fe4000791e061 */
[----:B------:R-:W-:Y:S02]  /*4950*/  SHF.R.U32.HI R97, RZ, 0x2, R72 ;  /* 0x00000002ff617819 */ /* 0x000fe40000011648 */
[----:B------:R-:W-:Y:S01]  /*4960*/  LOP3.LUT R42, R42, R61, R81, 0x96, !PT ;  /* 0x0000003d2a2a7212 */ /* 0x000fe200078e9651 */
[----:B------:R-:W-:Y:S01]  /*4970*/  IMAD.SHL.U32 R81, R82, 0x10, RZ ;  /* 0x0000001052517824 */ /* 0x000fe200078e00ff */
[----:B------:R-:W-:-:S02]  /*4980*/  LOP3.LUT R77, R96, R55, RZ, 0x3c, !PT ;  /* 0x00000037604d7212 */ /* 0x000fc400078e3cff */
[----:B------:R-:W-:Y:S02]  /*4990*/  LOP3.LUT R95, R95, UR13, RZ, 0x3c, !PT ;  /* 0x0000000d5f5f7c12 */ /* 0x000fe4000f8e3cff */
[----:B------:R-:W-:Y:S02]  /*49a0*/  SHF.R.U64 R96, R75, 0x1, R72 ;  /* 0x000000014b607819 */ /* 0x000fe40000001248 */
[----:B------:R-:W-:Y:S02]  /*49b0*/  LOP3.LUT R98, R97, R72, RZ, 0x3c, !PT ;  /* 0x0000004861627212 */ /* 0x000fe400078e3cff */
[----:B------:R-:W-:Y:S02]  /*49c0*/  LOP3.LUT R23, R23, R60, R81, 0x96, !PT ;  /* 0x0000003c17177212 */ /* 0x000fe400078e9651 */
[----:B------:R-:W-:Y:S02]  /*49d0*/  SHF.L.W.U32.HI R87, R50, 0x15, R55 ;  /* 0x0000001532577819 */ /* 0x000fe40000010e37 */
[----:B------:R-:W-:-:S02]  /*49e0*/  LOP3.LUT R96, R96, R75, RZ, 0x3c, !PT ;  /* 0x0000004b60607212 */ /* 0x000fc400078e3cff */
[----:B------:R-:W-:Y:S02]  /*49f0*/  IADD3.X R81, PT, PT, R95, R104, R98, P0, P1 ;  /* 0x000000685f517210 */ /* 0x000fe400007e2462 */
[----:B------:R-:W-:Y:S02]  /*4a00*/  SHF.R.U32.HI R103, RZ, 0x1, R72 ;  /* 0x00000001ff677819 */ /* 0x000fe40000011648 */
[----:B------:R-:W-:Y:S02]  /*4a10*/  IADD3 R100, P0, P1, R96, R100, R87 ;  /* 0x0000006460647210 */ /* 0x000fe4000791e057 */
[----:B------:R-:W-:Y:S02]  /*4a20*/  SHF.R.U64 R97, R84, 0x2, R81 ;  /* 0x0000000254617819 */ /* 0x000fe40000001251 */
[----:B------:R-:W-:Y:S02]  /*4a30*/  SHF.L.W.U32.HI R87, R55, 0x15, R50 ;  /* 0x0000001537577819 */ /* 0x000fe40000010e32 */
[----:B------:R-:W-:-:S02]  /*4a40*/  LOP3.LUT R96, R103, R72, RZ, 0x3c, !PT ;  /* 0x0000004867607212 */ /* 0x000fc400078e3cff */
[----:B------:R-:W-:Y:S02]  /*4a50*/  LOP3.LUT R92, R92, UR14, RZ, 0x3c, !PT ;  /* 0x0000000e5c5c7c12 */ /* 0x000fe4000f8e3cff */
[----:B------:R-:W-:Y:S02]  /*4a60*/  LOP3.LUT R97, R97, R84, RZ, 0x3c, !PT ;  /* 0x0000005461617212 */ /* 0x000fe400078e3cff */
[----:B------:R-:W-:Y:S02]  /*4a70*/  IADD3.X R102, PT, PT, R96, R102, R87, P0, P1 ;  /* 0x0000006660667210 */ /* 0x000fe400007e2457 */
[----:B------:R-:W-:Y:S02]  /*4a80*/  SHF.R.U32.HI R96, RZ, 0x2, R81 ;  /* 0x00000002ff607819 */ /* 0x000fe40000011651 */
[----:B------:R-:W-:Y:S02]  /*4a90*/  IADD3 R87, P0, P1, R92, R100, R97 ;  /* 0x000000645c577210 */ /* 0x000fe4000791e061 */
[----:B------:R-:W-:-:S02]  /*4aa0*/  SHF.R.U64 R97, R84, 0x1, R81 ;  /* 0x0000000154617819 */ /* 0x000fc40000001251 */
[----:B------:R-:W-:Y:S01]  /*4ab0*/  LOP3.LUT R86, R86, UR15, RZ, 0x3c, !PT ;  /* 0x0000000f56567c12 */ /* 0x000fe2000f8e3cff */
[----:B------:R-:W2:Y:S01]  /*4ac0*/  LDCU.128 UR12, c[0x3][0x1b0] ;  /* 0x00c03600ff0c77ac */ /* 0x000ea20008000c00 */
[----:B------:R-:W-:Y:S02]  /*4ad0*/  LOP3.LUT R103, R96, R81, RZ, 0x3c, !PT ;  /* 0x0000005160677212 */ /* 0x000fe400078e3cff */
[----:B------:R-:W-:Y:S02]  /*4ae0*/  SHF.L.W.U32.HI R92, R75, 0x15, R72 ;  /* 0x000000154b5c7819 */ /* 0x000fe40000010e48 */
[----:B------:R-:W-:Y:S02]  /*4af0*/  LOP3.LUT R96, R97, R84, RZ, 0x3c, !PT ;  /* 0x0000005461607212 */ /* 0x000fe400078e3cff */
[----:B------:R-:W-:Y:S02]  /*4b00*/  SHF.L.U64.HI R94, R82, 0x8, R77 ;  /* 0x00000008525e7819 */ /* 0x000fe4000001024d */
[----:B------:R-:W-:-:S02]  /*4b10*/  IADD3.X R86, PT, PT, R86, R102, R103, P0, P1 ;  /* 0x0000006656567210 */ /* 0x000fc400007e2467 */
[----:B------:R-:W-:Y:S02]  /*4b20*/  IADD3 R101, P0, P1, R96, R101, R92 ;  /* 0x0000006560657210 */ /* 0x000fe4000791e05c */
[----:B------:R-:W-:Y:S02]  /*4b30*/  SHF.R.U32.HI R98, RZ, 0x1, R81 ;  /* 0x00000001ff627819 */ /* 0x000fe40000011651 */
[----:B------:R-:W-:Y:S02]  /*4b40*/  LOP3.LUT R22, R22, R55, R94, 0x96, !PT ;  /* 0x0000003716167212 */ /* 0x000fe400078e965e */
[--C-:B------:R-:W-:Y:S02]  /*4b50*/  SHF.R.U32.HI R95, RZ, 0x6, R77.reuse ;  /* 0x00000006ff5f7819 */ /* 0x100fe4000001164d */
[----:B------:R-:W-:Y:S02]  /*4b60*/  SHF.R.U64 R96, R87, 0x2, R86 ;  /* 0x0000000257607819 */ /* 0x000fe40000001256 */
[----:B------:R-:W-:-:S02]  /*4b70*/  SHF.R.U64 R94, R82, 0x6, R77 ;  /* 0x00000006525e7819 */ /* 0x000fc4000000124d */
[----:B------:R-:W-:Y:S02]  /*4b80*/  SHF.L.W.U32.HI R92, R72, 0x15, R75 ;  /* 0x00000015485c7819 */ /* 0x000fe40000010e4b */
[----:B------:R-:W-:Y:S02]  /*4b90*/  LOP3.LUT R98, R98, R81, RZ, 0x3c, !PT ;  /* 0x0000005162627212 */ /* 0x000fe400078e3cff */
[----:B------:R-:W-:Y:S02]  /*4ba0*/  LOP3.LUT R90, R90, UR8, RZ, 0x3c, !PT ;  /* 0x000000085a5a7c12 */ /* 0x000fe4000f8e3cff */
[----:B------:R-:W-:Y:S02]  /*4bb0*/  LOP3.LUT R27, R27, R58, R95, 0x96, !PT ;  /* 0x0000003a1b1b7212 */ /* 0x000fe400078e965f */
[----:B------:R-:W-:Y:S02]  /*4bc0*/  LOP3.LUT R97, R96, R87, RZ, 0x3c, !PT ;  /* 0x0000005760617212 */ /* 0x000fe400078e3cff */
[----:B------:R-:W-:-:S02]  /*4bd0*/  LOP3.LUT R28, R28, R65, R94, 0x96, !PT ;  /* 0x000000411c1c7212 */ /* 0x000fc400078e965e */
[C-C-:B------:R-:W-:Y:S02]  /*4be0*/  SHF.L.U64.HI R95, R82.reuse, 0x6, R77.reuse ;  /* 0x00000006525f7819 */ /* 0x140fe4000001024d */
[----:B------:R-:W-:Y:S02]  /*4bf0*/  SHF.L.U64.HI R94, R82, 0x4, R77 ;  /* 0x00000004525e7819 */ /* 0x000fe4000001024d */
[----:B------:R-:W-:Y:S02]  /*4c00*/  IADD3.X R99, PT, PT, R98, R99, R92, P0, P1 ;  /* 0x0000006362637210 */ /* 0x000fe400007e245c */
[----:B------:R-:W-:Y:S02]  /*4c10*/  IADD3 R90, P0, P1, R90, R101, R97 ;  /* 0x000000655a5a7210 */ /* 0x000fe4000791e061 */
[----:B------:R-:W-:Y:S02]  /*4c20*/  LOP3.LUT R45, R45, R62, R95, 0x96, !PT ;  /* 0x0000003e2d2d7212 */ /* 0x000fe400078e965f */
[----:B------:R-:W-:-:S02]  /*4c30*/  SHF.R.U32.HI R97, RZ, 0x2, R86 ;  /* 0x00000002ff617819 */ /* 0x000fc40000011656 */
[----:B------:R-:W-:Y:S02]  /*4c40*/  LOP3.LUT R26, R26, R63, R94, 0x96, !PT ;  /* 0x0000003f1a1a7212 */ /* 0x000fe400078e965e */
[----:B------:R-:W-:Y:S02]  /*4c50*/  SHF.R.U64 R95, R82, 0x3, R77 ;  /* 0x00000003525f7819 */ /* 0x000fe4000000124d */
[----:B------:R-:W-:Y:S02]  /*4c60*/  SHF.L.W.U32.HI R94, R50, 0xb, R55 ;  /* 0x0000000b325e7819 */ /* 0x000fe40000010e37 */
[----:B------:R-:W-:Y:S02]  /*4c70*/  SHF.R.U64 R96, R87, 0x1, R86 ;  /* 0x0000000157607819 */ /* 0x000fe40000001256 */
[----:B------:R-:W-:Y:S02]  /*4c80*/  LOP3.LUT R85, R85, UR9, RZ, 0x3c, !PT ;  /* 0x0000000955557c12 */ /* 0x000fe4000f8e3cff */
[----:B------:R-:W-:-:S02]  /*4c90*/  LOP3.LUT R100, R97, R86, RZ, 0x3c, !PT ;  /* 0x0000005661647212 */ /* 0x000fc400078e3cff */
[----:B------:R-:W-:Y:S02]  /*4ca0*/  LOP3.LUT R25, R25, R64, R95, 0x96, !PT ;  /* 0x0000004019197212 */ /* 0x000fe400078e965f */
[----:B------:R-:W-:Y:S02]  /*4cb0*/  IADD3 R95, P2, P3, R75, R76, R94 ;  /* 0x0000004c4b5f7210 */ /* 0x000fe40007b5e05e */
[----:B------:R-:W-:Y:S02]  /*4cc0*/  SHF.L.W.U32.HI R94, R84, 0x15, R81 ;  /* 0x00000015545e7819 */ /* 0x000fe40000010e51 */
[----:B------:R-:W-:Y:S02]  /*4cd0*/  LOP3.LUT R97, R96, R87, RZ, 0x3c, !PT ;  /* 0x0000005760617212 */ /* 0x000fe400078e3cff */
[----:B------:R-:W-:Y:S02]  /*4ce0*/  IADD3.X R85, PT, PT, R85, R99, R100, P0, P1 ;  /* 0x0000006355557210 */ /* 0x000fe400007e2464 */
[----:B------:R-:W-:-:S02]  /*4cf0*/  SHF.R.U32.HI R76, RZ, 0x3, R77 ;  /* 0x00000003ff4c7819 */ /* 0x000fc4000001164d */
[----:B------:R-:W-:Y:S02]  /*4d00*/  SHF.L.W.U32.HI R92, R55, 0xb, R50 ;  /* 0x0000000b375c7819 */ /* 0x000fe40000010e32 */
[----:B------:R-:W-:Y:S02]  /*4d10*/  IADD3 R97, P0, P1, R97, R95, R94 ;  /* 0x0000005f61617210 */ /* 0x000fe4000791e05e */
[----:B------:R-:W-:Y:S02]  /*4d20*/  SHF.R.U32.HI R99, RZ, 0x1, R86 ;  /* 0x00000001ff637819 */ /* 0x000fe40000011656 */
[----:B------:R-:W-:Y:S02]  /*4d30*/  SHF.R.U64 R95, R90, 0x2, R85 ;  /* 0x000000025a5f7819 */ /* 0x000fe40000001255 */
[----:B------:R-:W-:Y:S02]  /*4d40*/  LOP3.LUT R76, R38, R67, R76, 0x96, !PT ;  /* 0x00000043264c7212 */ /* 0x000fe400078e964c */
[----:B------:R-:W-:-:S02]  /*4d50*/  IADD3.X R98, PT, PT, R72, R93, R92, P2, P3 ;  /* 0x0000005d48627210 */ /* 0x000fc400017e645c */
[----:B------:R-:W-:Y:S02]  /*4d60*/  SHF.L.W.U32.HI R38, R81, 0x15, R84 ;  /* 0x0000001551267819 */ /* 0x000fe40000010e54 */
[----:B------:R-:W-:Y:S02]  /*4d70*/  LOP3.LUT R99, R99, R86, RZ, 0x3c, !PT ;  /* 0x0000005663637212 */ /* 0x000fe400078e3cff */
[----:B------:R-:W-:Y:S02]  /*4d80*/  LOP3.LUT R96, R95, R90, RZ, 0x3c, !PT ;  /* 0x0000005a5f607212 */ /* 0x000fe400078e3cff */
[----:B------:R-:W-:Y:S02]  /*4d90*/  SHF.R.U64 R93, R82, 0x4, R77 ;  /* 0x00000004525d7819 */ /* 0x000fe4000000124d */
[----:B------:R-:W-:Y:S02]  /*4da0*/  IADD3.X R95, PT, PT, R99, R98, R38, P0, P1 ;  /* 0x00000062635f7210 */ /* 0x000fe400007e2426 */
[----:B------:R-:W-:-:S02]  /*4db0*/  SHF.L.W.U32.HI R92, R75, 0xb, R72 ;  /* 0x0000000b4b5c7819 */ /* 0x000fc40000010e48 */
[----:B------:R-:W-:Y:S02]  /*4dc0*/  IADD3 R89, P0, P1, R89, R97, R96 ;  /* 0x0000006159597210 */ /* 0x000fe4000791e060 */
[----:B------:R-:W-:Y:S02]  /*4dd0*/  SHF.R.U32.HI R96, RZ, 0x2, R85 ;  /* 0x00000002ff607819 */ /* 0x000fe40000011655 */
[----:B------:R-:W-:Y:S02]  /*4de0*/  LOP3.LUT R48, R48, R69, R93, 0x96, !PT ;  /* 0x0000004530307212 */ /* 0x000fe400078e965d */
[----:B------:R-:W-:Y:S02]  /*4df0*/  IADD3 R94, P4, P5, R84, R91, R92 ;  /* 0x0000005b545e7210 */ /* 0x000fe40007d9e05c */
[----:B------:R-:W-:Y:S02]  /*4e00*/  SHF.R.U64 R93, R90, 0x1, R85 ;  /* 0x000000015a5d7819 */ /* 0x000fe40000001255 */
[----:B------:R-:W-:-:S02]  /*4e10*/  SHF.L.W.U32.HI R38, R72, 0xb, R75 ;  /* 0x0000000b48267819 */ /* 0x000fc40000010e4b */
[----:B------:R-:W-:Y:S01]  /*4e20*/  LOP3.LUT R83, R83, UR11, RZ, 0x3c, !PT ;  /* 0x0000000b53537c12 */ /* 0x000fe2000f8e3cff */
[----:B------:R-:W3:Y:S01]  /*4e30*/  LDCU.128 UR8, c[0x3][0x1f0] ;  /* 0x00c03e00ff0877ac */ /* 0x000ee20008000c00 */
[----:B------:R-:W-:Y:S02]  /*4e40*/  LOP3.LUT R96, R96, R85, RZ, 0x3c, !PT ;  /* 0x0000005560607212 */ /* 0x000fe400078e3cff */
[----:B------:R-:W-:Y:S02]  /*4e50*/  IADD3 R91, P2, P3, R53, R68, R56 ;  /* 0x00000044355b7210 */ /* 0x000fe40007b5e038 */
[----:B------:R-:W-:Y:S02]  /*4e60*/  SHF.L.W.U32.HI R68, R87, 0x15, R86 ;  /* 0x0000001557447819 */ /* 0x000fe40000010e56 */
[----:B------:R-:W-:Y:S02]  /*4e70*/  LOP3.LUT R93, R93, R90, RZ, 0x3c, !PT ;  /* 0x0000005a5d5d7212 */ /* 0x000fe400078e3cff */
[----:B------:R-:W-:-:S02]  /*4e80*/  IADD3.X R97, PT, PT, R81, R88, R38, P4, P5 ;  /* 0x0000005851617210 */ /* 0x000fc400027ea426 */
[----:B------:R-:W-:Y:S02]  /*4e90*/  IADD3.X R88, PT, PT, R83, R95, R96, P0, P1 ;  /* 0x0000005f53587210 */ /* 0x000fe400007e2460 */
[----:B------:R-:W-:Y:S02]  /*4ea0*/  SHF.L.W.U32.HI R92, R50, 0x5, R55 ;  /* 0x00000005325c7819 */ /* 0x000fe40000010e37 */
[----:B------:R-:W-:Y:S02]  /*4eb0*/  IADD3 R93, P0, P1, R93, R94, R68 ;  /* 0x0000005e5d5d7210 */ /* 0x000fe4000791e044 */
[----:B------:R-:W-:Y:S02]  /*4ec0*/  SHF.R.U64 R94, R89, 0x2, R88 ;  /* 0x00000002595e7819 */ /* 0x000fe40000001258 */
[----:B------:R-:W-:Y:S02]  /*4ed0*/  IADD3 R92, P4, P5, R75, R91, R92 ;  /* 0x0000005b4b5c7210 */ /* 0x000fe40007d9e05c */
[----:B------:R-:W-:-:S02]  /*4ee0*/  IADD3.X R70, PT, PT, R52, R70, R57, P2, P3 ;  /* 0x0000004634467210 */ /* 0x000fc400017e6439 */
[----:B------:R-:W-:Y:S02]  /*4ef0*/  SHF.L.W.U32.HI R83, R55, 0x5, R50 ;  /* 0x0000000537537819 */ /* 0x000fe40000010e32 */
[----:B------:R-:W-:Y:S02]  /*4f00*/  LOP3.LUT R80, R80, UR20, RZ, 0x3c, !PT ;  /* 0x0000001450507c12 */ /* 0x000fe4000f8e3cff */
[----:B------:R-:W-:Y:S02]  /*4f10*/  LOP3.LUT R91, R94, R89, RZ, 0x3c, !PT ;  /* 0x000000595e5b7212 */ /* 0x000fe400078e3cff */
[----:B------:R-:W-:Y:S02]  /*4f20*/  SHF.R.U32.HI R96, RZ, 0x1, R85 ;  /* 0x00000001ff607819 */ /* 0x000fe40000011655 */
[----:B------:R-:W-:Y:S02]  /*4f30*/  IADD3.X R94, PT, PT, R72, R70, R83, P4, P5 ;  /* 0x00000046485e7210 */ /* 0x000fe400027ea453 */
[----:B------:R-:W-:-:S02]  /*4f40*/  IADD3 R83, P5, P4, R80, R93, R91 ;  /* 0x0000005d50537210 */ /* 0x000fc40007cbe05b */
[----:B------:R-:W-:Y:S02]  /*4f50*/  SHF.L.W.U32.HI R68, R84, 0xb, R81 ;  /* 0x0000000b54447819 */ /* 0x000fe40000010e51 */
[----:B------:R-:W-:Y:S02]  /*4f60*/  SHF.L.W.U32.HI R38, R86, 0x15, R87 ;  /* 0x0000001556267819 */ /* 0x000fe40000010e57 */
[----:B------:R-:W-:Y:S02]  /*4f70*/  LOP3.LUT R95, R96, R85, RZ, 0x3c, !PT ;  /* 0x00000055605f7212 */ /* 0x000fe400078e3cff */
[--C-:B------:R-:W-:Y:S02]  /*4f80*/  SHF.R.U32.HI R93, RZ, 0x2, R88.reuse ;  /* 0x00000002ff5d7819 */ /* 0x100fe40000011658 */
[----:B------:R-:W-:Y:S02]  /*4f90*/  SHF.R.U64 R70, R89, 0x1, R88 ;  /* 0x0000000159467819 */ /* 0x000fe40000001258 */
[----:B------:R-:W-:-:S02]  /*4fa0*/  LOP3.LUT R79, R79, UR21, RZ, 0x3c, !PT ;  /* 0x000000154f4f7c12 */ /* 0x000fc4000f8e3cff */
[----:B------:R-:W-:Y:S02]  /*4fb0*/  IADD3 R92, P3, P2, R87, R92, R68 ;  /* 0x0000005c575c7210 */ /* 0x000fe40007a7e044 */
[----:B------:R-:W-:Y:S02]  /*4fc0*/  IADD3.X R95, PT, PT, R95, R97, R38, P0, P1 ;  /* 0x000000615f5f7210 */ /* 0x000fe400007e2426 */
[----:B------:R-:W-:Y:S02]  /*4fd0*/  LOP3.LUT R80, R93, R88, RZ, 0x3c, !PT ;  /* 0x000000585d507212 */ /* 0x000fe400078e3cff */
[----:B------:R-:W-:Y:S02]  /*4fe0*/  IADD3 R68, P0, P1, R50, R71, R52 ;  /* 0x0000004732447210 */ /* 0x000fe4000791e034 */
[----:B------:R-:W-:Y:S02]  /*4ff0*/  SHF.L.W.U32.HI R71, R81, 0xb, R84 ;  /* 0x0000000b51477819 */ /* 0x000fe40000010e54 */
[----:B------:R-:W-:-:S02]  /*5000*/  SHF.L.W.U32.HI R91, R75, 0x5, R72 ;  /* 0x000000054b5b7819 */ /* 0x000fc40000010e48 */
[----:B------:R-:W-:Y:S02]  /*5010*/  LOP3.LUT R93, R70, R89, RZ, 0x3c, !PT ;  /* 0x00000059465d7212 */ /* 0x000fe400078e3cff */
[----:B------:R-:W-:Y:S02]  /*5020*/  IADD3.X R70, PT, PT, R79, R95, R80, P5, P4 ;  /* 0x0000005f4f467210 */ /* 0x000fe40002fe8450 */
[----:B------:R-:W-:Y:S02]  /*5030*/  SHF.L.W.U32.HI R38, R90, 0x15, R85 ;  /* 0x000000155a267819 */ /* 0x000fe40000010e55 */
[----:B------:R-:W-:Y:S02]  /*5040*/  IADD3.X R94, PT, PT, R86, R94, R71, P3, P2 ;  /* 0x0000005e565e7210 */ /* 0x000fe40001fe4447 */
[----:B------:R-:W-:Y:S02]  /*5050*/  IADD3 R91, P2, P3, R84, R68, R91 ;  /* 0x00000044545b7210 */ /* 0x000fe40007b5e05b */
[----:B------:R-:W-:-:S02]  /*5060*/  SHF.R.U64 R68, R83, 0x2, R70 ;  /* 0x0000000253447819 */ /* 0x000fc40000001246 */
[----:B------:R-:W-:Y:S02]  /*5070*/  IADD3 R92, P5, P4, R93, R92, R38 ;  /* 0x0000005c5d5c7210 */ /* 0x000fe40007cbe026 */
[----:B------:R-:W-:Y:S02]  /*5080*/  SHF.R.U32.HI R93, RZ, 0x1, R88 ;  /* 0x00000001ff5d7819 */ /* 0x000fe40000011658 */
[----:B------:R-:W-:Y:S02]  /*5090*/  IADD3.X R80, PT, PT, R55, R54, R53, P0, P1 ;  /* 0x0000003637507210 */ /* 0x000fe400007e2435 */
[----:B------:R-:W-:Y:S01]  /*50a0*/  LOP3.LUT R78, R78, UR22, RZ, 0x3c, !PT ;  /* 0x000000164e4e7c12 */ /* 0x000fe2000f8e3cff */
[----:B------:R-:W4:Y:S01]  /*50b0*/  LDCU.128 UR20, c[0x3][0x1c0] ;  /* 0x00c03800ff1477ac */ /* 0x000f220008000c00 */
[----:B------:R-:W-:Y:S02]  /*50c0*/  SHF.L.W.U32.HI R54, R72, 0x5, R75 ;  /* 0x0000000548367819 */ /* 0x000fe40000010e4b */
[----:B------:R-:W-:-:S02]  /*50d0*/  LOP3.LUT R79, R68, R83, RZ, 0x3c, !PT ;  /* 0x00000053444f7212 */ /* 0x000fc400078e3cff */
[----:B------:R-:W-:Y:S02]  /*50e0*/  SHF.L.W.U32.HI R71, R87, 0xb, R86 ;  /* 0x0000000b57477819 */ /* 0x000fe40000010e56 */
[----:B------:R-:W-:Y:S02]  /*50f0*/  SHF.L.W.U32.HI R38, R85, 0x15, R90 ;  /* 0x0000001555267819 */ /* 0x000fe40000010e5a */
[----:B------:R-:W-:Y:S02]  /*5100*/  LOP3.LUT R93, R93, R88, RZ, 0x3c, !PT ;  /* 0x000000585d5d7212 */ /* 0x000fe400078e3cff */
[----:B------:R-:W-:Y:S02]  /*5110*/  SHF.R.U32.HI R95, RZ, 0x2, R70 ;  /* 0x00000002ff5f7819 */ /* 0x000fe40000011646 */
[----:B------:R-:W-:Y:S02]  /*5120*/  IADD3.X R80, PT, PT, R81, R80, R54, P2, P3 ;  /* 0x0000005051507210 */ /* 0x000fe400017e6436 */
[----:B------:R-:W-:-:S02]  /*5130*/  IADD3 R92, P0, P1, R78, R92, R79 ;  /* 0x0000005c4e5c7210 */ /* 0x000fc4000791e04f */
[----:B------:R-:W-:Y:S02]  /*5140*/  IADD3 R71, P2, P3, R90, R91, R71 ;  /* 0x0000005b5a477210 */ /* 0x000fe40007b5e047 */
[----:B------:R-:W-:Y:S02]  /*5150*/  SHF.R.U64 R78, R83, 0x1, R70 ;  /* 0x00000001534e7819 */ /* 0x000fe40000001246 */
[----:B------:R-:W-:Y:S02]  /*5160*/  IADD3.X R91, PT, PT, R93, R94, R38, P5, P4 ;  /* 0x0000005e5d5b7210 */ /* 0x000fe40002fe8426 */
[----:B------:R-:W-:Y:S02]  /*5170*/  LOP3.LUT R95, R95, R70, RZ, 0x3c, !PT ;  /* 0x000000465f5f7212 */ /* 0x000fe400078e3cff */
[----:B------:R-:W-:Y:S02]  /*5180*/  SHF.R.U32.HI R68, RZ, 0x4, R77 ;  /* 0x00000004ff447819 */ /* 0x000fe4000001164d */
[----:B------:R-:W-:-:S02]  /*5190*/  SHF.L.W.U32.HI R38, R86, 0xb, R87 ;  /* 0x0000000b56267819 */ /* 0x000fc40000010e57 */
[----:B------:R-:W-:Y:S02]  /*51a0*/  SHF.L.W.U32.HI R54, R89, 0x15, R88 ;  /* 0x0000001559367819 */ /* 0x000fe40000010e58 */
[----:B------:R-:W-:Y:S02]  /*51b0*/  LOP3.LUT R79, R78, R83, RZ, 0x3c, !PT ;  /* 0x000000534e4f7212 */ /* 0x000fe400078e3cff */
[----:B------:R-:W-:Y:S02]  /*51c0*/  IADD3.X R95, PT, PT, R74, R91, R95, P0, P1 ;  /* 0x0000005b4a5f7210 */ /* 0x000fe400007e245f */
[----:B------:R-:W-:Y:S02]  /*51d0*/  LOP3.LUT R49, R49, R66, R68, 0x96, !PT ;  /* 0x0000004231317212 */ /* 0x000fe400078e9644 */
[----:B------:R-:W-:Y:S02]  /*51e0*/  IADD3.X R78, PT, PT, R85, R80, R38, P2, P3 ;  /* 0x00000050554e7210 */ /* 0x000fe400017e6426 */
[----:B------:R-:W-:-:S02]  /*51f0*/  SHF.R.U32.HI R93, RZ, 0x1, R70 ;  /* 0x00000001ff5d7819 */ /* 0x000fc40000011646 */
[----:B------:R-:W-:Y:S02]  /*5200*/  IADD3 R79, P2, P3, R79, R71, R54 ;  /* 0x000000474f4f7210 */ /* 0x000fe40007b5e036 */
[----:B------:R-:W-:Y:S02]  /*5210*/  SHF.R.U64 R68, R82, 0x7, R77 ;  /* 0x0000000752447819 */ /* 0x000fe4000000124d */
[----:B------:R-:W-:Y:S02]  /*5220*/  SHF.R.U64 R71, R92, 0x2, R95 ;  /* 0x000000025c477819 */ /* 0x000fe4000000125f */
[----:B------:R-:W-:Y:S02]  /*5230*/  SHF.L.W.U32.HI R38, R88, 0x15, R89 ;  /* 0x0000001558267819 */ /* 0x000fe40000010e59 */
[----:B------:R-:W-:Y:S02]  /*5240*/  LOP3.LUT R93, R93, R70, RZ, 0x3c, !PT ;  /* 0x000000465d5d7212 */ /* 0x000fe400078e3cff */
[----:B------:R-:W-:-:S02]  /*5250*/  LOP3.LUT R68, R24, R57, R68, 0x96, !PT ;  /* 0x0000003918447212 */ /* 0x000fc400078e9644 */
[----:B------:R-:W-:Y:S02]  /*5260*/  LOP3.LUT R24, R71, R92, RZ, 0x3c, !PT ;  /* 0x0000005c47187212 */ /* 0x000fe400078e3cff */
[--C-:B------:R-:W-:Y:S02]  /*5270*/  SHF.R.U32.HI R54, RZ, 0x7, R77.reuse ;  /* 0x00000007ff367819 */ /* 0x100fe4000001164d */
[----:B------:R-:W-:Y:S02]  /*5280*/  IADD3.X R93, PT, PT, R93, R78, R38, P2, P3 ;  /* 0x0000004e5d5d7210 */ /* 0x000fe400017e6426 */
[----:B------:R-:W-:Y:S02]  /*5290*/  LOP3.LUT R38, R87, R75, R84, 0x96, !PT ;  /* 0x0000004b57267212 */ /* 0x000fe400078e9654 */
[----:B------:R-:W-:Y:S02]  /*52a0*/  IADD3 R79, P0, P1, R73, R79, R24 ;  /* 0x0000004f494f7210 */ /* 0x000fe4000791e018 */
[----:B------:R-:W-:-:S02]  /*52b0*/  SHF.R.U32.HI R24, RZ, 0x2, R77 ;  /* 0x00000002ff187819 */ /* 0x000fc4000001164d */
[----:B------:R-:W-:Y:S02]  /*52c0*/  LOP3.LUT R54, R21, R56, R54, 0x96, !PT ;  /* 0x0000003815367212 */ /* 0x000fe400078e9636 */
[C---:B------:R-:W-:Y:S02]  /*52d0*/  SHF.R.U64 R21, R82.reuse, 0x2, R77 ;  /* 0x0000000252157819 */ /* 0x040fe4000000124d */
[----:B------:R-:W-:Y:S02]  /*52e0*/  LOP3.LUT R38, R89, R38, R90, 0x96, !PT ;  /* 0x0000002659267212 */ /* 0x000fe400078e965a */
[----:B------:R-:W-:Y:S02]  /*52f0*/  LOP3.LUT R51, R51, R52, R24, 0x96, !PT ;  /* 0x0000003433337212 */ /* 0x000fe400078e9618 */
[----:B------:R-:W-:Y:S02]  /*5300*/  LOP3.LUT R24, R82, R84, R33, 0x96, !PT ;  /* 0x0000005452187212 */ /* 0x000fe400078e9621 */
[----:B------:R-:W-:-:S02]  /*5310*/  LOP3.LUT R21, R46, R53, R21, 0x96, !PT ;  /* 0x000000352e157212 */ /* 0x000fc400078e9615 */
[----:B------:R-:W-:Y:S02]  /*5320*/  LOP3.LUT R33, R92, R38, R83, 0x96, !PT ;  /* 0x000000265c217212 */ /* 0x000fe400078e9653 */
[C---:B------:R-:W-:Y:S02]  /*5330*/  LOP3.LUT R46, R82.reuse, R75, R0, 0x96, !PT ;  /* 0x0000004b522e7212 */ /* 0x040fe400078e9600 */
[C---:B------:R-:W-:Y:S02]  /*5340*/  LOP3.LUT R0, R82.reuse, R87, R36, 0x96, !PT ;  /* 0x0000005752007212 */ /* 0x040fe400078e9624 */
[C---:B------:R-:W-:Y:S02]  /*5350*/  LOP3.LUT R36, R82.reuse, R89, R32, 0x96, !PT ;  /* 0x0000005952247212 */ /* 0x040fe400078e9620 */
[C---:B------:R-:W-:Y:S02]  /*5360*/  LOP3.LUT R35, R82.reuse, R90, R35, 0x96, !PT ;  /* 0x0000005a52237212 */ /* 0x040fe400078e9623 */
[----:B------:R-:W-:-:S02]  /*5370*/  LOP3.LUT R73, R82, R83, R34, 0x96, !PT ;  /* 0x0000005352497212 */ /* 0x000fc400078e9622 */
[C---:B------:R-:W-:Y:S02]  /*5380*/  LOP3.LUT R47, R82.reuse, R92, R47, 0x96, !PT ;  /* 0x0000005c522f7212 */ /* 0x040fe400078e962f */
[----:B------:R-:W-:Y:S02]  /*5390*/  LOP3.LUT R32, R33, R82, RZ, 0x3c, !PT ;  /* 0x0000005221207212 */ /* 0x000fe400078e3cff */
[----:B------:R-:W-:Y:S02]  /*53a0*/  LOP3.LUT R82, R82, R79, R43, 0x96, !PT ;  /* 0x0000004f52527212 */ /* 0x000fe400078e962b */
[----:B------:R-:W-:Y:S02]  /*53b0*/  LOP3.LUT R43, R86, R72, R81, 0x96, !PT ;  /* 0x00000048562b7212 */ /* 0x000fe400078e9651 */
[----:B------:R-:W-:Y:S02]  /*53c0*/  SHF.R.U32.HI R74, RZ, 0x2, R95 ;  /* 0x00000002ff4a7819 */ /* 0x000fe4000001165f */
[----:B------:R-:W-:-:S02]  /*53d0*/  LOP3.LUT R43, R88, R43, R85, 0x96, !PT ;  /* 0x0000002b582b7212 */ /* 0x000fc400078e9655 */
[----:B------:R-:W-:Y:S02]  /*53e0*/  LOP3.LUT R80, R77, R81, R20, 0x96, !PT ;  /* 0x000000514d507212 */ /* 0x000fe400078e9614 */
[----:B------:R-:W-:Y:S02]  /*53f0*/  LOP3.LUT R74, R74, R95, RZ, 0x3c, !PT ;  /* 0x0000005f4a4a7212 */ /* 0x000fe400078e3cff */
[----:B------:R-:W-:Y:S02]  /*5400*/  LOP3.LUT R20, R95, R43, R70, 0x96, !PT ;  /* 0x0000002b5f147212 */ /* 0x000fe400078e9646 */
[----:B------:R-:W-:Y:S02]  /*5410*/  LOP3.LUT R71, R84, R32, R79, 0x96, !PT ;  /* 0x0000002054477212 */ /* 0x000fe400078e964f */
[----:B------:R-:W-:Y:S02]  /*5420*/  LOP3.LUT R84, R32, R79, RZ, 0x3c, !PT ;  /* 0x0000004f20547212 */ /* 0x000fe400078e3cff */
[----:B------:R-:W-:-:S02]  /*5430*/  IADD3.X R93, PT, PT, R59, R93, R74, P0, P1 ;  /* 0x0000005d3b5d7210 */ /* 0x000fc400007e244a */
[----:B------:R-:W-:Y:S02]  /*5440*/  LOP3.LUT R20, R20, R77, RZ, 0x3c, !PT ;  /* 0x0000004d14147212 */ /* 0x000fe400078e3cff */
[----:B------:R-:W-:Y:S01]  /*5450*/  LOP3.LUT R38, R75, R32, R79, 0x96, !PT ;  /* 0x000000204b267212 */ /* 0x000fe200078e964f */
[----:B------:R-:W-:Y:S01]  /*5460*/  IMAD.SHL.U32 R75, R84, 0x20, RZ ;  /* 0x00000020544b7824 */ /* 0x000fe200078e00ff */
[----:B------:R-:W-:Y:S02]  /*5470*/  SHF.R.U64 R65, R65, 0x5, R58 ;  /* 0x0000000541417819 */ /* 0x000fe4000000123a */
[----:B------:R-:W-:Y:S02]  /*5480*/  LOP3.LUT R59, R77, R85, R30, 0x96, !PT ;  /* 0x000000554d3b7212 */ /* 0x000fe400078e961e */
[----:B------:R-:W-:Y:S02]  /*5490*/  LOP3.LUT R43, R85, R20, R93, 0x96, !PT ;  /* 0x00000014552b7212 */ /* 0x000fe400078e965d */
[----:B------:R-:W-:-:S02]  /*54a0*/  LOP3.LUT R85, R20, R93, RZ, 0x3c, !PT ;  /* 0x0000005d14557212 */ /* 0x000fc400078e3cff */
[C---:B------:R-:W-:Y:S02]  /*54b0*/  LOP3.LUT R91, R77.reuse, R72, R37, 0x96, !PT ;  /* 0x000000484d5b7212 */ /* 0x040fe400078e9625 */
[----:B------:R-:W-:Y:S02]  /*54c0*/  LOP3.LUT R78, R77, R86, R31, 0x96, !PT ;  /* 0x000000564d4e7212 */ /* 0x000fe400078e961f */
[-CC-:B------:R-:W-:Y:S02]  /*54d0*/  LOP3.LUT R33, R87, R32.reuse, R79.reuse, 0x96, !PT ;  /* 0x0000002057217212 */ /* 0x180fe400078e964f */
[-CC-:B------:R-:W-:Y:S02]  /*54e0*/  LOP3.LUT R30, R90, R32.reuse, R79.reuse, 0x96, !PT ;  /* 0x000000205a1e7212 */ /* 0x180fe400078e964f */
[-CC-:B------:R-:W-:Y:S02]  /*54f0*/  LOP3.LUT R34, R89, R32.reuse, R79.reuse, 0x96, !PT ;  /* 0x0000002059227212 */ /* 0x180fe400078e964f */
[----:B------:R-:W-:-:S02]  /*5500*/  LOP3.LUT R37, R83, R32, R79, 0x96, !PT ;  /* 0x0000002053257212 */ /* 0x000fc400078e964f */
[----:B------:R-:W-:Y:S02]  /*5510*/  LOP3.LUT R31, R92, R32, R79, 0x96, !PT ;  /* 0x000000205c1f7212 */ /* 0x000fe400078e964f */
[----:B------:R-:W-:Y:S02]  /*5520*/  LOP3.LUT R75, R14, R65, R75, 0x96, !PT ;  /* 0x000000410e4b7212 */ /* 0x000fe400078e964b */
[----:B------:R-:W-:Y:S01]  /*5530*/  SHF.R.U32.HI R79, RZ, 0x5, R58 ;  /* 0x00000005ff4f7819 */ /* 0x000fe2000001163a */
[----:B------:R-:W-:Y:S01]  /*5540*/  IMAD.SHL.U32 R58, R84, 0x40, RZ ;  /* 0x00000040543a7824 */ /* 0x000fe200078e00ff */
[----:B------:R-:W-:Y:S02]  /*5550*/  LOP3.LUT R29, R77, R70, R29, 0x96, !PT ;  /* 0x000000464d1d7212 */ /* 0x000fe400078e961d */
[----:B------:R-:W-:Y:S02]  /*5560*/  SHF.L.U64.HI R83, R61, 0x8, R62 ;  /* 0x000000083d537819 */ /* 0x000fe4000001023e */
[----:B------:R-:W-:-:S02]  /*5570*/  LOP3.LUT R14, R70, R20, R93, 0x96, !PT ;  /* 0x00000014460e7212 */ /* 0x000fc400078e965d */
[--C-:B------:R-:W-:Y:S02]  /*5580*/  SHF.R.U32.HI R65, RZ, 0x7, R85.reuse ;  /* 0x00000007ff417819 */ /* 0x100fe40000011655 */
[----:B------:R-:W-:Y:S02]  /*5590*/  SHF.R.U64 R57, R57, 0x6, R56 ;  /* 0x0000000639397819 */ /* 0x000fe40000001238 */
[----:B------:R-:W-:Y:S01]  /*55a0*/  SHF.L.U64.HI R70, R84, 0x5, R85 ;  /* 0x0000000554467819 */ /* 0x000fe20000010255 */
[----:B------:R-:W-:Y:S01]  /*55b0*/  IMAD.SHL.U32 R61, R61, 0x100, RZ ;  /* 0x000001003d3d7824 */ /* 0x000fe200078e00ff */
[----:B------:R-:W-:Y:S01]  /*55c0*/  LOP3.LUT R83, R13, R83, R65, 0x96, !PT ;  /* 0x000000530d537212 */ /* 0x000fe200078e9641 */
[----:B------:R-:W-:Y:S01]  /*55d0*/  IMAD.SHL.U32 R13, R64, 0x20, RZ ;  /* 0x00000020400d7824 */ /* 0x000fe200078e00ff */
[----:B------:R-:W-:Y:S02]  /*55e0*/  LOP3.LUT R58, R8, R57, R58, 0x96, !PT ;  /* 0x00000039083a7212 */ /* 0x000fe400078e963a */
[----:B------:R-:W-:-:S02]  /*55f0*/  LOP3.LUT R70, R15, R79, R70, 0x96, !PT ;  /* 0x0000004f0f467212 */ /* 0x000fc400078e9646 */
[----:B------:R-:W-:Y:S02]  /*5600*/  SHF.R.U64 R62, R84, 0x7, R85 ;  /* 0x00000007543e7819 */ /* 0x000fe40000001255 */
[----:B------:R-:W-:Y:S02]  /*5610*/  SHF.L.U64.HI R79, R60, 0x5, R63 ;  /* 0x000000053c4f7819 */ /* 0x000fe4000001023f */
[--C-:B------:R-:W-:Y:S02]  /*5620*/  SHF.R.U32.HI R15, RZ, 0x5, R85.reuse ;  /* 0x00000005ff0f7819 */ /* 0x100fe40000011655 */
[----:B------:R-:W-:Y:S01]  /*5630*/  SHF.R.U64 R8, R84, 0x1, R85 ;  /* 0x0000000154087819 */ /* 0x000fe20000001255 */
[----:B------:R-:W-:Y:S01]  /*5640*/  IMAD.SHL.U32 R57, R60, 0x20, RZ ;  /* 0x000000203c397824 */ /* 0x000fe200078e00ff */
[----:B------:R-:W-:Y:S02]  /*5650*/  LOP3.LUT R61, R12, R61, R62, 0x96, !PT ;  /* 0x0000003d0c3d7212 */ /* 0x000fe400078e963e */
[----:B------:R-:W-:-:S02]  /*5660*/  LOP3.LUT R79, R7, R79, R15, 0x96, !PT ;  /* 0x0000004f074f7212 */ /* 0x000fc400078e960f */
[----:B------:R-:W-:Y:S02]  /*5670*/  LOP3.LUT R18, R18, R13, R8, 0x96, !PT ;  /* 0x0000000d12127212 */ /* 0x000fe400078e9608 */
[C-C-:B------:R-:W-:Y:S02]  /*5680*/  SHF.R.U64 R12, R84.reuse, 0x5, R85.reuse ;  /* 0x00000005540c7819 */ /* 0x140fe40000001255 */
[----:B------:R-:W-:Y:S02]  /*5690*/  SHF.R.U32.HI R7, RZ, 0x6, R56 ;  /* 0x00000006ff077819 */ /* 0x000fe40000011638 */
[C-C-:B------:R-:W-:Y:S02]  /*56a0*/  SHF.L.U64.HI R8, R84.reuse, 0x6, R85.reuse ;  /* 0x0000000654087819 */ /* 0x140fe40000010255 */
[----:B------:R-:W-:Y:S02]  /*56b0*/  SHF.R.U64 R15, R84, 0x3, R85 ;  /* 0x00000003540f7819 */ /* 0x000fe40000001255 */
[C---:B------:R-:W-:Y:S01]  /*56c0*/  SHF.L.U64.HI R13, R53.reuse, 0x6, R52 ;  /* 0x00000006350d7819 */ /* 0x040fe20000010234 */
[----:B------:R-:W-:Y:S01]  /*56d0*/  IMAD.SHL.U32 R53, R53, 0x40, RZ ;  /* 0x0000004035357824 */ /* 0x000fe200078e00ff */
[----:B------:R-:W-:-:S02]  /*56e0*/  LOP3.LUT R57, R6, R57, R12, 0x96, !PT ;  /* 0x0000003906397212 */ /* 0x000fc400078e960c */
[----:B------:R-:W-:Y:S01]  /*56f0*/  LOP3.LUT R60, R9, R7, R8, 0x96, !PT ;  /* 0x00000007093c7212 */ /* 0x000fe200078e9608 */
[----:B------:R-:W-:Y:S01]  /*5700*/  IMAD.SHL.U32 R7, R50, 0x4, RZ ;  /* 0x0000000432077824 */ /* 0x000fe200078e00ff */
[--C-:B------:R-:W-:Y:S02]  /*5710*/  SHF.R.U32.HI R63, RZ, 0x3, R85.reuse ;  /* 0x00000003ff3f7819 */ /* 0x100fe40000011655 */
[----:B------:R-:W-:Y:S02]  /*5720*/  SHF.R.U64 R12, R84, 0x4, R85 ;  /* 0x00000004540c7819 */ /* 0x000fe40000001255 */
[----:B------:R-:W-:Y:S02]  /*5730*/  LOP3.LUT R15, R10, R69, R15, 0x96, !PT ;  /* 0x000000450a0f7212 */ /* 0x000fe400078e960f */
[----:B------:R-:W-:Y:S02]  /*5740*/  SHF.R.U64 R6, R84, 0xb, R85 ;  /* 0x0000000b54067819 */ /* 0x000fe40000001255 */
[----:B------:R-:W-:-:S02]  /*5750*/  IADD3 R75, P0, PT, R46, R75, RZ ;  /* 0x0000004b2e4b7210 */ /* 0x000fc40007f1e0ff */
[----:B------:R-:W-:Y:S02]  /*5760*/  LOP3.LUT R74, R77, R88, R39, 0x96, !PT ;  /* 0x000000584d4a7212 */ /* 0x000fe400078e9627 */
[----:B------:R-:W-:Y:S02]  /*5770*/  LOP3.LUT R63, R11, R66, R63, 0x96, !PT ;  /* 0x000000420b3f7212 */ /* 0x000fe400078e963f */
[----:B------:R-:W-:Y:S02]  /*5780*/  LOP3.LUT R12, R16, R53, R12, 0x96, !PT ;  /* 0x00000035100c7212 */ /* 0x000fe400078e960c */
[----:B------:R-:W-:Y:S02]  /*5790*/  IADD3 R10, P4, PT, R36, R15, RZ ;  /* 0x0000000f240a7210 */ /* 0x000fe40007f9e0ff */
[----:B------:R-:W-:Y:S02]  /*57a0*/  SHF.L.U64.HI R53, R50, 0x2, R55 ;  /* 0x0000000232357819 */ /* 0x000fe40000010237 */
[----:B------:R-:W-:-:S02]  /*57b0*/  SHF.R.U32.HI R8, RZ, 0xb, R85 ;  /* 0x0000000bff087819 */ /* 0x000fc40000011655 */
[----:B------:R-:W-:Y:S02]  /*57c0*/  LOP3.LUT R7, R4, R7, R6, 0x96, !PT ;  /* 0x0000000704077212 */ /* 0x000fe400078e9606 */
[----:B------:R-:W-:Y:S01]  /*57d0*/  IADD3 R73, P5, PT, R73, R58, RZ ;  /* 0x0000003a49497210 */ /* 0x000fe20007fbe0ff */
[----:B------:R-:W-:Y:S01]  /*57e0*/  IMAD.X R66, R91, 0x1, R70, P0 ;  /* 0x000000015b427824 */ /* 0x000fe200000e0646 */
[----:B------:R-:W-:Y:S01]  /*57f0*/  SHF.R.U32.HI R16, RZ, 0x4, R85 ;  /* 0x00000004ff107819 */ /* 0x000fe20000011655 */
[----:B------:R-:W-:Y:S01]  /*5800*/  IMAD.X R63, R74, 0x1, R63, P4 ;  /* 0x000000014a3f7824 */ /* 0x000fe200020e063f */
[----:B------:R-:W-:Y:S02]  /*5810*/  LOP3.LUT R44, R77, R93, R44, 0x96, !PT ;  /* 0x0000005d4d2c7212 */ /* 0x000fe400078e962c */
[----:B------:R-:W-:Y:S02]  /*5820*/  LOP3.LUT R53, R5, R53, R8, 0x96, !PT ;  /* 0x0000003505357212 */ /* 0x000fe400078e9608 */
[----:B------:R-:W-:Y:S01]  /*5830*/  IADD3 R56, P0, PT, R82, R7, RZ ;  /* 0x0000000752387210 */ /* 0x000fe20007f1e0ff */
[----:B------:R-:W-:Y:S01]  /*5840*/  IMAD.X R60, R29, 0x1, R60, P5 ;  /* 0x000000011d3c7824 */ /* 0x000fe200028e063c */
[----:B------:R-:W-:-:S02]  /*5850*/  IADD3 R69, P1, PT, R24, R61, RZ ;  /* 0x0000003d18457210 */ /* 0x000fc40007f3e0ff */
[----:B------:R-:W-:Y:S02]  /*5860*/  LOP3.LUT R40, R77, R95, R40, 0x96, !PT ;  /* 0x0000005f4d287212 */ /* 0x000fe400078e9628 */
[----:B------:R-:W-:Y:S02]  /*5870*/  LOP3.LUT R17, R17, R13, R16, 0x96, !PT ;  /* 0x0000000d11117212 */ /* 0x000fe400078e9610 */
[----:B------:R-:W-:Y:S01]  /*5880*/  IADD3 R61, P5, PT, R47, R12, RZ ;  /* 0x0000000c2f3d7210 */ /* 0x000fe20007fbe0ff */
[----:B------:R-:W-:Y:S01]  /*5890*/  IMAD.X R53, R44, 0x1, R53, P0 ;  /* 0x000000012c357824 */ /* 0x000fe200000e0635 */
[----:B------:R-:W-:Y:S02]  /*58a0*/  LOP3.LUT R4, R38, 0x80, RZ, 0x3c, !PT ;  /* 0x0000008026047812 */ /* 0x000fe400078e3cff */
[----:B------:R-:W-:Y:S02]  /*58b0*/  SHF.L.W.U32.HI R29, R66, 0xd, R75 ;  /* 0x0000000d421d7819 */ /* 0x000fe40000010e4b */
[----:B------:R-:W-:-:S02]  /*58c0*/  SHF.L.W.U32.HI R38, R63, 0x9, R10 ;  /* 0x000000093f267819 */ /* 0x000fc40000010e0a */
[----:B------:R-:W-:Y:S02]  /*58d0*/  SHF.L.U64.HI R67, R64, 0x5, R67 ;  /* 0x0000000540437819 */ /* 0x000fe40000010243 */
[----:B------:R-:W-:Y:S01]  /*58e0*/  SHF.R.U32.HI R62, RZ, 0x1, R85 ;  /* 0x00000001ff3e7819 */ /* 0x000fe20000011655 */
[----:B------:R-:W-:Y:S01]  /*58f0*/  IMAD.X R64, R80, 0x1, R83, P1 ;  /* 0x0000000150407824 */ /* 0x000fe200008e0653 */
[----:B------:R-:W-:Y:S01]  /*5900*/  LOP3.LUT R88, R88, R20, R93, 0x96, !PT ;  /* 0x0000001458587212 */ /* 0x000fe200078e965d */
[----:B------:R-:W-:Y:S01]  /*5910*/  IMAD.X R58, R40, 0x1, R17, P5 ;  /* 0x00000001283a7824 */ /* 0x000fe200028e0611 */
[----:B------:R-:W-:Y:S02]  /*5920*/  IADD3 R29, P0, P1, R25, R34, R29 ;  /* 0x00000022191d7210 */ /* 0x000fe4000791e01d */
[----:B------:R-:W-:Y:S02]  /*5930*/  IADD3 R38, P4, P5, R41, R4, R38 ;  /* 0x0000000429267210 */ /* 0x000fe40007d9e026 */
[----:B------:R-:W-:-:S02]  /*5940*/  SHF.L.W.U32.HI R5, R75, 0xd, R66 ;  /* 0x0000000d4b057819 */ /* 0x000fc40000010e42 */
[----:B------:R-:W-:Y:S02]  /*5950*/  LOP3.LUT R62, R19, R67, R62, 0x96, !PT ;  /* 0x00000043133e7212 */ /* 0x000fe400078e963e */
[----:B------:R-:W-:Y:S02]  /*5960*/  IADD3 R65, P3, PT, R35, R18, RZ ;  /* 0x0000001223417210 */ /* 0x000fe40007f7e0ff */
[----:B------:R-:W-:Y:S02]  /*5970*/  SHF.L.W.U32.HI R4, R53, 0xc, R56 ;  /* 0x0000000c35047819 */ /* 0x000fe40000010e38 */
[----:B------:R-:W-:Y:S02]  /*5980*/  IADD3 R0, P2, PT, R0, R57, RZ ;  /* 0x0000003900007210 */ /* 0x000fe40007f5e0ff */
[----:B------:R-:W-:Y:S01]  /*5990*/  IADD3.X R18, PT, PT, R76, R88, R5, P0, P1 ;  /* 0x000000584c127210 */ /* 0x000fe200007e2405 */
[----:B------:R-:W-:Y:S01]  /*59a0*/  IMAD.X R62, R59, 0x1, R62, P3 ;  /* 0x000000013b3e7824 */ /* 0x000fe200018e063e */
[----:B------:R-:W-:-:S02]  /*59b0*/  LOP3.LUT R77, R72, R20, R93, 0x96, !PT ;  /* 0x00000014484d7212 */ /* 0x000fc400078e965d */
[----:B------:R-:W-:Y:S02]  /*59c0*/  IADD3 R30, P1, P0, R23, R30, R4 ;  /* 0x0000001e171e7210 */ /* 0x000fe4000783e004 */
[----:B------:R-:W-:Y:S02]  /*59d0*/  SHF.L.W.U32.HI R17, R10, 0x9, R63 ;  /* 0x000000090a117819 */ /* 0x000fe40000010e3f */
[----:B------:R-:W-:Y:S02]  /*59e0*/  SHF.L.W.U32.HI R35, R60, 0xa, R73 ;  /* 0x0000000a3c237819 */ /* 0x000fe40000010e49 */
[----:B------:R-:W-:Y:S01]  /*59f0*/  SHF.L.W.U32.HI R4, R64, 0xe, R69 ;  /* 0x0000000e40047819 */ /* 0x000fe20000010e45 */
[----:B------:R-:W-:Y:S01]  /*5a00*/  IMAD.X R67, R78, 0x1, R79, P2 ;  /* 0x000000014e437824 */ /* 0x000fe200010e064f */
[----:B------:R-:W-:Y:S02]  /*5a10*/  IADD3.X R17, PT, PT, R22, R77, R17, P4, P5 ;  /* 0x0000004d16117210 */ /* 0x000fe400027ea411 */
[----:B------:R-:W-:-:S02]  /*5a20*/  LOP3.LUT R81, R81, R20, R93, 0x96, !PT ;  /* 0x0000001451517212 */ /* 0x000fc400078e965d */
[----:B------:R-:W-:Y:S02]  /*5a30*/  IADD3 R35, P2, P3, R28, R71, R35 ;  /* 0x000000471c237210 */ /* 0x000fe40007b5e023 */
[----:B------:R-:W-:Y:S02]  /*5a40*/  SHF.L.W.U32.HI R24, R73, 0xa, R60 ;  /* 0x0000000a49187819 */ /* 0x000fe40000010e3c */
[----:B------:R-:W-:Y:S02]  /*5a50*/  IADD3 R37, P5, P4, R48, R37, R4 ;  /* 0x0000002530257210 */ /* 0x000fe40007cbe004 */
[----:B------:R-:W-:Y:S02]  /*5a60*/  SHF.L.W.U32.HI R23, R56, 0xc, R53 ;  /* 0x0000000c38177819 */ /* 0x000fe40000010e35 */
[----:B------:R-:W-:Y:S02]  /*5a70*/  SHF.L.W.U32.HI R36, R58, 0xb, R61 ;  /* 0x0000000b3a247819 */ /* 0x000fe40000010e3d */
[----:B------:R-:W-:-:S02]  /*5a80*/  LOP3.LUT R32, R32, 0x200, RZ, 0x3c, !PT ;  /* 0x0000020020207812 */ /* 0x000fc400078e3cff */
[----:B------:R-:W-:Y:S02]  /*5a90*/  SHF.L.W.U32.HI R4, R62, 0x10, R65 ;  /* 0x000000103e047819 */ /* 0x000fe40000010e41 */
[----:B------:R-:W-:Y:S02]  /*5aa0*/  IADD3.X R24, PT, PT, R27, R81, R24, P2, P3 ;  /* 0x000000511b187210 */ /* 0x000fe400017e6418 */
[----:B------:R-:W-:Y:S02]  /*5ab0*/  IADD3.X R23, PT, PT, R26, R43, R23, P1, P0 ;  /* 0x0000002b1a177210 */ /* 0x000fe40000fe0417 */
[----:B------:R-:W-:Y:S02]  /*5ac0*/  IADD3 R36, P2, P3, R42, R33, R36 ;  /* 0x000000212a247210 */ /* 0x000fe40007b5e024 */
[----:B------:R-:W-:Y:S02]  /*5ad0*/  IADD3 R21, P0, P1, R21, R32, R4 ;  /* 0x0000002015157210 */ /* 0x000fe4000791e004 */
[----:B------:R-:W-:-:S02]  /*5ae0*/  SHF.L.W.U32.HI R28, R69, 0xe, R64 ;  /* 0x0000000e451c7819 */ /* 0x000fc40000010e40 */
[----:B------:R-:W-:Y:S02]  /*5af0*/  SHF.L.W.U32.HI R6, R65, 0x10, R62 ;  /* 0x0000001041067819 */ /* 0x000fe40000010e3e */
[----:B------:R-:W-:Y:S02]  /*5b00*/  LOP3.LUT R86, R86, R20, R93, 0x96, !PT ;  /* 0x0000001456567212 */ /* 0x000fe400078e965d */
[----:B------:R-:W-:Y:S02]  /*5b10*/  SHF.L.W.U32.HI R33, R61, 0xb, R58 ;  /* 0x0000000b3d217819 */ /* 0x000fe40000010e3a */
[----:B--2---:R-:W-:Y:S02]  /*5b20*/  LOP3.LUT R13, R56, UR14, RZ, 0x3c, !PT ;  /* 0x0000000e380d7c12 */ /* 0x004fe4000f8e3cff */
[----:B------:R-:W-:Y:S02]  /*5b30*/  LOP3.LUT R8, R65, UR66, RZ, 0x3c, !PT ;  /* 0x0000004241087c12 */ /* 0x000fe4000f8e3cff */
[----:B------:R-:W-:-:S02]  /*5b40*/  SHF.L.W.U32.HI R7, R67, 0xf, R0 ;  /* 0x0000000f43077819 */ /* 0x000fc40000010e00 */
[----:B------:R-:W-:Y:S02]  /*5b50*/  LOP3.LUT R78, R73, UR70, RZ, 0x3c, !PT ;  /* 0x00000046494e7c12 */ /* 0x000fe4000f8e3cff */
[----:B0-----:R-:W-:Y:S02]  /*5b60*/  LOP3.LUT R11, R75, UR24, RZ, 0x3c, !PT ;  /* 0x000000184b0b7c12 */ /* 0x001fe4000f8e3cff */
[----:B------:R-:W-:Y:S02]  /*5b70*/  LOP3.LUT R19, R0, UR64, RZ, 0x3c, !PT ;  /* 0x0000004000137c12 */ /* 0x000fe4000f8e3cff */
[----:B------:R-:W-:Y:S02]  /*5b80*/  IADD3.X R28, PT, PT, R49, R14, R28, P5, P4 ;  /* 0x0000000e311c7210 */ /* 0x000fe40002fe841c */
[-C--:B------:R-:W-:Y:S02]  /*5b90*/  IADD3.X R6, PT, PT, R51, R20.reuse, R6, P0, P1 ;  /* 0x0000001433067210 */ /* 0x080fe400007e2406 */
[----:B------:R-:W-:-:S02]  /*5ba0*/  LOP3.LUT R39, R95, R20, R93, 0x96, !PT ;  /* 0x000000145f277212 */ /* 0x000fc400078e965d */
[----:B------:R-:W-:Y:S02]  /*5bb0*/  IADD3.X R33, PT, PT, R45, R86, R33, P2, P3 ;  /* 0x000000562d217210 */ /* 0x000fe400017e6421 */
[----:B------:R-:W-:Y:S02]  /*5bc0*/  LOP3.LUT R41, R53, UR15, RZ, 0x3c, !PT ;  /* 0x0000000f35297c12 */ /* 0x000fe4000f8e3cff */
[----:B------:R-:W-:Y:S02]  /*5bd0*/  LOP3.LUT R14, R62, UR67, RZ, 0x3c, !PT ;  /* 0x000000433e0e7c12 */ /* 0x000fe4000f8e3cff */
[----:B------:R-:W-:Y:S02]  /*5be0*/  IADD3 R71, P0, PT, R8, R13, RZ ;  /* 0x0000000d08477210 */ /* 0x000fe40007f1e0ff */
[----:B------:R-:W-:Y:S02]  /*5bf0*/  IADD3 R7, P2, P3, R68, R31, R7 ;  /* 0x0000001f44077210 */ /* 0x000fe40007b5e007 */
[----:B------:R-:W-:-:S02]  /*5c00*/  SHF.L.W.U32.HI R16, R0, 0xf, R67 ;  /* 0x0000000f00107819 */ /* 0x000fc40000010e43 */
[----:B------:R-:W-:Y:S02]  /*5c10*/  LOP3.LUT R80, R60, UR71, RZ, 0x3c, !PT ;  /* 0x000000473c507c12 */ /* 0x000fe4000f8e3cff */
[----:B------:R-:W-:Y:S02]  /*5c20*/  LOP3.LUT R93, R66, UR25, RZ, 0x3c, !PT ;  /* 0x00000019425d7c12 */ /* 0x000fe4000f8e3cff */
[----:B------:R-:W-:Y:S02]  /*5c30*/  LOP3.LUT R25, R67, UR65, RZ, 0x3c, !PT ;  /* 0x0000004143197c12 */ /* 0x000fe4000f8e3cff */
[----:B------:R-:W-:Y:S02]  /*5c40*/  IADD3 R47, P5, P6, R78, R11, R19 ;  /* 0x0000000b4e2f7210 */ /* 0x000fe40007ebe013 */
[----:B------:R-:W-:Y:S02]  /*5c50*/  LOP3.LUT R4, R10, UR68, RZ, 0x3c, !PT ;  /* 0x000000440a047c12 */ /* 0x000fe4000f8e3cff */
[----:B------:R-:W-:-:S02]  /*5c60*/  LOP3.LUT R44, R69, UR26, RZ, 0x3c, !PT ;  /* 0x0000001a452c7c12 */ /* 0x000fc4000f8e3cff */
[----:B------:R-:W-:Y:S01]  /*5c70*/  LOP3.LUT R59, R61, UR12, RZ, 0x3c, !PT ;  /* 0x0000000c3d3b7c12 */ /* 0x000fe2000f8e3cff */
[----:B------:R-:W-:Y:S01]  /*5c80*/  IMAD.X R34, R14, 0x1, R41, P0 ;  /* 0x000000010e227824 */ /* 0x000fe200000e0629 */
[----:B------:R-:W-:Y:S02]  /*5c90*/  IADD3.X R16, PT, PT, R54, R39, R16, P2, P3 ;  /* 0x0000002736107210 */ /* 0x000fe400017e6410 */
[----:B------:R-:W-:Y:S02]  /*5ca0*/  IADD3.X R74, PT, PT, R80, R93, R25, P5, P6 ;  /* 0x0000005d504a7210 */ /* 0x000fe40002fec419 */
[----:B------:R-:W-:Y:S02]  /*5cb0*/  LOP3.LUT R12, R63, UR69, RZ, 0x3c, !PT ;  /* 0x000000453f0c7c12 */ /* 0x000fe4000f8e3cff */
[----:B------:R-:W-:Y:S02]  /*5cc0*/  LOP3.LUT R45, R64, UR27, RZ, 0x3c, !PT ;  /* 0x0000001b402d7c12 */ /* 0x000fe4000f8e3cff */
[----:B------:R-:W-:-:S02]  /*5cd0*/  LOP3.LUT R77, R58, UR13, RZ, 0x3c, !PT ;  /* 0x0000000d3a4d7c12 */ /* 0x000fc4000f8e3cff */
[C---:B------:R-:W-:Y:S02]  /*5ce0*/  IADD3 R51, P1, P2, R13.reuse, R44, R4 ;  /* 0x0000002c0d337210 */ /* 0x040fe40007a3e004 */
[----:B------:R-:W-:Y:S02]  /*5cf0*/  IADD3 R76, P3, P4, R13, R4, R19 ;  /* 0x000000040d4c7210 */ /* 0x000fe40007c7e013 */
[----:B------:R-:W-:Y:S02]  /*5d00*/  IADD3 R71, P5, P6, -R71, R11, R59 ;  /* 0x0000000b47477210 */ /* 0x000fe40007ebe13b */
[----:B------:R-:W-:Y:S02]  /*5d10*/  LOP3.LUT R20, R29, UR60, RZ, 0x3c, !PT ;  /* 0x0000003c1d147c12 */ /* 0x000fe4000f8e3cff */
[----:B----4-:R-:W-:Y:S02]  /*5d20*/  LOP3.LUT R32, R35, UR22, RZ, 0x3c, !PT ;  /* 0x0000001623207c12 */ /* 0x010fe4000f8e3cff */
[----:B------:R-:W-:-:S02]  /*5d30*/  IADD3.X R5, PT, PT, R41, R45, R12, P1, P2 ;  /* 0x0000002d29057210 */ /* 0x000fc40000fe440c */
[----:B------:R-:W-:Y:S02]  /*5d40*/  IADD3.X R81, PT, PT, R41, R12, R25, P3, P4 ;  /* 0x0000000c29517210 */ /* 0x000fe40001fe8419 */
[----:B------:R-:W-:Y:S02]  /*5d50*/  IADD3.X R34, PT, PT, ~R34, R93, R77, P5, P6 ;  /* 0x0000005d22227210 */ /* 0x000fe40002fec54d */
[----:B------:R-:W-:Y:S02]  /*5d60*/  LOP3.LUT R27, R18, UR61, RZ, 0x3c, !PT ;  /* 0x0000003d121b7c12 */ /* 0x000fe4000f8e3cff */
[----:B------:R-:W-:Y:S02]  /*5d70*/  IADD3 R31, P4, P5, R20, R4, R78 ;  /* 0x00000004141f7210 */ /* 0x000fe40007d9e04e */
[----:B------:R-:W-:Y:S02]  /*5d80*/  LOP3.LUT R42, R24, UR23, RZ, 0x3c, !PT ;  /* 0x00000017182a7c12 */ /* 0x000fe4000f8e3cff */
[----:B------:R-:W-:-:S02]  /*5d90*/  IADD3 R43, P2, P3, R32, R13, R11 ;  /* 0x0000000d202b7210 */ /* 0x000fc40007b5e00b */
[----:B-1----:R-:W-:Y:S02]  /*5da0*/  LOP3.LUT R95, R36, UR4, RZ, 0x3c, !PT ;  /* 0x00000004245f7c12 */ /* 0x002fe4000f8e3cff */
[----:B------:R-:W-:Y:S02]  /*5db0*/  IADD3 R9, P0, P1, R32, R19, R44 ;  /* 0x0000001320097210 */ /* 0x000fe4000791e02c */
[----:B---3--:R-:W-:Y:S02]  /*5dc0*/  LOP3.LUT R50, R7, UR8, RZ, 0x3c, !PT ;  /* 0x0000000807327c12 */ /* 0x008fe4000f8e3cff */
[----:B------:R-:W-:Y:S02]  /*5dd0*/  IADD3.X R72, PT, PT, R27, R12, R80, P4, P5 ;  /* 0x0000000c1b487210 */ /* 0x000fe400027ea450 */
[----:B------:R-:W-:Y:S02]  /*5de0*/  IADD3.X R26, PT, PT, R42, R41, R93, P2, P3 ;  /* 0x000000292a1a7210 */ /* 0x000fe400017e645d */
[----:B------:R-:W-:-:S02]  /*5df0*/  IADD3 R46, P4, P5, R95, R78, -R13 ;  /* 0x0000004e5f2e7210 */ /* 0x000fc40007d9e80d */
[----:B------:R-:W-:Y:S02]  /*5e00*/  LOP3.LUT R70, R33, UR5, RZ, 0x3c, !PT ;  /* 0x0000000521467c12 */ /* 0x000fe4000f8e3cff */
[----:B------:R-:W-:Y:S02]  /*5e10*/  IADD3 R22, P3, PT, R44, R95, RZ ;  /* 0x0000005f2c167210 */ /* 0x000fe40007f7e0ff */
[----:B------:R-:W-:Y:S02]  /*5e20*/  IADD3.X R13, PT, PT, R42, R25, R45, P0, P1 ;  /* 0x000000192a0d7210 */ /* 0x000fe400007e242d */
[----:B------:R-:W-:Y:S02]  /*5e30*/  LOP3.LUT R55, R38, UR20, RZ, 0x3c, !PT ;  /* 0x0000001426377c12 */ /* 0x000fe4000f8e3cff */
[----:B------:R-:W-:Y:S02]  /*5e40*/  IADD3 R31, P0, P1, R44, -R31, -R50 ;  /* 0x8000001f2c1f7210 */ /* 0x000fe4000791e832 */
[----:B------:R-:W-:-:S02]  /*5e50*/  LOP3.LUT R87, R16, UR9, RZ, 0x3c, !PT ;  /* 0x0000000910577c12 */ /* 0x000fc4000f8e3cff */
[----:B------:R-:W-:Y:S01]  /*5e60*/  LOP3.LUT R49, R30, UR6, RZ, 0x3c, !PT ;  /* 0x000000061e317c12 */ /* 0x000fe2000f8e3cff */
[----:B------:R-:W-:Y:S01]  /*5e70*/  IMAD.X R15, R45, 0x1, R70, P3 ;  /* 0x000000012d0f7824 */ /* 0x000fe200018e0646 */
[----:B------:R-:W-:Y:S02]  /*5e80*/  LOP3.LUT R89, R17, UR21, RZ, 0x3c, !PT ;  /* 0x0000001511597c12 */ /* 0x000fe4000f8e3cff */
[-C--:B------:R-:W-:Y:S02]  /*5e90*/  IADD3 R22, P2, P6, -R22, R11.reuse, R55 ;  /* 0x0000000b16167210 */ /* 0x080fe40007e5e137 */
[----:B------:R-:W-:Y:S02]  /*5ea0*/  IADD3.X R72, PT, PT, R45, ~R72, ~R87, P0, P1 ;  /* 0x800000482d487210 */ /* 0x000fe400007e2c57 */
[----:B------:R-:W-:Y:S02]  /*5eb0*/  IADD3 R54, P0, P1, R49, R11, R8 ;  /* 0x0000000b31367210 */ /* 0x000fe4000791e008 */
[----:B------:R-:W-:-:S02]  /*5ec0*/  LOP3.LUT R68, R23, UR7, RZ, 0x3c, !PT ;  /* 0x0000000717447c12 */ /* 0x000fc4000f8e3cff */
[----:B------:R-:W-:Y:S02]  /*5ed0*/  LOP3.LUT R48, R21, UR10, RZ, 0x3c, !PT ;  /* 0x0000000a15307c12 */ /* 0x000fe4000f8e3cff */
[-C--:B------:R-:W-:Y:S02]  /*5ee0*/  IADD3.X R15, PT, PT, ~R15, R93.reuse, R89, P2, P6 ;  /* 0x0000005d0f0f7210 */ /* 0x080fe400017ec559 */
[----:B------:R-:W-:Y:S02]  /*5ef0*/  IADD3.X R41, PT, PT, R70, R80, ~R41, P4, P5 ;  /* 0x0000005046297210 */ /* 0x000fe400027eac29 */
[----:B------:R-:W-:Y:S02]  /*5f00*/  IADD3.X R93, PT, PT, R68, R93, R14, P0, P1 ;  /* 0x0000005d445d7210 */ /* 0x000fe400007e240e */
[----:B------:R-:W-:Y:S02]  /*5f10*/  IADD3 R47, P4, P5, R32, R55, -R47 ;  /* 0x00000037202f7210 */ /* 0x000fe40007d9e82f */
[----:B------:R-:W-:-:S02]  /*5f20*/  LOP3.LUT R40, R6, UR11, RZ, 0x3c, !PT ;  /* 0x0000000b06287c12 */ /* 0x000fc4000f8e3cff */
[----:B------:R-:W-:Y:S02]  /*5f30*/  IADD3 R52, P0, P6, R48, R78, R59 ;  /* 0x0000004e30347210 */ /* 0x000fe40007e1e03b */
[----:B------:R-:W-:Y:S02]  /*5f40*/  IADD3 R39, P3, PT, R32, R59, RZ ;  /* 0x0000003b20277210 */ /* 0x000fe40007f7e0ff */
[----:B------:R-:W-:Y:S02]  /*5f50*/  LOP3.LUT R91, R37, UR62, RZ, 0x3c, !PT ;  /* 0x0000003e255b7c12 */ /* 0x000fe4000f8e3cff */
[----:B------:R-:W-:Y:S02]  /*5f60*/  IADD3 R83, P2, PT, R19, R20, RZ ;  /* 0x0000001413537210 */ /* 0x000fe40007f5e0ff */
[----:B------:R-:W-:Y:S02]  /*5f70*/  IADD3.X R74, PT, PT, R42, R89, ~R74, P4, P5 ;  /* 0x000000592a4a7210 */ /* 0x000fe400027eac4a */
[----:B------:R-:W-:-:S02]  /*5f80*/  IADD3 R71, P1, PT, R71, R50, RZ ;  /* 0x0000003247477210 */ /* 0x000fc40007f3e0ff */
[--C-:B------:R-:W-:Y:S01]  /*5f90*/  IADD3.X R57, PT, PT, R40, R80, R77.reuse, P0, P6 ;  /* 0x0000005028397210 */ /* 0x100fe200007ec44d */
[----:B------:R-:W-:Y:S01]  /*5fa0*/  IMAD.X R79, R42, 0x1, R77, P3 ;  /* 0x000000012a4f7824 */ /* 0x000fe200018e064d */
[----:B------:R-:W-:Y:S01]  /*5fb0*/  IADD3 R46, P5, P6, R50, R46, R91 ;  /* 0x0000002e322e7210 */ /* 0x000fe20007ebe05b */
[----:B------:R-:W-:Y:S01]  /*5fc0*/  IMAD.X R85, R25, 0x1, R27, P2 ;  /* 0x0000000119557824 */ /* 0x000fe200010e061b */
[----:B------:R-:W-:Y:S02]  /*5fd0*/  LOP3.LUT R32, R28, UR63, RZ, 0x3c, !PT ;  /* 0x0000003f1c207c12 */ /* 0x000fe4000f8e3cff */
[-C--:B------:R-:W-:Y:S01]  /*5fe0*/  IADD3 R83, P3, P4, -R83, R8.reuse, R95 ;  /* 0x0000000853537210 */ /* 0x080fe20007c7e15f */
[----:B------:R-:W-:Y:S01]  /*5ff0*/  IMAD.X R34, R34, 0x1, R87, P1 ;  /* 0x0000000122227824 */ /* 0x000fe200008e0657 */
[----:B------:R-:W-:Y:S02]  /*6000*/  IADD3.X R41, PT, PT, R87, R41, R32, P5, P6 ;  /* 0x0000002957297210 */ /* 0x000fe40002fec420 */
[----:B------:R-:W-:-:S02]  /*6010*/  IADD3 R44, P5, P6, -R39, R8, R44 ;  /* 0x00000008272c7210 */ /* 0x000fc40007ebe12c */
[----:B------:R-:W-:Y:S02]  /*6020*/  IADD3 R76, P1, P2, R49, R76, R95 ;  /* 0x0000004c314c7210 */ /* 0x000fe40007a3e05f */
[--C-:B------:R-:W-:Y:S02]  /*6030*/  IADD3.X R85, PT, PT, ~R85, R14, R70.reuse, P3, P4 ;  /* 0x0000000e55557210 */ /* 0x100fe40001fe8546 */
[----:B------:R-:W-:Y:S02]  /*6040*/  IADD3 R11, P3, P4, R20, R78, R49 ;  /* 0x0000004e140b7210 */ /* 0x000fe40007c7e031 */
[----:B------:R-:W-:Y:S02]  /*6050*/  IADD3 R50, P0, PT, R49, R50, RZ ;  /* 0x0000003231327210 */ /* 0x000fe40007f1e0ff */
[----:B------:R-:W-:Y:S02]  /*6060*/  IADD3.X R45, PT, PT, ~R79, R14, R45, P5, P6 ;  /* 0x0000000e4f2d7210 */ /* 0x000fe40002fec52d */
[----:B------:R-:W-:-:S02]  /*6070*/  IADD3.X R81, PT, PT, R68, R81, R70, P1, P2 ;  /* 0x0000005144517210 */ /* 0x000fc40000fe4446 */
[----:B------:R-:W-:Y:S02]  /*6080*/  IADD3 R42, P6, P5, R48, R43, -R20 ;  /* 0x0000002b302a7210 */ /* 0x000fe40007dde814 */
[----:B------:R-:W-:Y:S02]  /*6090*/  IADD3 R39, P1, P2, R20, -R39, -R4 ;  /* 0x8000002714277210 */ /* 0x000fe40007a3e804 */
[----:B------:R-:W-:Y:S02]  /*60a0*/  IADD3.X R20, PT, PT, R27, R80, R68, P3, P4 ;  /* 0x000000501b147210 */ /* 0x000fe40001fe8444 */
[----:B------:R-:W-:Y:S01]  /*60b0*/  IADD3 R51, P4, P3, R48, R55, -R51 ;  /* 0x0000003730337210 */ /* 0x000fe20007b9e833 */
[----:B------:R-:W-:Y:S01]  /*60c0*/  IMAD.X R68, R68, 0x1, R87, P0 ;  /* 0x0000000144447824 */ /* 0x000fe200000e0657 */
[----:B------:R-:W-:Y:S02]  /*60d0*/  IADD3.X R43, PT, PT, R40, R26, ~R27, P6, P5 ;  /* 0x0000001a282b7210 */ /* 0x000fe400037eac1b */
[----:B------:R-:W-:-:S02]  /*60e0*/  IADD3 R11, P5, P0, -R11, R8, R55 ;  /* 0x000000080b0b7210 */ /* 0x000fc400078be137 */
[----:B------:R-:W-:Y:S02]  /*60f0*/  IADD3.X R78, PT, PT, R40, R89, ~R5, P4, P3 ;  /* 0x00000059284e7210 */ /* 0x000fe400027e6c05 */
[----:B------:R-:W-:Y:S02]  /*6100*/  IADD3.X R79, PT, PT, R27, ~R79, ~R12, P1, P2 ;  /* 0x8000004f1b4f7210 */ /* 0x000fe40000fe4c0c */
[----:B------:R-:W-:Y:S02]  /*6110*/  IADD3 R5, P6, P4, R50, R59, -R55 ;  /* 0x0000003b32057210 */ /* 0x000fe40007cde837 */
[----:B------:R-:W-:Y:S02]  /*6120*/  IADD3 R44, P1, PT, R44, R95, RZ ;  /* 0x0000005f2c2c7210 */ /* 0x000fe40007f3e0ff */
[----:B------:R-:W-:Y:S02]  /*6130*/  IADD3 R9, P3, PT, R9, -R50, RZ ;  /* 0x8000003209097210 */ /* 0x000fe40007f7e0ff */
[----:B------:R-:W-:-:S02]  /*6140*/  IADD3.X R20, PT, PT, ~R20, R14, R89, P5, P0 ;  /* 0x0000000e14147210 */ /* 0x000fc40002fe0559 */
[----:B------:R-:W-:Y:S01]  /*6150*/  IADD3 R52, P5, P0, -R52, R19, R91 ;  /* 0x0000001334347210 */ /* 0x000fe200078be15b */
[----:B------:R-:W-:Y:S01]  /*6160*/  IMAD.X R45, R45, 0x1, R70, P1 ;  /* 0x000000012d2d7824 */ /* 0x000fe200008e0646 */
[----:B------:R-:W-:Y:S02]  /*6170*/  IADD3.X R89, PT, PT, R68, R77, ~R89, P6, P4 ;  /* 0x0000004d44597210 */ /* 0x000fe400037e8c59 */
[----:B------:R-:W-:Y:S01]  /*6180*/  IADD3 R54, P4, P2, R91, R4, -R54 ;  /* 0x000000045b367210 */ /* 0x000fe20007a9e836 */
[----:B------:R-:W-:Y:S01]  /*6190*/  IMAD.X R8, R13, 0x1, ~R68, P3 ;  /* 0x000000010d087824 */ /* 0x000fe200018e0e44 */
[----:B------:R-:W-:Y:S01]  /*61a0*/  IADD3 R4, P1, PT, R22, R91, RZ ;  /* 0x0000005b16047210 */ /* 0x000fe20007f3e0ff */
[----:B------:R-:W-:Y:S01]  /*61b0*/  IMAD.SHL.U32 R22, R42, 0x2, RZ ;  /* 0x000000022a167824 */ /* 0x000fe200078e00ff */
[----:B------:R-:W-:Y:S02]  /*61c0*/  IADD3.X R57, PT, PT, ~R57, R25, R32, P5, P0 ;  /* 0x0000001939397210 */ /* 0x000fe40002fe0520 */
[----:B------:R-:W-:-:S02]  /*61d0*/  SHF.R.U32.HI R19, RZ, 0x2, R43 ;  /* 0x00000002ff137819 */ /* 0x000fc4000001162b */
[C-C-:B------:R-:W-:Y:S02]  /*61e0*/  SHF.L.U64.HI R26, R42.reuse, 0x1, R43.reuse ;  /* 0x000000012a1a7819 */ /* 0x140fe4000001022b */
[C-C-:B------:R-:W-:Y:S02]  /*61f0*/  SHF.L.W.U32.HI R27, R42.reuse, 0x13, R43.reuse ;  /* 0x000000132a1b7819 */ /* 0x140fe40000010e2b */
[----:B------:R-:W-:Y:S02]  /*6200*/  SHF.R.U64 R13, R42, 0x2, R43 ;  /* 0x000000022a0d7819 */ /* 0x000fe4000000122b */
[----:B------:R-:W-:Y:S02]  /*6210*/  SHF.L.W.U32.HI R25, R43, 0x13, R42 ;  /* 0x000000132b197819 */ /* 0x000fe40000010e2a */
[----:B------:R-:W-:Y:S01]  /*6220*/  IADD3.X R93, PT, PT, R32, R12, ~R93, P4, P2 ;  /* 0x0000000c205d7210 */ /* 0x000fe200027e4c5d */
[----:B------:R-:W-:Y:S01]  /*6230*/  IMAD.SHL.U32 R68, R31, 0x2, RZ ;  /* 0x000000021f447824 */ /* 0x000fe200078e00ff */
[----:B------:R-:W-:-:S02]  /*6240*/  SHF.L.W.U32.HI R14, R42, 0x15, R43 ;  /* 0x000000152a0e7819 */ /* 0x000fc40000010e2b */
[----:B------:R-:W-:Y:S02]  /*6250*/  SHF.L.W.U32.HI R12, R43, 0x15, R42 ;  /* 0x000000152b0c7819 */ /* 0x000fe40000010e2a */
[----:B------:R-:W-:Y:S02]  /*6260*/  LOP3.LUT R27, R27, R19, R26, 0x96, !PT ;  /* 0x000000131b1b7212 */ /* 0x000fe400078e961a */
[----:B------:R-:W-:Y:S02]  /*6270*/  IADD3 R83, P3, PT, R83, R48, RZ ;  /* 0x0000003053537210 */ /* 0x000fe40007f7e0ff */
[----:B------:R-:W-:Y:S02]  /*6280*/  IADD3 R5, P0, PT, -R48, R5, RZ ;  /* 0x0000000530057210 */ /* 0x000fe40007f1e1ff */
[----:B------:R-:W-:Y:S01]  /*6290*/  LOP3.LUT R25, R25, R13, R22, 0x96, !PT ;  /* 0x0000000d19197212 */ /* 0x000fe200078e9616 */
[----:B------:R-:W-:Y:S01]  /*62a0*/  IMAD.SHL.U32 R13, R51, 0x8, RZ ;  /* 0x00000008330d7824 */ /* 0x000fe200078e00ff */
[----:B------:R-:W-:-:S02]  /*62b0*/  SHF.R.U64 R70, R31, 0x2, R72 ;  /* 0x000000021f467819 */ /* 0x000fc40000001248 */
[C-C-:B------:R-:W-:Y:S02]  /*62c0*/  SHF.L.W.U32.HI R43, R72.reuse, 0x13, R31.reuse ;  /* 0x00000013482b7819 */ /* 0x140fe40000010e1f */
[C-C-:B------:R-:W-:Y:S02]  /*62d0*/  SHF.L.W.U32.HI R26, R31.reuse, 0x15, R72.reuse ;  /* 0x000000151f1a7819 */ /* 0x140fe40000010e48 */
[C-C-:B------:R-:W-:Y:S02]  /*62e0*/  SHF.L.U64.HI R59, R31.reuse, 0x1, R72.reuse ;  /* 0x000000011f3b7819 */ /* 0x140fe40000010248 */
[----:B------:R-:W-:Y:S02]  /*62f0*/  SHF.L.W.U32.HI R42, R31, 0x13, R72 ;  /* 0x000000131f2a7819 */ /* 0x000fe40000010e48 */
[----:B------:R-:W-:Y:S02]  /*6300*/  SHF.L.W.U32.HI R19, R72, 0x15, R31 ;  /* 0x0000001548137819 */ /* 0x000fe40000010e1f */
[----:B------:R-:W-:-:S02]  /*6310*/  SHF.R.U64 R49, R51, 0x1, R78 ;  /* 0x0000000133317819 */ /* 0x000fc4000000124e */
[C-C-:B------:R-:W-:Y:S02]  /*6320*/  SHF.L.W.U32.HI R50, R78.reuse, 0x4, R51.reuse ;  /* 0x000000044e327819 */ /* 0x140fe40000010e33 */
[C-C-:B------:R-:W-:Y:S02]  /*6330*/  SHF.L.W.U32.HI R31, R51.reuse, 0x5, R78.reuse ;  /* 0x00000005331f7819 */ /* 0x140fe40000010e4e */
[C-C-:B------:R-:W-:Y:S02]  /*6340*/  SHF.L.U64.HI R48, R51.reuse, 0x3, R78.reuse ;  /* 0x0000000333307819 */ /* 0x140fe4000001024e */
[----:B------:R-:W-:Y:S02]  /*6350*/  SHF.L.W.U32.HI R55, R51, 0x4, R78 ;  /* 0x0000000433377819 */ /* 0x000fe40000010e4e */
[----:B------:R-:W-:Y:S02]  /*6360*/  SHF.L.W.U32.HI R22, R78, 0x5, R51 ;  /* 0x000000054e167819 */ /* 0x000fe40000010e33 */
[----:B------:R-:W-:-:S02]  /*6370*/  SHF.R.U32.HI R72, RZ, 0x2, R72 ;  /* 0x00000002ff487819 */ /* 0x000fc40000011648 */
[----:B------:R-:W-:Y:S01]  /*6380*/  SHF.R.U32.HI R51, RZ, 0x1, R78 ;  /* 0x00000001ff337819 */ /* 0x000fe2000001164e */
[----:B------:R-:W-:Y:S01]  /*6390*/  IMAD.SHL.U32 R87, R47, 0x4, RZ ;  /* 0x000000042f577824 */ /* 0x000fe200078e00ff */
[----:B------:R-:W-:Y:S02]  /*63a0*/  LOP3.LUT R42, R42, R72, R59, 0x96, !PT ;  /* 0x000000482a2a7212 */ /* 0x000fe400078e963b */
[----:B------:R-:W-:Y:S02]  /*63b0*/  LOP3.LUT R50, R50, R49, R13, 0x96, !PT ;  /* 0x0000003132327212 */ /* 0x000fe400078e960d */
[----:B------:R-:W-:Y:S02]  /*63c0*/  LOP3.LUT R55, R55, R51, R48, 0x96, !PT ;  /* 0x0000003337377212 */ /* 0x000fe400078e9630 */
[----:B------:R-:W-:Y:S02]  /*63d0*/  SHF.R.U64 R72, R47, 0x1, R74 ;  /* 0x000000012f487819 */ /* 0x000fe4000000124a */
[----:B------:R-:W-:-:S02]  /*63e0*/  SHF.L.W.U32.HI R48, R74, 0xd, R47 ;  /* 0x0000000d4a307819 */ /* 0x000fc40000010e2f */
[C-C-:B------:R-:W-:Y:S02]  /*63f0*/  SHF.L.W.U32.HI R88, R47.reuse, 0xb, R74.reuse ;  /* 0x0000000b2f587819 */ /* 0x140fe40000010e4a */
[C-C-:B------:R-:W-:Y:S02]  /*6400*/  SHF.L.U64.HI R90, R47.reuse, 0x2, R74.reuse ;  /* 0x000000022f5a7819 */ /* 0x140fe4000001024a */
[--C-:B------:R-:W-:Y:S02]  /*6410*/  SHF.L.W.U32.HI R13, R47, 0xd, R74.reuse ;  /* 0x0000000d2f0d7819 */ /* 0x100fe40000010e4a */
[----:B------:R-:W-:Y:S02]  /*6420*/  SHF.L.W.U32.HI R47, R74, 0xb, R47 ;  /* 0x0000000b4a2f7819 */ /* 0x000fe40000010e2f */
[----:B------:R-:W-:Y:S02]  /*6430*/  SHF.R.U32.HI R74, RZ, 0x1, R74 ;  /* 0x00000001ff4a7819 */ /* 0x000fe4000001164a */
[----:B------:R-:W-:-:S02]  /*6440*/  IADD3 R39, P2, PT, R39, R91, RZ ;  /* 0x0000005b27277210 */ /* 0x000fc40007f5e0ff */
[----:B------:R-:W-:Y:S02]  /*6450*/  LOP3.LUT R43, R43, R70, R68, 0x96, !PT ;  /* 0x000000462b2b7212 */ /* 0x000fe400078e9644 */
[----:B------:R-:W-:Y:S01]  /*6460*/  LOP3.LUT R90, R13, R74, R90, 0x96, !PT ;  /* 0x0000004a0d5a7212 */ /* 0x000fe200078e965a */
[C---:B------:R-:W-:Y:S01]  /*6470*/  IMAD.SHL.U32 R77, R76.reuse, 0x4, RZ ;  /* 0x000000044c4d7824 */ /* 0x040fe200078e00ff */
[C-C-:B------:R-:W-:Y:S02]  /*6480*/  SHF.L.U64.HI R82, R76.reuse, 0x2, R81.reuse ;  /* 0x000000024c527819 */ /* 0x140fe40000010251 */
[--C-:B------:R-:W-:Y:S02]  /*6490*/  SHF.L.W.U32.HI R59, R76, 0x1c, R81.reuse ;  /* 0x0000001c4c3b7819 */ /* 0x100fe40000010e51 */
[----:B------:R-:W-:Y:S02]  /*64a0*/  SHF.R.U32.HI R70, RZ, 0x2, R81 ;  /* 0x00000002ff467819 */ /* 0x000fe40000011651 */
[----:B------:R-:W-:Y:S01]  /*64b0*/  SHF.R.U32.HI R13, RZ, 0x1, R34 ;  /* 0x00000001ff0d7819 */ /* 0x000fe20000011622 */
[----:B------:R-:W-:Y:S01]  /*64c0*/  IMAD.X R94, R85, 0x1, R40, P3 ;  /* 0x00000001555e7824 */ /* 0x000fe200018e0628 */
[----:B------:R-:W-:-:S02]  /*64d0*/  LOP3.LUT R87, R48, R72, R87, 0x96, !PT ;  /* 0x0000004830577212 */ /* 0x000fc400078e9657 */
[C-C-:B------:R-:W-:Y:S02]  /*64e0*/  SHF.R.U64 R80, R76.reuse, 0x2, R81.reuse ;  /* 0x000000024c507819 */ /* 0x140fe40000001251 */
[----:B------:R-:W-:Y:S02]  /*64f0*/  SHF.L.W.U32.HI R68, R81, 0x1c, R76 ;  /* 0x0000001c51447819 */ /* 0x000fe40000010e4c */
[----:B------:R-:W-:Y:S01]  /*6500*/  SHF.R.U64 R48, R71, 0x1, R34 ;  /* 0x0000000147307819 */ /* 0x000fe20000001222 */
[--C-:B------:R-:W-:Y:S01]  /*6510*/  IMAD.X R96, R79, 0x1, R32.reuse, P2 ;  /* 0x000000014f607824 */ /* 0x100fe200010e0620 */
[----:B------:R-:W-:Y:S01]  /*6520*/  SHF.L.W.U32.HI R51, R76, 0x1b, R81 ;  /* 0x0000001b4c337819 */ /* 0x000fe20000010e51 */
[----:B------:R-:W-:Y:S01]  /*6530*/  IMAD.X R15, R15, 0x1, R32, P1 ;  /* 0x000000010f0f7824 */ /* 0x000fe200008e0620 */
[----:B------:R-:W-:Y:S01]  /*6540*/  SHF.L.W.U32.HI R49, R81, 0x1b, R76 ;  /* 0x0000001b51317819 */ /* 0x000fe20000010e4c */
[----:B------:R-:W-:Y:S01]  /*6550*/  IMAD.SHL.U32 R79, R46, 0x8, RZ ;  /* 0x000000082e4f7824 */ /* 0x000fe200078e00ff */
[----:B------:R-:W-:-:S02]  /*6560*/  LOP3.LUT R82, R59, R70, R82, 0x96, !PT ;  /* 0x000000463b527212 */ /* 0x000fc400078e9652 */
[----:B------:R-:W-:Y:S02]  /*6570*/  LOP3.LUT R34, R13, R34, RZ, 0x3c, !PT ;  /* 0x000000220d227212 */ /* 0x000fe400078e3cff */
[C-C-:B------:R-:W-:Y:S02]  /*6580*/  SHF.R.U64 R76, R46.reuse, 0x1, R41.reuse ;  /* 0x000000012e4c7819 */ /* 0x140fe40000001229 */
[----:B------:R-:W-:Y:S02]  /*6590*/  SHF.L.W.U32.HI R32, R41, 0x4, R46 ;  /* 0x0000000429207819 */ /* 0x000fe40000010e2e */
[C-C-:B------:R-:W-:Y:S02]  /*65a0*/  SHF.L.W.U32.HI R13, R46.reuse, 0x5, R41.reuse ;  /* 0x000000052e0d7819 */ /* 0x140fe40000010e29 */
[C-C-:B------:R-:W-:Y:S02]  /*65b0*/  SHF.L.U64.HI R74, R46.reuse, 0x3, R41.reuse ;  /* 0x000000032e4a7819 */ /* 0x140fe40000010229 */
[----:B------:R-:W-:Y:S01]  /*65c0*/  SHF.L.W.U32.HI R59, R46, 0x4, R41 ;  /* 0x000000042e3b7819 */ /* 0x000fe20000010e29 */
[----:B------:R-:W-:Y:S01]  /*65d0*/  IMAD.SHL.U32 R95, R83, 0x8, RZ ;  /* 0x00000008535f7824 */ /* 0x000fe200078e00ff */
[----:B------:R-:W-:-:S02]  /*65e0*/  LOP3.LUT R80, R68, R80, R77, 0x96, !PT ;  /* 0x0000005044507212 */ /* 0x000fc400078e964d */
[----:B------:R-:W-:Y:S02]  /*65f0*/  LOP3.LUT R71, R48, R71, RZ, 0x3c, !PT ;  /* 0x0000004730477212 */ /* 0x000fe400078e3cff */
[----:B------:R-:W-:Y:S02]  /*6600*/  SHF.L.W.U32.HI R46, R41, 0x5, R46 ;  /* 0x00000005292e7819 */ /* 0x000fe40000010e2e */
[----:B------:R-:W-:Y:S02]  /*6610*/  SHF.R.U32.HI R97, RZ, 0x1, R41 ;  /* 0x00000001ff617819 */ /* 0x000fe40000011629 */
[C-C-:B------:R-:W-:Y:S02]  /*6620*/  SHF.R.U64 R72, R83.reuse, 0x1, R94.reuse ;  /* 0x0000000153487819 */ /* 0x140fe4000000125e */
[----:B------:R-:W-:Y:S02]  /*6630*/  SHF.L.W.U32.HI R70, R94, 0x4, R83 ;  /* 0x000000045e467819 */ /* 0x000fe40000010e53 */
[----:B------:R-:W-:-:S02]  /*6640*/  SHF.L.W.U32.HI R48, R83, 0x5, R94 ;  /* 0x0000000553307819 */ /* 0x000fc40000010e5e */
[C-C-:B------:R-:W-:Y:S02]  /*6650*/  SHF.L.U64.HI R77, R83.reuse, 0x3, R94.reuse ;  /* 0x00000003534d7819 */ /* 0x140fe4000001025e */
[--C-:B------:R-:W-:Y:S02]  /*6660*/  SHF.L.W.U32.HI R68, R83, 0x4, R94.reuse ;  /* 0x0000000453447819 */ /* 0x100fe40000010e5e */
[----:B------:R-:W-:Y:S02]  /*6670*/  SHF.L.W.U32.HI R41, R94, 0x5, R83 ;  /* 0x000000055e297819 */ /* 0x000fe40000010e53 */
[----:B------:R-:W-:Y:S01]  /*6680*/  SHF.R.U32.HI R94, RZ, 0x1, R94 ;  /* 0x00000001ff5e7819 */ /* 0x000fe2000001165e */
[----:B------:R-:W-:Y:S01]  /*6690*/  IMAD.X R40, R89, 0x1, ~R40, P0 ;  /* 0x0000000159287824 */ /* 0x000fe200000e0e28 */
[----:B------:R-:W-:Y:S01]  /*66a0*/  LOP3.LUT R97, R59, R97, R74, 0x96, !PT ;  /* 0x000000613b617212 */ /* 0x000fe200078e964a */
[----:B------:R-:W-:Y:S01]  /*66b0*/  IMAD.SHL.U32 R91, R54, 0x4, RZ ;  /* 0x00000004365b7824 */ /* 0x000fe200078e00ff */
[----:B------:R-:W-:Y:S01]  /*66c0*/  LOP3.LUT R95, R70, R72, R95, 0x96, !PT ;  /* 0x00000048465f7212 */ /* 0x000fe200078e965f */
[----:B------:R-:W-:Y:S01]  /*66d0*/  IMAD.SHL.U32 R89, R52, 0x4, RZ ;  /* 0x0000000434597824 */ /* 0x000fe200078e00ff */
[----:B------:R-:W-:-:S02]  /*66e0*/  LOP3.LUT R94, R68, R94, R77, 0x96, !PT ;  /* 0x0000005e445e7212 */ /* 0x000fc400078e964d */
[----:B------:R-:W-:Y:S02]  /*66f0*/  LOP3.LUT R32, R32, R76, R79, 0x96, !PT ;  /* 0x0000004c20207212 */ /* 0x000fe400078e964f */
        /* <DEDUP_REMOVED lines=11> */
[--C-:B------:R-:W-:Y:S02]  /*67b0*/  SHF.R.U32.HI R92, RZ, 0x2, R57.reuse ;  /* 0x00000002ff5c7819 */ /* 0x100fe40000011639 */
[----:B------:R-:W-:Y:S02]  /*67c0*/  SHF.L.W.U32.HI R76, R52, 0x1b, R57 ;  /* 0x0000001b344c7819 */ /* 0x000fe40000010e39 */
[----:B------:R-:W-:Y:S02]  /*67d0*/  SHF.L.W.U32.HI R77, R57, 0x1b, R52 ;  /* 0x0000001b394d7819 */ /* 0x000fe40000010e34 */
[----:B------:R-:W-:Y:S02]  /*67e0*/  LOP3.LUT R91, R68, R81, R91, 0x96, !PT ;  /* 0x00000051445b7212 */ /* 0x000fe400078e965b */
[----:B------:R-:W-:Y:S02]  /*67f0*/  LOP3.LUT R93, R59, R93, R84, 0x96, !PT ;  /* 0x0000005d3b5d7212 */ /* 0x000fe400078e9654 */
[----:B------:R-:W-:Y:S01]  /*6800*/  LOP3.LUT R89, R74, R78, R89, 0x96, !PT ;  /* 0x0000004e4a597212 */ /* 0x000fe200078e9659 */
[----:B------:R-:W-:Y:S01]  /*6810*/  IMAD.SHL.U32 R74, R39, 0x8, RZ ;  /* 0x00000008274a7824 */ /* 0x000fe200078e00ff */
[----:B------:R-:W-:Y:S01]  /*6820*/  LOP3.LUT R92, R54, R92, R79, 0x96, !PT ;  /* 0x0000005c365c7212 */ /* 0x000fe200078e964f */
[C---:B------:R-:W-:Y:S01]  /*6830*/  IMAD.SHL.U32 R83, R44.reuse, 0x2, RZ ;  /* 0x000000022c537824 */ /* 0x040fe200078e00ff */
[----:B------:R-:W-:-:S02]  /*6840*/  SHF.R.U64 R84, R44, 0x2, R45 ;  /* 0x000000022c547819 */ /* 0x000fc4000000122d */
[C-C-:B------:R-:W-:Y:S02]  /*6850*/  SHF.L.W.U32.HI R54, R45.reuse, 0x13, R44.reuse ;  /* 0x000000132d367819 */ /* 0x140fe40000010e2c */
[C-C-:B------:R-:W-:Y:S02]  /*6860*/  SHF.L.W.U32.HI R57, R44.reuse, 0x15, R45.reuse ;  /* 0x000000152c397819 */ /* 0x140fe40000010e2d */
[C-C-:B------:R-:W-:Y:S02]  /*6870*/  SHF.L.U64.HI R85, R44.reuse, 0x1, R45.reuse ;  /* 0x000000012c557819 */ /* 0x140fe4000001022d */
[--C-:B------:R-:W-:Y:S02]  /*6880*/  SHF.L.W.U32.HI R52, R44, 0x13, R45.reuse ;  /* 0x000000132c347819 */ /* 0x100fe40000010e2d */
[----:B------:R-:W-:Y:S02]  /*6890*/  SHF.L.W.U32.HI R81, R45, 0x15, R44 ;  /* 0x000000152d517819 */ /* 0x000fe40000010e2c */
[----:B------:R-:W-:-:S02]  /*68a0*/  SHF.R.U32.HI R86, RZ, 0x2, R45 ;  /* 0x00000002ff567819 */ /* 0x000fc4000001162d */
[C-C-:B------:R-:W-:Y:S02]  /*68b0*/  SHF.R.U64 R78, R39.reuse, 0x1, R96.reuse ;  /* 0x00000001274e7819 */ /* 0x140fe40000001260 */
[----:B------:R-:W-:Y:S02]  /*68c0*/  SHF.L.W.U32.HI R45, R96, 0x4, R39 ;  /* 0x00000004602d7819 */ /* 0x000fe40000010e27 */
[C-C-:B------:R-:W-:Y:S02]  /*68d0*/  SHF.L.U64.HI R59, R39.reuse, 0x3, R96.reuse ;  /* 0x00000003273b7819 */ /* 0x140fe40000010260 */
[--C-:B------:R-:W-:Y:S02]  /*68e0*/  SHF.L.W.U32.HI R44, R39, 0x4, R96.reuse ;  /* 0x00000004272c7819 */ /* 0x100fe40000010e60 */
[----:B------:R-:W-:Y:S02]  /*68f0*/  SHF.R.U32.HI R79, RZ, 0x1, R96 ;  /* 0x00000001ff4f7819 */ /* 0x000fe40000011660 */
[----:B------:R-:W-:-:S02]  /*6900*/  LOP3.LUT R45, R45, R78, R74, 0x96, !PT ;  /* 0x0000004e2d2d7212 */ /* 0x000fc400078e964a */
[----:B------:R-:W-:Y:S02]  /*6910*/  LOP3.LUT R84, R54, R84, R83, 0x96, !PT ;  /* 0x0000005436547212 */ /* 0x000fe400078e9653 */
[----:B------:R-:W-:Y:S02]  /*6920*/  LOP3.LUT R78, R42, R19, RZ, 0x3c, !PT ;  /* 0x000000132a4e7212 */ /* 0x000fe400078e3cff */
[----:B------:R-:W-:Y:S02]  /*6930*/  LOP3.LUT R22, R55, R22, RZ, 0x3c, !PT ;  /* 0x0000001637167212 */ /* 0x000fe400078e3cff */
[----:B------:R-:W-:Y:S02]  /*6940*/  LOP3.LUT R83, R27, R12, RZ, 0x3c, !PT ;  /* 0x0000000c1b537212 */ /* 0x000fe400078e3cff */
[--C-:B------:R-:W-:Y:S02]  /*6950*/  SHF.R.U64 R42, R9, 0x1, R8.reuse ;  /* 0x00000001092a7819 */ /* 0x100fe40000001208 */
[----:B------:R-:W-:-:S02]  /*6960*/  SHF.R.U32.HI R55, RZ, 0x1, R8 ;  /* 0x00000001ff377819 */ /* 0x000fc40000011608 */
[----:B------:R-:W-:Y:S02]  /*6970*/  LOP3.LUT R74, R44, R79, R59, 0x96, !PT ;  /* 0x0000004f2c4a7212 */ /* 0x000fe400078e963b */
[--C-:B------:R-:W-:Y:S02]  /*6980*/  SHF.R.U64 R12, R11, 0x1, R20.reuse ;  /* 0x000000010b0c7819 */ /* 0x100fe40000001214 */
[----:B------:R-:W-:Y:S02]  /*6990*/  SHF.R.U32.HI R27, RZ, 0x1, R20 ;  /* 0x00000001ff1b7819 */ /* 0x000fe40000011614 */
[----:B------:R-:W-:Y:S02]  /*69a0*/  LOP3.LUT R79, R25, R14, RZ, 0x3c, !PT ;  /* 0x0000000e194f7212 */ /* 0x000fe400078e3cff */
[----:B------:R-:W-:Y:S02]  /*69b0*/  LOP3.LUT R14, R82, R49, RZ, 0x3c, !PT ;  /* 0x00000031520e7212 */ /* 0x000fe400078e3cff */
[----:B------:R-:W-:-:S02]  /*69c0*/  LOP3.LUT R86, R52, R86, R85, 0x96, !PT ;  /* 0x0000005634567212 */ /* 0x000fc400078e9655 */
[----:B------:R-:W-:Y:S01]  /*69d0*/  LOP3.LUT R31, R50, R31, RZ, 0x3c, !PT ;  /* 0x0000001f321f7212 */ /* 0x000fe200078e3cff */
[----:B------:R-:W-:Y:S01]  /*69e0*/  IMAD.SHL.U32 R50, R5, 0x4, RZ ;  /* 0x0000000405327824 */ /* 0x000fe200078e00ff */
[----:B------:R-:W-:Y:S02]  /*69f0*/  LOP3.LUT R19, R90, R47, RZ, 0x3c, !PT ;  /* 0x0000002f5a137212 */ /* 0x000fe400078e3cff */
[----:B------:R-:W-:Y:S02]  /*6a00*/  LOP3.LUT R49, R42, R9, RZ, 0x3c, !PT ;  /* 0x000000092a317212 */ /* 0x000fe400078e3cff */
[----:B------:R-:W-:Y:S02]  /*6a10*/  LOP3.LUT R55, R55, R8, RZ, 0x3c, !PT ;  /* 0x0000000837377212 */ /* 0x000fe400078e3cff */
[----:B------:R-:W-:Y:S02]  /*6a20*/  LOP3.LUT R26, R43, R26, RZ, 0x3c, !PT ;  /* 0x0000001a2b1a7212 */ /* 0x000fe400078e3cff */
[----:B------:R-:W-:-:S02]  /*6a30*/  LOP3.LUT R25, R80, R51, RZ, 0x3c, !PT ;  /* 0x0000003350197212 */ /* 0x000fc400078e3cff */
[----:B------:R-:W-:Y:S02]  /*6a40*/  LOP3.LUT R11, R12, R11, RZ, 0x3c, !PT ;  /* 0x0000000b0c0b7212 */ /* 0x000fe400078e3cff */
[----:B------:R-:W-:Y:S01]  /*6a50*/  LOP3.LUT R20, R27, R20, RZ, 0x3c, !PT ;  /* 0x000000141b147212 */ /* 0x000fe200078e3cff */
[----:B------:R-:W-:Y:S01]  /*6a60*/  IMAD.SHL.U32 R27, R4, 0x4, RZ ;  /* 0x00000004041b7824 */ /* 0x000fe200078e00ff */
[C-C-:B------:R-:W-:Y:S02]  /*6a70*/  SHF.R.U64 R47, R5.reuse, 0x1, R40.reuse ;  /* 0x00000001052f7819 */ /* 0x140fe40000001228 */
[----:B------:R-:W-:Y:S02]  /*6a80*/  SHF.L.W.U32.HI R9, R40, 0xd, R5 ;  /* 0x0000000d28097819 */ /* 0x000fe40000010e05 */
[C-C-:B------:R-:W-:Y:S02]  /*6a90*/  SHF.L.W.U32.HI R59, R5.reuse, 0xb, R40.reuse ;  /* 0x0000000b053b7819 */ /* 0x140fe40000010e28 */
[----:B------:R-:W-:-:S02]  /*6aa0*/  SHF.L.U64.HI R85, R5, 0x2, R40 ;  /* 0x0000000205557819 */ /* 0x000fc40000010228 */
[--C-:B------:R-:W-:Y:S02]  /*6ab0*/  SHF.L.W.U32.HI R8, R5, 0xd, R40.reuse ;  /* 0x0000000d05087819 */ /* 0x100fe40000010e28 */
        /* <DEDUP_REMOVED lines=8> */
[----:B------:R-:W-:Y:S02]  /*6b40*/  SHF.R.U32.HI R15, RZ, 0x2, R15 ;  /* 0x00000002ff0f7819 */ /* 0x000fe4000001160f */
[----:B------:R-:W-:Y:S02]  /*6b50*/  IADD3 R71, P0, PT, R71, UR4, RZ ;  /* 0x0000000447477c10 */ /* 0x000fe4000ff1e0ff */
[----:B------:R-:W-:-:S02]  /*6b60*/  SHF.L.W.U32.HI R68, R39, 0x5, R96 ;  /* 0x0000000527447819 */ /* 0x000fc40000010e60 */
[----:B------:R-:W-:Y:S02]  /*6b70*/  SHF.L.W.U32.HI R39, R96, 0x5, R39 ;  /* 0x0000000560277819 */ /* 0x000fe40000010e27 */
[----:B------:R-:W-:Y:S02]  /*6b80*/  LOP3.LUT R4, R9, R47, R50, 0x96, !PT ;  /* 0x0000002f09047212 */ /* 0x000fe400078e9632 */
[----:B------:R-:W-:Y:S02]  /*6b90*/  LOP3.LUT R12, R12, R43, R27, 0x96, !PT ;  /* 0x0000002b0c0c7212 */ /* 0x000fe400078e961b */
[----:B------:R-:W-:Y:S02]  /*6ba0*/  LOP3.LUT R9, R5, R15, R40, 0x96, !PT ;  /* 0x0000000f05097212 */ /* 0x000fe400078e9628 */
[----:B------:R-:W-:Y:S02]  /*6bb0*/  LOP3.LUT R5, R32, R13, RZ, 0x3c, !PT ;  /* 0x0000000d20057212 */ /* 0x000fe400078e3cff */
[----:B------:R-:W-:-:S02]  /*6bc0*/  IADD3.X R34, PT, PT, R34, UR5, RZ, P0, !PT ;  /* 0x0000000522227c10 */ /* 0x000fc400087fe4ff */
[----:B------:R-:W-:Y:S02]  /*6bd0*/  LOP3.LUT R13, R45, R68, RZ, 0x3c, !PT ;  /* 0x000000442d0d7212 */ /* 0x000fe400078e3cff */
[----:B------:R-:W-:Y:S01]  /*6be0*/  LOP3.LUT R68, R74, R39, RZ, 0x3c, !PT ;  /* 0x000000274a447212 */ /* 0x000fe200078e3cff */
[----:B------:R-:W-:Y:S01]  /*6bf0*/  IMAD.SHL.U32 R39, R71, 0x2, RZ ;  /* 0x0000000247277824 */ /* 0x000fe200078e00ff */
[----:B------:R-:W-:Y:S02]  /*6c00*/  IADD3 R50, P0, PT, R79, UR66, RZ ;  /* 0x000000424f327c10 */ /* 0x000fe4000ff1e0ff */
[----:B------:R-:W-:Y:S02]  /*6c10*/  LOP3.LUT R51, R12, R51, RZ, 0x3c, !PT ;  /* 0x000000330c337212 */ /* 0x000fe400078e3cff */
[----:B------:R-:W-:Y:S01]  /*6c20*/  LOP3.LUT R44, R9, R44, RZ, 0x3c, !PT ;  /* 0x0000002c092c7212 */ /* 0x000fe200078e3cff */
[----:B------:R-:W-:Y:S01]  /*6c30*/  IMAD.SHL.U32 R9, R71, 0x4, RZ ;  /* 0x0000000447097824 */ /* 0x000fe200078e00ff */
[----:B------:R-:W-:-:S02]  /*6c40*/  LOP3.LUT R85, R8, R52, R85, 0x96, !PT ;  /* 0x0000003408557212 */ /* 0x000fc400078e9655 */
[----:B------:R-:W-:Y:S02]  /*6c50*/  LOP3.LUT R59, R4, R59, RZ, 0x3c, !PT ;  /* 0x0000003b043b7212 */ /* 0x000fe400078e3cff */
[C-C-:B------:R-:W-:Y:S02]  /*6c60*/  SHF.R.U64 R12, R71.reuse, 0x2, R34.reuse ;  /* 0x00000002470c7819 */ /* 0x140fe40000001222 */
[C-C-:B------:R-:W-:Y:S02]  /*6c70*/  SHF.L.W.U32.HI R108, R34.reuse, 0x13, R71.reuse ;  /* 0x00000013226c7819 */ /* 0x140fe40000010e47 */
[--C-:B------:R-:W-:Y:S02]  /*6c80*/  SHF.R.U64 R4, R71, 0x1, R34.reuse ;  /* 0x0000000147047819 */ /* 0x100fe40000001222 */
[----:B------:R-:W-:Y:S02]  /*6c90*/  SHF.L.W.U32.HI R116, R34, 0xd, R71 ;  /* 0x0000000d22747819 */ /* 0x000fe40000010e47 */
[----:B------:R-:W-:-:S02]  /*6ca0*/  SHF.R.U32.HI R8, RZ, 0x1, R34 ;  /* 0x00000001ff087819 */ /* 0x000fc40000011622 */
[C-C-:B------:R-:W-:Y:S02]  /*6cb0*/  SHF.L.U64.HI R15, R71.reuse, 0x2, R34.reuse ;  /* 0x00000002470f7819 */ /* 0x140fe40000010222 */
[----:B------:R-:W-:Y:S02]  /*6cc0*/  SHF.L.W.U32.HI R136, R71, 0xd, R34 ;  /* 0x0000000d47887819 */ /* 0x000fe40000010e22 */
[----:B------:R-:W-:Y:S02]  /*6cd0*/  IADD3.X R43, PT, PT, R83, UR67, RZ, P0, !PT ;  /* 0x00000043532b7c10 */ /* 0x000fe400087fe4ff */
[----:B------:R-:W-:Y:S02]  /*6ce0*/  LOP3.LUT R47, R93, R72, RZ, 0x3c, !PT ;  /* 0x000000485d2f7212 */ /* 0x000fe400078e3cff */
[----:B------:R-:W-:Y:S02]  /*6cf0*/  IADD3 R45, P0, PT, R49, UR70, RZ ;  /* 0x00000046312d7c10 */ /* 0x000fe4000ff1e0ff */
[----:B------:R-:W-:-:S02]  /*6d00*/  LOP3.LUT R72, R84, R57, RZ, 0x3c, !PT ;  /* 0x0000003954487212 */ /* 0x000fc400078e3cff */
[----:B------:R-:W-:Y:S01]  /*6d10*/  LOP3.LUT R108, R108, R12, R39, 0x96, !PT ;  /* 0x0000000c6c6c7212 */ /* 0x000fe200078e9627 */
[----:B------:R-:W-:Y:S01]  /*6d20*/  IMAD.SHL.U32 R12, R50, 0x4, RZ ;  /* 0x00000004320c7824 */ /* 0x000fe200078e00ff */
[----:B------:R-:W-:Y:S02]  /*6d30*/  LOP3.LUT R116, R116, R4, R9, 0x96, !PT ;  /* 0x0000000474747212 */ /* 0x000fe400078e9609 */
[----:B------:R-:W-:Y:S02]  /*6d40*/  LOP3.LUT R136, R136, R8, R15, 0x96, !PT ;  /* 0x0000000888887212 */ /* 0x000fe400078e960f */
[----:B------:R-:W-:Y:S02]  /*6d50*/  IADD3 R57, P1, PT, R26, UR20, RZ ;  /* 0x000000141a397c10 */ /* 0x000fe4000ff3e0ff */
[--C-:B------:R-:W-:Y:S02]  /*6d60*/  SHF.R.U32.HI R8, RZ, 0x2, R34.reuse ;  /* 0x00000002ff087819 */ /* 0x100fe40000011622 */
[----:B------:R-:W-:-:S02]  /*6d70*/  SHF.L.U64.HI R4, R71, 0x1, R34 ;  /* 0x0000000147047819 */ /* 0x000fc40000010222 */
[----:B------:R-:W-:Y:S02]  /*6d80*/  SHF.L.W.U32.HI R129, R71, 0x13, R34 ;  /* 0x0000001347817819 */ /* 0x000fe40000010e22 */
[----:B------:R-:W-:Y:S02]  /*6d90*/  SHF.L.W.U32.HI R84, R43, 0x1c, R50 ;  /* 0x0000001c2b547819 */ /* 0x000fe40000010e32 */
[----:B------:R-:W-:Y:S02]  /*6da0*/  SHF.L.W.U32.HI R9, R50, 0x1b, R43 ;  /* 0x0000001b32097819 */ /* 0x000fe40000010e2b */
[----:B------:R-:W-:Y:S01]  /*6db0*/  IADD3.X R40, PT, PT, R55, UR71, RZ, P0, !PT ;  /* 0x0000004737287c10 */ /* 0x000fe200087fe4ff */
[----:B------:R-:W-:Y:S01]  /*6dc0*/  IMAD.SHL.U32 R26, R45, 0x4, RZ ;  /* 0x000000042d1a7824 */ /* 0x000fe200078e00ff */
[----:B------:R-:W-:Y:S02]  /*6dd0*/  IADD3.X R32, PT, PT, R78, UR21, RZ, P1, !PT ;  /* 0x000000154e207c10 */ /* 0x000fe40008ffe4ff */
[----:B------:R-:W-:-:S02]  /*6de0*/  LOP3.LUT R27, R92, R77, RZ, 0x3c, !PT ;  /* 0x0000004d5c1b7212 */ /* 0x000fc400078e3cff */
[----:B------:R-:W-:Y:S02]  /*6df0*/  LOP3.LUT R129, R129, R8, R4, 0x96, !PT ;  /* 0x0000000881817212 */ /* 0x000fe400078e9604 */
[----:B------:R-:W-:Y:S01]  /*6e00*/  LOP3.LUT R84, R9, R12, R84, 0x96, !PT ;  /* 0x0000000c09547212 */ /* 0x000fe200078e9654 */
[----:B------:R-:W-:Y:S01]  /*6e10*/  IMAD.SHL.U32 R39, R57, 0x8, RZ ;  /* 0x0000000839277824 */ /* 0x000fe200078e00ff */
[C-C-:B------:R-:W-:Y:S02]  /*6e20*/  SHF.L.U64.HI R55, R50.reuse, 0x2, R43.reuse ;  /* 0x0000000232377819 */ /* 0x140fe4000001022b */
[----:B------:R-:W-:Y:S02]  /*6e30*/  SHF.L.W.U32.HI R92, R50, 0x1c, R43 ;  /* 0x0000001c325c7819 */ /* 0x000fe40000010e2b */
[----:B------:R-:W-:Y:S02]  /*6e40*/  SHF.L.W.U32.HI R9, R43, 0x1b, R50 ;  /* 0x0000001b2b097819 */ /* 0x000fe40000010e32 */
[----:B------:R-:W-:-:S02]  /*6e50*/  SHF.L.W.U32.HI R79, R40, 0xd, R45 ;  /* 0x0000000d284f7819 */ /* 0x000fc40000010e2d */
[C-C-:B------:R-:W-:Y:S02]  /*6e60*/  SHF.L.W.U32.HI R8, R45.reuse, 0xb, R40.reuse ;  /* 0x0000000b2d087819 */ /* 0x140fe40000010e28 */
[C-C-:B------:R-:W-:Y:S02]  /*6e70*/  SHF.L.U64.HI R49, R45.reuse, 0x2, R40.reuse ;  /* 0x000000022d317819 */ /* 0x140fe40000010228 */
[----:B------:R-:W-:Y:S02]  /*6e80*/  SHF.L.W.U32.HI R4, R45, 0xd, R40 ;  /* 0x0000000d2d047819 */ /* 0x000fe40000010e28 */
[----:B------:R-:W-:Y:S02]  /*6e90*/  SHF.L.W.U32.HI R15, R40, 0xb, R45 ;  /* 0x0000000b280f7819 */ /* 0x000fe40000010e2d */
[----:B------:R-:W-:Y:S02]  /*6ea0*/  SHF.R.U64 R12, R57, 0x1, R32 ;  /* 0x00000001390c7819 */ /* 0x000fe40000001220 */
[----:B------:R-:W-:-:S02]  /*6eb0*/  SHF.L.W.U32.HI R100, R32, 0x4, R57 ;  /* 0x0000000420647819 */ /* 0x000fc40000010e39 */
[----:B------:R-:W-:Y:S02]  /*6ec0*/  LOP3.LUT R92, R9, R55, R92, 0x96, !PT ;  /* 0x00000037095c7212 */ /* 0x000fe400078e965c */
[----:B------:R-:W-:Y:S01]  /*6ed0*/  LOP3.LUT R79, R8, R26, R79, 0x96, !PT ;  /* 0x0000001a084f7212 */ /* 0x000fe200078e964f */
[----:B------:R-:W-:Y:S01]  /*6ee0*/  IMAD.SHL.U32 R8, R50, 0x2, RZ ;  /* 0x0000000232087824 */ /* 0x000fe200078e00ff */
[----:B------:R-:W-:Y:S02]  /*6ef0*/  IADD3 R31, P0, PT, R31, UR6, RZ ;  /* 0x000000061f1f7c10 */ /* 0x000fe4000ff1e0ff */
[----:B------:R-:W-:Y:S02]  /*6f00*/  LOP3.LUT R9, R15, R49, R4, 0x96, !PT ;  /* 0x000000310f097212 */ /* 0x000fe400078e9604 */
[----:B------:R-:W-:Y:S02]  /*6f10*/  LOP3.LUT R88, R87, R88, RZ, 0x3c, !PT ;  /* 0x0000005857587212 */ /* 0x000fe400078e3cff */
[----:B------:R-:W-:-:S02]  /*6f20*/  LOP3.LUT R100, R100, R12, R39, 0x96, !PT ;  /* 0x0000000c64647212 */ /* 0x000fc400078e9627 */
[----:B------:R-:W-:Y:S02]  /*6f30*/  SHF.L.W.U32.HI R90, R43, 0x13, R50 ;  /* 0x000000132b5a7819 */ /* 0x000fe40000010e32 */
[C-C-:B------:R-:W-:Y:S02]  /*6f40*/  SHF.L.W.U32.HI R15, R50.reuse, 0x15, R43.reuse ;  /* 0x00000015320f7819 */ /* 0x140fe40000010e2b */
[--C-:B------:R-:W-:Y:S02]  /*6f50*/  SHF.R.U32.HI R26, RZ, 0x1, R32.reuse ;  /* 0x00000001ff1a7819 */ /* 0x100fe40000011620 */
[C-C-:B------:R-:W-:Y:S02]  /*6f60*/  SHF.L.U64.HI R39, R57.reuse, 0x3, R32.reuse ;  /* 0x0000000339277819 */ /* 0x140fe40000010220 */
[----:B------:R-:W-:Y:S02]  /*6f70*/  SHF.L.W.U32.HI R140, R57, 0x4, R32 ;  /* 0x00000004398c7819 */ /* 0x000fe40000010e20 */
[----:B------:R-:W-:-:S02]  /*6f80*/  SHF.L.U64.HI R12, R50, 0x1, R43 ;  /* 0x00000001320c7819 */ /* 0x000fc4000001022b */
[----:B------:R-:W-:Y:S02]  /*6f90*/  SHF.L.W.U32.HI R113, R50, 0x13, R43 ;  /* 0x0000001332717819 */ /* 0x000fe40000010e2b */
[----:B------:R-:W-:Y:S02]  /*6fa0*/  SHF.L.W.U32.HI R4, R43, 0x15, R50 ;  /* 0x000000152b047819 */ /* 0x000fe40000010e32 */
[----:B------:R-:W-:Y:S02]  /*6fb0*/  IADD3.X R22, PT, PT, R22, UR7, RZ, P0, !PT ;  /* 0x0000000716167c10 */ /* 0x000fe400087fe4ff */
[----:B------:R-:W-:Y:S01]  /*6fc0*/  LOP3.LUT R90, R15, R8, R90, 0x96, !PT ;  /* 0x000000080f5a7212 */ /* 0x000fe200078e965a */
[----:B------:R-:W-:Y:S01]  /*6fd0*/  IMAD.SHL.U32 R8, R31, 0x2, RZ ;  /* 0x000000021f087824 */ /* 0x000fe200078e00ff */
[----:B------:R-:W-:Y:S02]  /*6fe0*/  IADD3 R88, P0, PT, R88, UR60, RZ ;  /* 0x0000003c58587c10 */ /* 0x000fe4000ff1e0ff */
[----:B------:R-:W-:-:S02]  /*6ff0*/  LOP3.LUT R140, R140, R26, R39, 0x96, !PT ;  /* 0x0000001a8c8c7212 */ /* 0x000fc400078e9627 */
[----:B------:R-:W-:Y:S01]  /*7000*/  LOP3.LUT R113, R4, R12, R113, 0x96, !PT ;  /* 0x0000000c04717212 */ /* 0x000fe200078e9671 */
[----:B------:R-:W-:Y:S01]  /*7010*/  IMAD.SHL.U32 R12, R57, 0x4, RZ ;  /* 0x00000004390c7824 */ /* 0x000fe200078e00ff */
[----:B------:R-:W-:Y:S02]  /*7020*/  LOP3.LUT R48, R95, R48, RZ, 0x3c, !PT ;  /* 0x000000305f307212 */ /* 0x000fe400078e3cff */
[--C-:B------:R-:W-:Y:S02]  /*7030*/  SHF.R.U32.HI R39, RZ, 0x2, R32.reuse ;  /* 0x00000002ff277819 */ /* 0x100fe40000011620 */
[C-C-:B------:R-:W-:Y:S02]  /*7040*/  SHF.L.U64.HI R15, R57.reuse, 0x2, R32.reuse ;  /* 0x00000002390f7819 */ /* 0x140fe40000010220 */
[----:B------:R-:W-:Y:S02]  /*7050*/  SHF.L.W.U32.HI R118, R57, 0x1c, R32 ;  /* 0x0000001c39767819 */ /* 0x000fe40000010e20 */
[----:B------:R-:W-:-:S02]  /*7060*/  SHF.L.W.U32.HI R119, R22, 0x13, R31 ;  /* 0x0000001316777819 */ /* 0x000fc40000010e1f */
[----:B------:R-:W-:Y:S02]  /*7070*/  SHF.L.W.U32.HI R4, R31, 0x15, R22 ;  /* 0x000000151f047819 */ /* 0x000fe40000010e16 */
[----:B------:R-:W-:Y:S02]  /*7080*/  SHF.R.U64 R26, R57, 0x2, R32 ;  /* 0x00000002391a7819 */ /* 0x000fe40000001220 */
[----:B------:R-:W-:Y:S02]  /*7090*/  SHF.L.W.U32.HI R95, R32, 0x1c, R57 ;  /* 0x0000001c205f7819 */ /* 0x000fe40000010e39 */
[----:B------:R-:W-:Y:S02]  /*70a0*/  IADD3.X R19, PT, PT, R19, UR61, RZ, P0, !PT ;  /* 0x0000003d13137c10 */ /* 0x000fe400087fe4ff */
[----:B------:R-:W-:Y:S02]  /*70b0*/  IADD3 R25, P0, PT, R25, UR8, RZ ;  /* 0x0000000819197c10 */ /* 0x000fe4000ff1e0ff */
[----:B------:R-:W-:Y:S01]  /*70c0*/  LOP3.LUT R118, R118, R39, R15, 0x96, !PT ;  /* 0x0000002776767212 */ /* 0x000fe200078e960f */
[----:B------:R-:W-:Y:S01]  /*70d0*/  IMAD.SHL.U32 R15, R88, 0x4, RZ ;  /* 0x00000004580f7824 */ /* 0x000fe200078e00ff */
[----:B------:R-:W-:-:S02]  /*70e0*/  LOP3.LUT R119, R4, R8, R119, 0x96, !PT ;  /* 0x0000000804777212 */ /* 0x000fc400078e9677 */
[----:B------:R-:W-:Y:S02]  /*70f0*/  LOP3.LUT R95, R95, R26, R12, 0x96, !PT ;  /* 0x0000001a5f5f7212 */ /* 0x000fe400078e960c */
[C-C-:B------:R-:W-:Y:S02]  /*7100*/  SHF.L.U64.HI R39, R31.reuse, 0x1, R22.reuse ;  /* 0x000000011f277819 */ /* 0x140fe40000010216 */
[----:B------:R-:W-:Y:S02]  /*7110*/  SHF.L.W.U32.HI R121, R31, 0x13, R22 ;  /* 0x000000131f797819 */ /* 0x000fe40000010e16 */
[----:B------:R-:W-:Y:S02]  /*7120*/  SHF.L.W.U32.HI R4, R22, 0x15, R31 ;  /* 0x0000001516047819 */ /* 0x000fe40000010e1f */
[----:B------:R-:W-:Y:S02]  /*7130*/  SHF.R.U64 R12, R88, 0x2, R19 ;  /* 0x00000002580c7819 */ /* 0x000fe40000001213 */
[----:B------:R-:W-:-:S02]  /*7140*/  SHF.L.W.U32.HI R122, R19, 0x1c, R88 ;  /* 0x0000001c137a7819 */ /* 0x000fc40000010e58 */
[--C-:B------:R-:W-:Y:S02]  /*7150*/  SHF.R.U32.HI R26, RZ, 0x2, R19.reuse ;  /* 0x00000002ff1a7819 */ /* 0x100fe40000011613 */
[C-C-:B------:R-:W-:Y:S02]  /*7160*/  SHF.L.U64.HI R8, R88.reuse, 0x2, R19.reuse ;  /* 0x0000000258087819 */ /* 0x140fe40000010213 */
[----:B------:R-:W-:Y:S02]  /*7170*/  SHF.L.W.U32.HI R123, R88, 0x1c, R19 ;  /* 0x0000001c587b7819 */ /* 0x000fe40000010e13 */
[----:B------:R-:W-:Y:S02]  /*7180*/  IADD3.X R14, PT, PT, R14, UR9, RZ, P0, !PT ;  /* 0x000000090e0e7c10 */ /* 0x000fe400087fe4ff */
[----:B------:R-:W-:Y:S01]  /*7190*/  LOP3.LUT R121, R4, R39, R121, 0x96, !PT ;  /* 0x0000002704797212 */ /* 0x000fe200078e9679 */
[----:B------:R-:W-:Y:S01]  /*71a0*/  IMAD.SHL.U32 R4, R25, 0x4, RZ ;  /* 0x0000000419047824 */ /* 0x000fe200078e00ff */
[----:B------:R-:W-:-:S02]  /*71b0*/  IADD3 R11, P0, PT, R11, UR10, RZ ;  /* 0x0000000a0b0b7c10 */ /* 0x000fc4000ff1e0ff */
[----:B------:R-:W-:Y:S02]  /*71c0*/  LOP3.LUT R42, R85, R42, RZ, 0x3c, !PT ;  /* 0x0000002a552a7212 */ /* 0x000fe400078e3cff */
[----:B------:R-:W-:Y:S01]  /*71d0*/  LOP3.LUT R122, R122, R12, R15, 0x96, !PT ;  /* 0x0000000c7a7a7212 */ /* 0x000fe200078e960f */
[----:B------:R-:W-:Y:S01]  /*71e0*/  IMAD.SHL.U32 R15, R88, 0x8, RZ ;  /* 0x00000008580f7824 */ /* 0x000fe200078e00ff */
[----:B------:R-:W-:Y:S02]  /*71f0*/  LOP3.LUT R123, R123, R26, R8, 0x96, !PT ;  /* 0x0000001a7b7b7212 */ /* 0x000fe400078e9608 */
[----:B------:R-:W-:Y:S02]  /*7200*/  SHF.R.U64 R8, R25, 0x1, R14 ;  /* 0x0000000119087819 */ /* 0x000fe4000000120e */
[----:B------:R-:W-:Y:S02]  /*7210*/  SHF.L.W.U32.HI R85, R14, 0xd, R25 ;  /* 0x0000000d0e557819 */ /* 0x000fe40000010e19 */
[----:B------:R-:W-:-:S02]  /*7220*/  SHF.R.U64 R26, R88, 0x1, R19 ;  /* 0x00000001581a7819 */ /* 0x000fc40000001213 */
[----:B------:R-:W-:Y:S02]  /*7230*/  SHF.L.W.U32.HI R74, R19, 0x4, R88 ;  /* 0x00000004134a7819 */ /* 0x000fe40000010e58 */
[----:B------:R-:W-:Y:S02]  /*7240*/  IADD3.X R20, PT, PT, R20, UR11, RZ, P0, !PT ;  /* 0x0000000b14147c10 */ /* 0x000fe400087fe4ff */
[----:B------:R-:W-:Y:S01]  /*7250*/  LOP3.LUT R85, R85, R8, R4, 0x96, !PT ;  /* 0x0000000855557212 */ /* 0x000fe200078e9604 */
[----:B------:R-:W-:Y:S01]  /*7260*/  IMAD.SHL.U32 R4, R11, 0x2, RZ ;  /* 0x000000020b047824 */ /* 0x000fe200078e00ff */
[--C-:B------:R-:W-:Y:S02]  /*7270*/  SHF.R.U32.HI R39, RZ, 0x1, R19.reuse ;  /* 0x00000001ff277819 */ /* 0x100fe40000011613 */
[C-C-:B------:R-:W-:Y:S02]  /*7280*/  SHF.L.U64.HI R12, R88.reuse, 0x3, R19.reuse ;  /* 0x00000003580c7819 */ /* 0x140fe40000010213 */
[----:B------:R-:W-:-:S02]  /*7290*/  SHF.L.W.U32.HI R83, R88, 0x4, R19 ;  /* 0x0000000458537819 */ /* 0x000fc40000010e13 */
[----:B------:R-:W-:Y:S02]  /*72a0*/  LOP3.LUT R74, R74, R26, R15, 0x96, !PT ;  /* 0x0000001a4a4a7212 */ /* 0x000fe400078e960f */
[----:B------:R-:W-:Y:S02]  /*72b0*/  SHF.L.W.U32.HI R124, R20, 0x13, R11 ;  /* 0x00000013147c7819 */ /* 0x000fe40000010e0b */
[----:B------:R-:W-:Y:S01]  /*72c0*/  SHF.L.W.U32.HI R15, R11, 0x15, R20 ;  /* 0x000000150b0f7819 */ /* 0x000fe20000010e14 */
[----:B------:R-:W-:Y:S01]  /*72d0*/  IMAD.SHL.U32 R26, R25, 0x2, RZ ;  /* 0x00000002191a7824 */ /* 0x000fe200078e00ff */
[----:B------:R-:W-:Y:S02]  /*72e0*/  LOP3.LUT R54, R91, R70, RZ, 0x3c, !PT ;  /* 0x000000465b367212 */ /* 0x000fe400078e3cff */
        /* <DEDUP_REMOVED lines=13> */
[----:B------:R-:W-:-:S02]  /*73c0*/  LOP3.LUT R52, R89, R76, RZ, 0x3c, !PT ;  /* 0x0000004c59347212 */ /* 0x000fc400078e3cff */
[----:B------:R-:W-:Y:S02]  /*73d0*/  LOP3.LUT R91, R91, R12, R8, 0x96, !PT ;  /* 0x0000000c5b5b7212 */ /* 0x000fe400078e9608 */
[----:B------:R-:W-:Y:S02]  /*73e0*/  LOP3.LUT R147, R147, R39, R26, 0x96, !PT ;  /* 0x0000002793937212 */ /* 0x000fe400078e961a */
[----:B------:R-:W-:Y:S02]  /*73f0*/  LOP3.LUT R145, R145, R49, R70, 0x96, !PT ;  /* 0x0000003191917212 */ /* 0x000fe400078e9646 */
[C-C-:B------:R-:W-:Y:S02]  /*7400*/  SHF.L.U64.HI R8, R11.reuse, 0x1, R20.reuse ;  /* 0x000000010b087819 */ /* 0x140fe40000010214 */
[----:B------:R-:W-:Y:S02]  /*7410*/  SHF.L.W.U32.HI R96, R11, 0x13, R20 ;  /* 0x000000130b607819 */ /* 0x000fe40000010e14 */
[----:B------:R-:W-:-:S02]  /*7420*/  SHF.L.W.U32.HI R49, R20, 0x15, R11 ;  /* 0x0000001514317819 */ /* 0x000fc40000010e0b */
[----:B------:R-:W-:Y:S02]  /*7430*/  SHF.L.W.U32.HI R39, R71, 0x15, R34 ;  /* 0x0000001547277819 */ /* 0x000fe40000010e22 */
[----:B------:R-:W-:Y:S02]  /*7440*/  LOP3.LUT R99, R55, R99, R4, 0x96, !PT ;  /* 0x0000006337637212 */ /* 0x000fe400078e9604 */
[----:B------:R-:W-:Y:S02]  /*7450*/  IADD3 R52, P4, PT, R52, UR22, RZ ;  /* 0x0000001634347c10 */ /* 0x000fe4000ff9e0ff */
[----:B------:R-:W-:Y:S02]  /*7460*/  SHF.L.W.U32.HI R4, R34, 0x5, R71 ;  /* 0x0000000522047819 */ /* 0x000fe40000010e47 */
[----:B------:R-:W-:Y:S02]  /*7470*/  LOP3.LUT R46, R97, R46, RZ, 0x3c, !PT ;  /* 0x0000002e612e7212 */ /* 0x000fe400078e3cff */
[----:B------:R-:W-:Y:S01]  /*7480*/  IADD3 R5, P0, PT, R5, UR26, RZ ;  /* 0x0000001a05057c10 */ /* 0x000fe2000ff1e0ff */
[----:B------:R-:W-:Y:S01]  /*7490*/  IMAD.SHL.U32 R12, R45, 0x8, RZ ;  /* 0x000000082d0c7824 */ /* 0x000fe200078e00ff */
[----:B------:R-:W-:-:S02]  /*74a0*/  LOP3.LUT R41, R94, R41, RZ, 0x3c, !PT ;  /* 0x000000295e297212 */ /* 0x000fc400078e3cff */
[----:B------:R-:W-:Y:S02]  /*74b0*/  IADD3 R48, P6, PT, R48, UR12, RZ ;  /* 0x0000000c30307c10 */ /* 0x000fe4000ffde0ff */
[----:B------:R-:W-:Y:S02]  /*74c0*/  LOP3.LUT R81, R86, R81, RZ, 0x3c, !PT ;  /* 0x0000005156517212 */ /* 0x000fe400078e3cff */
[----:B------:R-:W-:Y:S01]  /*74d0*/  LOP3.LUT R96, R49, R8, R96, 0x96, !PT ;  /* 0x0000000831607212 */ /* 0x000fe200078e9660 */
[----:B------:R-:W-:Y:S01]  /*74e0*/  IMAD.SHL.U32 R8, R31, 0x4, RZ ;  /* 0x000000041f087824 */ /* 0x000fe200078e00ff */
[----:B------:R-:W-:Y:S02]  /*74f0*/  LOP3.LUT R108, R108, R39, RZ, 0x3c, !PT ;  /* 0x000000276c6c7212 */ /* 0x000fe400078e3cff */
[----:B------:R-:W-:Y:S02]  /*7500*/  SHF.L.W.U32.HI R86, R40, 0x4, R45 ;  /* 0x0000000428567819 */ /* 0x000fe40000010e2d */
[----:B------:R-:W-:-:S02]  /*7510*/  SHF.L.W.U32.HI R15, R45, 0x5, R40 ;  /* 0x000000052d0f7819 */ /* 0x000fc40000010e28 */
[----:B------:R-:W-:Y:S02]  /*7520*/  IADD3 R72, P5, PT, R72, UR62, RZ ;  /* 0x0000003e48487c10 */ /* 0x000fe4000ffbe0ff */
[----:B------:R-:W-:Y:S02]  /*7530*/  IADD3 R4, P2, P3, R31, R4, R52 ;  /* 0x000000041f047210 */ /* 0x000fe40007b5e034 */
[----:B------:R-:W-:Y:S02]  /*7540*/  SHF.L.W.U32.HI R39, R19, 0xb, R88 ;  /* 0x0000000b13277819 */ /* 0x000fe40000010e58 */
[----:B------:R-:W-:Y:S02]  /*7550*/  SHF.L.W.U32.HI R111, R22, 0x1c, R31 ;  /* 0x0000001c166f7819 */ /* 0x000fe40000010e1f */
[----:B------:R-:W-:Y:S02]  /*7560*/  SHF.L.W.U32.HI R78, R31, 0x1b, R22 ;  /* 0x0000001b1f4e7819 */ /* 0x000fe40000010e16 */
[----:B------:R-:W-:-:S02]  /*7570*/  IADD3.X R46, PT, PT, R46, UR27, RZ, P0, !PT ;  /* 0x0000001b2e2e7c10 */ /* 0x000fc400087fe4ff */
[----:B------:R-:W-:Y:S01]  /*7580*/  IADD3.X R41, PT, PT, R41, UR13, RZ, P6, !PT ;  /* 0x0000000d29297c10 */ /* 0x000fe2000b7fe4ff */
[----:B------:R-:W-:Y:S01]  /*7590*/  IMAD.SHL.U32 R49, R5, 0x4, RZ ;  /* 0x0000000405317824 */ /* 0x000fe200078e00ff */
[----:B------:R-:W-:Y:S02]  /*75a0*/  IADD3 R54, P6, PT, R54, UR14, RZ ;  /* 0x0000000e36367c10 */ /* 0x000fe4000ffde0ff */
[----:B------:R-:W-:Y:S02]  /*75b0*/  LOP3.LUT R86, R15, R12, R86, 0x96, !PT ;  /* 0x0000000c0f567212 */ /* 0x000fe400078e9656 */
[----:B------:R-:W-:Y:S01]  /*75c0*/  IADD3 R70, P0, P1, R72, R4, R39 ;  /* 0x0000000448467210 */ /* 0x000fe2000791e027 */
[----:B------:R-:W-:Y:S01]  /*75d0*/  IMAD.SHL.U32 R39, R48, 0x2, RZ ;  /* 0x0000000230277824 */ /* 0x000fe200078e00ff */
[----:B------:R-:W-:Y:S02]  /*75e0*/  LOP3.LUT R111, R78, R8, R111, 0x96, !PT ;  /* 0x000000084e6f7212 */ /* 0x000fe400078e966f */
[----:B------:R-:W-:-:S02]  /*75f0*/  SHF.R.U64 R26, R5, 0x1, R46 ;  /* 0x00000001051a7819 */ /* 0x000fc4000000122e */
[----:B------:R-:W-:Y:S02]  /*7600*/  SHF.L.W.U32.HI R12, R46, 0xd, R5 ;  /* 0x0000000d2e0c7819 */ /* 0x000fe40000010e05 */
[--C-:B------:R-:W-:Y:S02]  /*7610*/  SHF.R.U32.HI R76, RZ, 0x1, R46.reuse ;  /* 0x00000001ff4c7819 */ /* 0x100fe4000001162e */
[C-C-:B------:R-:W-:Y:S02]  /*7620*/  SHF.L.U64.HI R77, R5.reuse, 0x2, R46.reuse ;  /* 0x00000002054d7819 */ /* 0x140fe4000001022e */
[----:B------:R-:W-:Y:S02]  /*7630*/  SHF.L.W.U32.HI R4, R5, 0xd, R46 ;  /* 0x0000000d05047819 */ /* 0x000fe40000010e2e */
[----:B------:R-:W-:Y:S02]  /*7640*/  SHF.R.U64 R8, R48, 0x2, R41 ;  /* 0x0000000230087819 */ /* 0x000fe40000001229 */
[----:B------:R-:W-:-:S02]  /*7650*/  SHF.L.W.U32.HI R130, R41, 0x13, R48 ;  /* 0x0000001329827819 */ /* 0x000fc40000010e30 */
[----:B------:R-:W-:Y:S02]  /*7660*/  IADD3.X R47, PT, PT, R47, UR15, RZ, P6, !PT ;  /* 0x0000000f2f2f7c10 */ /* 0x000fe4000b7fe4ff */
[----:B------:R-:W-:Y:S01]  /*7670*/  LOP3.LUT R12, R12, R26, R49, 0x96, !PT ;  /* 0x0000001a0c0c7212 */ /* 0x000fe200078e9631 */
[----:B------:R-:W-:Y:S01]  /*7680*/  IMAD.SHL.U32 R26, R54, 0x4, RZ ;  /* 0x00000004361a7824 */ /* 0x000fe200078e00ff */
[----:B------:R-:W-:Y:S02]  /*7690*/  LOP3.LUT R4, R4, R76, R77, 0x96, !PT ;  /* 0x0000004c04047212 */ /* 0x000fe400078e964d */
[----:B------:R-:W-:Y:S02]  /*76a0*/  LOP3.LUT R130, R130, R8, R39, 0x96, !PT ;  /* 0x0000000882827212 */ /* 0x000fe400078e9627 */
[--C-:B------:R-:W-:Y:S02]  /*76b0*/  SHF.R.U32.HI R77, RZ, 0x2, R41.reuse ;  /* 0x00000002ff4d7819 */ /* 0x100fe40000011629 */
[----:B------:R-:W-:-:S02]  /*76c0*/  SHF.L.U64.HI R76, R48, 0x1, R41 ;  /* 0x00000001304c7819 */ /* 0x000fc40000010229 */
[----:B------:R-:W-:Y:S02]  /*76d0*/  SHF.L.W.U32.HI R117, R48, 0x13, R41 ;  /* 0x0000001330757819 */ /* 0x000fe40000010e29 */
[C-C-:B------:R-:W-:Y:S02]  /*76e0*/  SHF.L.W.U32.HI R131, R47.reuse, 0x1c, R54.reuse ;  /* 0x0000001c2f837819 */ /* 0x140fe40000010e36 */
[C-C-:B------:R-:W-:Y:S02]  /*76f0*/  SHF.L.W.U32.HI R8, R54.reuse, 0x1b, R47.reuse ;  /* 0x0000001b36087819 */ /* 0x140fe40000010e2f */
[C-C-:B------:R-:W-:Y:S02]  /*7700*/  SHF.L.U64.HI R49, R54.reuse, 0x2, R47.reuse ;  /* 0x0000000236317819 */ /* 0x140fe4000001022f */
[----:B------:R-:W-:Y:S02]  /*7710*/  SHF.L.W.U32.HI R132, R54, 0x1c, R47 ;  /* 0x0000001c36847819 */ /* 0x000fe40000010e2f */
[----:B------:R-:W-:-:S02]  /*7720*/  SHF.L.W.U32.HI R39, R47, 0x1b, R54 ;  /* 0x0000001b2f277819 */ /* 0x000fc40000010e36 */
[----:B------:R-:W-:Y:S01]  /*7730*/  IADD3.X R27, PT, PT, R27, UR23, RZ, P4, !PT ;  /* 0x000000171b1b7c10 */ /* 0x000fe2000a7fe4ff */
[----:B------:R-:W-:Y:S01]  /*7740*/  IMAD.SHL.U32 R80, R52, 0x4, RZ ;  /* 0x0000000434507824 */ /* 0x000fe200078e00ff */
[----:B------:R-:W-:Y:S02]  /*7750*/  IADD3 R13, P4, PT, R13, UR24, RZ ;  /* 0x000000180d0d7c10 */ /* 0x000fe4000ff9e0ff */
[----:B------:R-:W-:Y:S02]  /*7760*/  LOP3.LUT R117, R117, R77, R76, 0x96, !PT ;  /* 0x0000004d75757212 */ /* 0x000fe400078e964c */
[----:B------:R-:W-:Y:S02]  /*7770*/  LOP3.LUT R131, R8, R26, R131, 0x96, !PT ;  /* 0x0000001a08837212 */ /* 0x000fe400078e9683 */
[----:B------:R-:W-:Y:S01]  /*7780*/  LOP3.LUT R132, R39, R49, R132, 0x96, !PT ;  /* 0x0000003127847212 */ /* 0x000fe200078e9684 */
[----:B------:R-:W-:Y:S01]  /*7790*/  IMAD.SHL.U32 R49, R48, 0x4, RZ ;  /* 0x0000000430317824 */ /* 0x000fe200078e00ff */
[----:B------:R-:W-:-:S02]  /*77a0*/  SHF.L.W.U32.HI R102, R27, 0xd, R52 ;  /* 0x0000000d1b667819 */ /* 0x000fc40000010e34 */
[----:B------:R-:W-:Y:S02]  /*77b0*/  SHF.L.W.U32.HI R39, R52, 0xb, R27 ;  /* 0x0000000b34277819 */ /* 0x000fe40000010e1b */
[--C-:B------:R-:W-:Y:S02]  /*77c0*/  SHF.R.U32.HI R77, RZ, 0x1, R41.reuse ;  /* 0x00000001ff4d7819 */ /* 0x100fe40000011629 */
[C-C-:B------:R-:W-:Y:S02]  /*77d0*/  SHF.L.U64.HI R26, R48.reuse, 0x2, R41.reuse ;  /* 0x00000002301a7819 */ /* 0x140fe40000010229 */
[C-C-:B------:R-:W-:Y:S02]  /*77e0*/  SHF.L.W.U32.HI R101, R48.reuse, 0xd, R41.reuse ;  /* 0x0000000d30657819 */ /* 0x140fe40000010e29 */
[----:B------:R-:W-:Y:S02]  /*77f0*/  SHF.R.U64 R76, R48, 0x1, R41 ;  /* 0x00000001304c7819 */ /* 0x000fe40000001229 */
[----:B------:R-:W-:-:S02]  /*7800*/  SHF.L.W.U32.HI R8, R41, 0xd, R48 ;  /* 0x0000000d29087819 */ /* 0x000fc40000010e30 */
[----:B------:R-:W-:Y:S01]  /*7810*/  IADD3.X R68, PT, PT, R68, UR25, RZ, P4, !PT ;  /* 0x0000001944447c10 */ /* 0x000fe2000a7fe4ff */
[----:B------:R-:W-:Y:S01]  /*7820*/  IMAD.SHL.U32 R82, R13, 0x8, RZ ;  /* 0x000000080d527824 */ /* 0x000fe200078e00ff */
[----:B------:R-:W-:Y:S02]  /*7830*/  LOP3.LUT R102, R39, R80, R102, 0x96, !PT ;  /* 0x0000005027667212 */ /* 0x000fe400078e9666 */
[----:B------:R-:W-:Y:S01]  /*7840*/  LOP3.LUT R101, R101, R77, R26, 0x96, !PT ;  /* 0x0000004d65657212 */ /* 0x000fe200078e961a */
[----:B------:R-:W-:Y:S01]  /*7850*/  IMAD.SHL.U32 R77, R54, 0x2, RZ ;  /* 0x00000002364d7824 */ /* 0x000fe200078e00ff */
[----:B------:R-:W-:Y:S02]  /*7860*/  LOP3.LUT R8, R8, R76, R49, 0x96, !PT ;  /* 0x0000004c08087212 */ /* 0x000fe400078e9631 */
[C-C-:B------:R-:W-:Y:S02]  /*7870*/  SHF.L.U64.HI R80, R54.reuse, 0x1, R47.reuse ;  /* 0x0000000136507819 */ /* 0x140fe4000001022f */
[----:B------:R-:W-:-:S02]  /*7880*/  SHF.L.W.U32.HI R103, R54, 0x13, R47 ;  /* 0x0000001336677819 */ /* 0x000fc40000010e2f */
[C-C-:B------:R-:W-:Y:S02]  /*7890*/  SHF.L.W.U32.HI R26, R47.reuse, 0x15, R54.reuse ;  /* 0x000000152f1a7819 */ /* 0x140fe40000010e36 */
[----:B------:R-:W-:Y:S02]  /*78a0*/  SHF.L.W.U32.HI R76, R47, 0x13, R54 ;  /* 0x000000132f4c7819 */ /* 0x000fe40000010e36 */
[----:B------:R-:W-:Y:S02]  /*78b0*/  SHF.L.W.U32.HI R39, R54, 0x15, R47 ;  /* 0x0000001536277819 */ /* 0x000fe40000010e2f */
[C---:B------:R-:W-:Y:S02]  /*78c0*/  SHF.R.U64 R89, R13.reuse, 0x1, R68 ;  /* 0x000000010d597819 */ /* 0x040fe40000001244 */
[----:B------:R-:W-:Y:S02]  /*78d0*/  SHF.L.W.U32.HI R49, R68, 0x4, R13 ;  /* 0x0000000444317819 */ /* 0x000fe40000010e0d */
[----:B------:R-:W-:Y:S01]  /*78e0*/  LOP3.LUT R103, R26, R80, R103, 0x96, !PT ;  /* 0x000000501a677212 */ /* 0x000fe200078e9667 */
[----:B------:R-:W-:Y:S01]  /*78f0*/  IMAD.SHL.U32 R26, R13, 0x4, RZ ;  /* 0x000000040d1a7824 */ /* 0x000fe200078e00ff */
[----:B------:R-:W-:-:S02]  /*7900*/  LOP3.LUT R76, R39, R77, R76, 0x96, !PT ;  /* 0x0000004d274c7212 */ /* 0x000fc400078e964c */
[----:B------:R-:W-:Y:S02]  /*7910*/  LOP3.LUT R49, R49, R89, R82, 0x96, !PT ;  /* 0x0000005931317212 */ /* 0x000fe400078e9652 */
[C-C-:B------:R-:W-:Y:S02]  /*7920*/  SHF.R.U64 R39, R13.reuse, 0x2, R68.reuse ;  /* 0x000000020d277819 */ /* 0x140fe40000001244 */
[----:B------:R-:W-:Y:S02]  /*7930*/  SHF.L.W.U32.HI R97, R68, 0x1c, R13 ;  /* 0x0000001c44617819 */ /* 0x000fe40000010e0d */
[--C-:B------:R-:W-:Y:S02]  /*7940*/  SHF.R.U32.HI R77, RZ, 0x2, R68.reuse ;  /* 0x00000002ff4d7819 */ /* 0x100fe40000011644 */
[C-C-:B------:R-:W-:Y:S02]  /*7950*/  SHF.L.U64.HI R80, R13.reuse, 0x2, R68.reuse ;  /* 0x000000020d507819 */ /* 0x140fe40000010244 */
[----:B------:R-:W-:-:S02]  /*7960*/  SHF.L.W.U32.HI R89, R13, 0x1c, R68 ;  /* 0x0000001c0d597819 */ /* 0x000fc40000010e44 */
[----:B------:R-:W-:Y:S02]  /*7970*/  LOP3.LUT R97, R97, R39, R26, 0x96, !PT ;  /* 0x0000002761617212 */ /* 0x000fe400078e961a */
[----:B------:R-:W-:Y:S02]  /*7980*/  LOP3.LUT R89, R89, R77, R80, 0x96, !PT ;  /* 0x0000004d59597212 */ /* 0x000fe400078e9650 */
[----:B------:R-:W-:Y:S02]  /*7990*/  SHF.L.W.U32.HI R39, R57, 0x5, R32 ;  /* 0x0000000539277819 */ /* 0x000fe40000010e20 */
[----:B------:R-:W-:Y:S02]  /*79a0*/  SHF.L.W.U32.HI R77, R32, 0x5, R57 ;  /* 0x00000005204d7819 */ /* 0x000fe40000010e39 */
[----:B------:R-:W-:Y:S02]  /*79b0*/  LOP3.LUT R100, R100, R39, RZ, 0x3c, !PT ;  /* 0x0000002764647212 */ /* 0x000fe400078e3cff */
[----:B------:R-:W-:-:S02]  /*79c0*/  LOP3.LUT R140, R140, R77, RZ, 0x3c, !PT ;  /* 0x0000004d8c8c7212 */ /* 0x000fc400078e3cff */
[--C-:B------:R-:W-:Y:S02]  /*79d0*/  SHF.R.U64 R39, R50, 0x2, R43.reuse ;  /* 0x0000000232277819 */ /* 0x100fe4000000122b */
[----:B------:R-:W-:Y:S02]  /*79e0*/  SHF.R.U32.HI R77, RZ, 0x2, R43 ;  /* 0x00000002ff4d7819 */ /* 0x000fe4000001162b */
[--C-:B------:R-:W-:Y:S02]  /*79f0*/  SHF.R.U32.HI R93, RZ, 0x1, R68.reuse ;  /* 0x00000001ff5d7819 */ /* 0x100fe40000011644 */
[C-C-:B------:R-:W-:Y:S02]  /*7a00*/  SHF.L.U64.HI R87, R13.reuse, 0x3, R68.reuse ;  /* 0x000000030d577819 */ /* 0x140fe40000010244 */
[----:B------:R-:W-:Y:S02]  /*7a10*/  SHF.L.W.U32.HI R94, R13, 0x4, R68 ;  /* 0x000000040d5e7819 */ /* 0x000fe40000010e44 */
[----:B------:R-:W-:-:S02]  /*7a20*/  LOP3.LUT R84, R84, R39, RZ, 0x3c, !PT ;  /* 0x0000002754547212 */ /* 0x000fc400078e3cff */
[----:B------:R-:W-:Y:S02]  /*7a30*/  LOP3.LUT R90, R90, R39, RZ, 0x3c, !PT ;  /* 0x000000275a5a7212 */ /* 0x000fe400078e3cff */
[-C--:B------:R-:W-:Y:S02]  /*7a40*/  LOP3.LUT R92, R92, R77.reuse, RZ, 0x3c, !PT ;  /* 0x0000004d5c5c7212 */ /* 0x080fe400078e3cff */
[----:B------:R-:W-:Y:S01]  /*7a50*/  LOP3.LUT R113, R113, R77, RZ, 0x3c, !PT ;  /* 0x0000004d71717212 */ /* 0x000fe200078e3cff */
[----:B------:R-:W-:Y:S01]  /*7a60*/  IMAD.SHL.U32 R77, R52, 0x8, RZ ;  /* 0x00000008344d7824 */ /* 0x000fe200078e00ff */
[--C-:B------:R-:W-:Y:S02]  /*7a70*/  SHF.R.U64 R39, R45, 0x1, R40.reuse ;  /* 0x000000012d277819 */ /* 0x100fe40000001228 */
[----:B------:R-:W-:Y:S02]  /*7a80*/  SHF.R.U32.HI R80, RZ, 0x1, R40 ;  /* 0x00000001ff507819 */ /* 0x000fe40000011628 */
[----:B------:R-:W-:-:S02]  /*7a90*/  IADD3.X R81, PT, PT, R81, UR63, RZ, P5, !PT ;  /* 0x0000003f51517c10 */ /* 0x000fc4000affe4ff */
[C-C-:B------:R-:W-:Y:S02]  /*7aa0*/  SHF.L.W.U32.HI R104, R27.reuse, 0x4, R52.reuse ;  /* 0x000000041b687819 */ /* 0x140fe40000010e34 */
[----:B------:R-:W-:Y:S01]  /*7ab0*/  SHF.L.W.U32.HI R105, R52, 0x5, R27 ;  /* 0x0000000534697819 */ /* 0x000fe20000010e1b */
[----:B------:R-:W-:Y:S01]  /*7ac0*/  IMAD.SHL.U32 R127, R72, 0x4, RZ ;  /* 0x00000004487f7824 */ /* 0x000fe200078e00ff */
[----:B------:R-:W-:Y:S02]  /*7ad0*/  LOP3.LUT R94, R94, R93, R87, 0x96, !PT ;  /* 0x0000005d5e5e7212 */ /* 0x000fe400078e9657 */
[C-C-:B------:R-:W-:Y:S02]  /*7ae0*/  SHF.L.U64.HI R114, R52.reuse, 0x2, R27.reuse ;  /* 0x0000000234727819 */ /* 0x140fe4000001021b */
[----:B------:R-:W-:Y:S02]  /*7af0*/  SHF.L.W.U32.HI R87, R52, 0xd, R27 ;  /* 0x0000000d34577819 */ /* 0x000fe40000010e1b */
[----:B------:R-:W-:-:S02]  /*7b00*/  SHF.L.W.U32.HI R26, R27, 0xb, R52 ;  /* 0x0000000b1b1a7819 */ /* 0x000fc40000010e34 */
[----:B------:R-:W-:Y:S02]  /*7b10*/  LOP3.LUT R86, R86, R39, RZ, 0x3c, !PT ;  /* 0x0000002756567212 */ /* 0x000fe400078e3cff */
[----:B------:R-:W-:Y:S02]  /*7b20*/  LOP3.LUT R99, R99, R80, RZ, 0x3c, !PT ;  /* 0x0000005063637212 */ /* 0x000fe400078e3cff */
[----:B------:R-:W-:Y:S02]  /*7b30*/  SHF.L.W.U32.HI R80, R81, 0xd, R72 ;  /* 0x0000000d51507819 */ /* 0x000fe40000010e48 */
[----:B------:R-:W-:Y:S02]  /*7b40*/  SHF.L.W.U32.HI R39, R72, 0xb, R81 ;  /* 0x0000000b48277819 */ /* 0x000fe40000010e51 */
[----:B------:R-:W-:Y:S02]  /*7b50*/  LOP3.LUT R104, R105, R77, R104, 0x96, !PT ;  /* 0x0000004d69687212 */ /* 0x000fe400078e9668 */
[----:B------:R-:W-:-:S02]  /*7b60*/  IADD3 R51, P6, PT, R51, UR68, RZ ;  /* 0x0000004433337c10 */ /* 0x000fc4000ffde0ff */
[----:B------:R-:W-:Y:S02]  /*7b70*/  SHF.L.W.U32.HI R77, R71, 0x5, R34 ;  /* 0x00000005474d7819 */ /* 0x000fe40000010e22 */
[----:B------:R-:W-:Y:S02]  /*7b80*/  LOP3.LUT R114, R26, R114, R87, 0x96, !PT ;  /* 0x000000721a727212 */ /* 0x000fe400078e9657 */
[----:B------:R-:W-:Y:S02]  /*7b90*/  LOP3.LUT R127, R39, R127, R80, 0x96, !PT ;  /* 0x0000007f277f7212 */ /* 0x000fe400078e9650 */
[----:B------:R-:W-:Y:S02]  /*7ba0*/  IADD3 R87, P4, P5, R48, R55, R51 ;  /* 0x0000003730577210 */ /* 0x000fe40007d9e033 */
[----:B------:R-:W-:Y:S02]  /*7bb0*/  SHF.L.W.U32.HI R80, R88, 0xb, R19 ;  /* 0x0000000b58507819 */ /* 0x000fe40000010e13 */
[----:B------:R-:W-:-:S02]  /*7bc0*/  IADD3.X R55, PT, PT, R22, R77, R27, P2, P3 ;  /* 0x0000004d16377210 */ /* 0x000fc400017e641b */
[----:B------:R-:W-:Y:S02]  /*7bd0*/  SHF.L.W.U32.HI R106, R47, 0xb, R54 ;  /* 0x0000000b2f6a7819 */ /* 0x000fe40000010e36 */
[----:B------:R-:W-:Y:S02]  /*7be0*/  SHF.L.W.U32.HI R77, R32, 0x5, R57 ;  /* 0x00000005204d7819 */ /* 0x000fe40000010e39 */
[----:B------:R-:W-:Y:S02]  /*7bf0*/  IADD3.X R44, PT, PT, R44, UR69, RZ, P6, !PT ;  /* 0x000000452c2c7c10 */ /* 0x000fe4000b7fe4ff */
[----:B------:R-:W-:Y:S02]  /*7c00*/  SHF.R.U64 R82, R45, 0x1, R40 ;  /* 0x000000012d527819 */ /* 0x000fe40000001228 */
[----:B------:R-:W-:Y:S02]  /*7c10*/  IADD3.X R55, PT, PT, R81, R55, R80, P0, P1 ;  /* 0x0000003751377210 */ /* 0x000fe400007e2450 */
[----:B------:R-:W-:-:S02]  /*7c20*/  IADD3 R106, P3, P2, R57, R87, R106 ;  /* 0x00000057396a7210 */ /* 0x000fc40007a7e06a */
[----:B------:R-:W-:Y:S02]  /*7c30*/  IADD3 R80, P0, P1, R52, R77, R54 ;  /* 0x0000004d34507210 */ /* 0x000fe4000791e036 */
[----:B------:R-:W-:Y:S02]  /*7c40*/  SHF.L.W.U32.HI R115, R54, 0xb, R47 ;  /* 0x0000000b36737819 */ /* 0x000fe40000010e2f */
[----:B------:R-:W-:Y:S02]  /*7c50*/  IADD3.X R15, PT, PT, R41, R15, R44, P4, P5 ;  /* 0x0000000f290f7210 */ /* 0x000fe400027ea42c */
[----:B------:R-:W-:Y:S02]  /*7c60*/  SHF.L.W.U32.HI R77, R14, 0x1b, R25 ;  /* 0x0000001b0e4d7819 */ /* 0x000fe40000010e19 */
[----:B------:R-:W-:Y:S02]  /*7c70*/  LOP3.LUT R79, R79, R82, RZ, 0x3c, !PT ;  /* 0x000000524f4f7212 */ /* 0x000fe400078e3cff */
[----:B------:R-:W-:-:S02]  /*7c80*/  SHF.L.U64.HI R82, R52, 0x3, R27 ;  /* 0x0000000334527819 */ /* 0x000fc4000001021b */
[----:B------:R-:W-:Y:S02]  /*7c90*/  SHF.L.W.U32.HI R107, R52, 0x4, R27 ;  /* 0x00000004346b7819 */ /* 0x000fe40000010e1b */
[----:B------:R-:W-:Y:S02]  /*7ca0*/  SHF.L.W.U32.HI R120, R27, 0x5, R52 ;  /* 0x000000051b787819 */ /* 0x000fe40000010e34 */
[----:B------:R-:W-:Y:S02]  /*7cb0*/  SHF.L.W.U32.HI R109, R34, 0xb, R71 ;  /* 0x0000000b226d7819 */ /* 0x000fe40000010e47 */
[----:B------:R-:W-:Y:S02]  /*7cc0*/  IADD3.X R115, PT, PT, R32, R15, R115, P3, P2 ;  /* 0x0000000f20737210 */ /* 0x000fe40001fe4473 */
[----:B------:R-:W-:Y:S02]  /*7cd0*/  IADD3 R77, P3, P2, R11, R70, R77 ;  /* 0x000000460b4d7210 */ /* 0x000fe40007a7e04d */
[----:B------:R-:W-:-:S02]  /*7ce0*/  SHF.L.W.U32.HI R112, R57, 0x5, R32 ;  /* 0x0000000539707819 */ /* 0x000fc40000010e20 */
[----:B------:R-:W-:Y:S02]  /*7cf0*/  SHF.L.W.U32.HI R70, R22, 0x5, R31 ;  /* 0x0000000516467819 */ /* 0x000fe40000010e1f */
[----:B------:R-:W-:Y:S02]  /*7d00*/  IADD3 R59, P6, PT, R59, UR64, RZ ;  /* 0x000000403b3b7c10 */ /* 0x000fe4000ffde0ff */
[----:B------:R-:W-:Y:S02]  /*7d10*/  LOP3.LUT R107, R120, R82, R107, 0x96, !PT ;  /* 0x00000052786b7212 */ /* 0x000fe400078e966b */
[----:B------:R-:W-:Y:S02]  /*7d20*/  LOP3.LUT R136, R136, R109, RZ, 0x3c, !PT ;  /* 0x0000006d88887212 */ /* 0x000fe400078e3cff */
[C-C-:B------:R-:W-:Y:S02]  /*7d30*/  SHF.L.U64.HI R93, R72.reuse, 0x2, R81.reuse ;  /* 0x00000002485d7819 */ /* 0x140fe40000010251 */
[----:B------:R-:W-:-:S02]  /*7d40*/  SHF.L.W.U32.HI R128, R72, 0xd, R81 ;  /* 0x0000000d48807819 */ /* 0x000fc40000010e51 */
[----:B------:R-:W-:Y:S02]  /*7d50*/  SHF.L.W.U32.HI R82, R81, 0xb, R72 ;  /* 0x0000000b51527819 */ /* 0x000fe40000010e48 */
[----:B------:R-:W-:Y:S02]  /*7d60*/  IADD3 R109, P4, P5, R31, R80, R109 ;  /* 0x000000501f6d7210 */ /* 0x000fe40007d9e06d */
[----:B------:R-:W-:Y:S02]  /*7d70*/  SHF.L.W.U32.HI R15, R71, 0xb, R34 ;  /* 0x0000000b470f7819 */ /* 0x000fe40000010e22 */
[----:B------:R-:W-:Y:S02]  /*7d80*/  IADD3.X R112, PT, PT, R27, R112, R47, P0, P1 ;  /* 0x000000701b707210 */ /* 0x000fe400007e242f */
[----:B------:R-:W-:Y:S02]  /*7d90*/  IADD3 R70, P1, P0, R88, R70, R71 ;  /* 0x0000004658467210 */ /* 0x000fe4000783e047 */
[----:B------:R-:W-:-:S02]  /*7da0*/  IADD3.X R42, PT, PT, R42, UR65, RZ, P6, !PT ;  /* 0x000000412a2a7c10 */ /* 0x000fc4000b7fe4ff */
[----:B------:R-:W-:Y:S01]  /*7db0*/  LOP3.LUT R128, R82, R93, R128, 0x96, !PT ;  /* 0x0000005d52807212 */ /* 0x000fe200078e9680 */
[----:B------:R-:W-:Y:S01]  /*7dc0*/  IMAD.SHL.U32 R93, R59, 0x4, RZ ;  /* 0x000000043b5d7824 */ /* 0x000fe200078e00ff */
[----:B------:R-:W-:Y:S02]  /*7dd0*/  IADD3.X R112, PT, PT, R22, R112, R15, P4, P5 ;  /* 0x0000007016707210 */ /* 0x000fe400027ea40f */
[----:B------:R-:W-:Y:S02]  /*7de0*/  IADD3 R82, P4, P5, R25, R70, R82 ;  /* 0x0000004619527210 */ /* 0x000fe40007d9e052 */
[----:B------:R-:W-:Y:S02]  /*7df0*/  SHF.R.U64 R70, R59, 0x1, R42 ;  /* 0x000000013b467819 */ /* 0x000fe4000000122a */
[----:B------:R-:W-:Y:S02]  /*7e00*/  SHF.L.W.U32.HI R138, R42, 0xd, R59 ;  /* 0x0000000d2a8a7819 */ /* 0x000fe40000010e3b */
[----:B------:R-:W-:Y:S01]  /*7e10*/  SHF.L.W.U32.HI R141, R5, 0xb, R46 ;  /* 0x0000000b058d7819 */ /* 0x000fe20000010e2e */
[----:B------:R-:W-:Y:S01]  /*7e20*/  IMAD.SHL.U32 R87, R59, 0x2, RZ ;  /* 0x000000023b577824 */ /* 0x000fe200078e00ff */
[----:B------:R-:W-:Y:S01]  /*7e30*/  LOP3.LUT R138, R138, R70, R93, 0x96, !PT ;  /* 0x000000468a8a7212 */ /* 0x000fe200078e965d */
[----:B------:R-:W-:Y:S01]  /*7e40*/  IMAD.SHL.U32 R70, R51, 0x4, RZ ;  /* 0x0000000433467824 */ /* 0x000fe200078e00ff */
[----:B------:R-:W-:-:S02]  /*7e50*/  SHF.R.U64 R80, R59, 0x2, R42 ;  /* 0x000000023b507819 */ /* 0x000fc4000000122a */
[----:B------:R-:W-:Y:S02]  /*7e60*/  SHF.L.W.U32.HI R110, R42, 0x13, R59 ;  /* 0x000000132a6e7819 */ /* 0x000fe40000010e3b */
[----:B------:R-:W-:Y:S02]  /*7e70*/  SHF.R.U64 R93, R51, 0x2, R44 ;  /* 0x00000002335d7819 */ /* 0x000fe4000000122c */
[----:B------:R-:W-:Y:S02]  /*7e80*/  SHF.L.W.U32.HI R137, R44, 0x1c, R51 ;  /* 0x0000001c2c897819 */ /* 0x000fe40000010e33 */
[----:B------:R-:W-:Y:S02]  /*7e90*/  LOP3.LUT R141, R12, R141, RZ, 0x3c, !PT ;  /* 0x0000008d0c8d7212 */ /* 0x000fe400078e3cff */
[----:B------:R-:W-:Y:S01]  /*7ea0*/  SHF.L.W.U32.HI R12, R41, 0x15, R48 ;  /* 0x00000015290c7819 */ /* 0x000fe20000010e30 */
[----:B------:R-:W-:Y:S01]  /*7eb0*/  IMAD.SHL.U32 R125, R51, 0x8, RZ ;  /* 0x00000008337d7824 */ /* 0x000fe200078e00ff */
[----:B------:R-:W-:-:S02]  /*7ec0*/  LOP3.LUT R110, R110, R80, R87, 0x96, !PT ;  /* 0x000000506e6e7212 */ /* 0x000fc400078e9657 */
[--C-:B------:R-:W-:Y:S02]  /*7ed0*/  SHF.R.U32.HI R135, RZ, 0x2, R42.reuse ;  /* 0x00000002ff877819 */ /* 0x100fe4000001162a */
[C-C-:B------:R-:W-:Y:S02]  /*7ee0*/  SHF.L.U64.HI R134, R59.reuse, 0x1, R42.reuse ;  /* 0x000000013b867819 */ /* 0x140fe4000001022a */
[----:B------:R-:W-:Y:S02]  /*7ef0*/  SHF.L.W.U32.HI R87, R59, 0x13, R42 ;  /* 0x000000133b577819 */ /* 0x000fe40000010e2a */
[----:B------:R-:W-:Y:S02]  /*7f00*/  SHF.R.U64 R126, R51, 0x1, R44 ;  /* 0x00000001337e7819 */ /* 0x000fe4000000122c */
[----:B------:R-:W-:Y:S02]  /*7f10*/  SHF.L.W.U32.HI R80, R44, 0x4, R51 ;  /* 0x000000042c507819 */ /* 0x000fe40000010e33 */
[----:B------:R-:W-:-:S02]  /*7f20*/  LOP3.LUT R137, R137, R93, R70, 0x96, !PT ;  /* 0x0000005d89897212 */ /* 0x000fc400078e9646 */
[----:B------:R-:W-:Y:S02]  /*7f30*/  SHF.L.W.U32.HI R149, R46, 0xb, R5 ;  /* 0x0000000b2e957819 */ /* 0x000fe40000010e05 */
[----:B------:R-:W-:Y:S02]  /*7f40*/  SHF.R.U32.HI R98, RZ, 0x1, R40 ;  /* 0x00000001ff627819 */ /* 0x000fe40000011628 */
[----:B------:R-:W-:Y:S02]  /*7f50*/  SHF.L.W.U32.HI R93, R48, 0x15, R41 ;  /* 0x00000015305d7819 */ /* 0x000fe40000010e29 */
[----:B------:R-:W-:Y:S02]  /*7f60*/  LOP3.LUT R117, R117, R12, RZ, 0x3c, !PT ;  /* 0x0000000c75757212 */ /* 0x000fe400078e3cff */
[----:B------:R-:W-:Y:S02]  /*7f70*/  SHF.L.W.U32.HI R12, R31, 0x5, R22 ;  /* 0x000000051f0c7819 */ /* 0x000fe40000010e16 */
[----:B------:R-:W-:-:S02]  /*7f80*/  LOP3.LUT R87, R87, R135, R134, 0x96, !PT ;  /* 0x0000008757577212 */ /* 0x000fc400078e9686 */
[----:B------:R-:W-:Y:S02]  /*7f90*/  LOP3.LUT R80, R80, R126, R125, 0x96, !PT ;  /* 0x0000007e50507212 */ /* 0x000fe400078e967d */
[----:B------:R-:W-:Y:S02]  /*7fa0*/  LOP3.LUT R149, R4, R149, RZ, 0x3c, !PT ;  /* 0x0000009504957212 */ /* 0x000fe400078e3cff */
[----:B------:R-:W-:Y:S02]  /*7fb0*/  LOP3.LUT R9, R9, R98, RZ, 0x3c, !PT ;  /* 0x0000006209097212 */ /* 0x000fe400078e3cff */
[----:B------:R-:W-:Y:S02]  /*7fc0*/  LOP3.LUT R116, R116, R15, RZ, 0x3c, !PT ;  /* 0x0000000f74747212 */ /* 0x000fe400078e3cff */
[--C-:B------:R-:W-:Y:S02]  /*7fd0*/  SHF.R.U32.HI R125, RZ, 0x2, R44.reuse ;  /* 0x00000002ff7d7819 */ /* 0x100fe4000001162c */
[----:B------:R-:W-:-:S02]  /*7fe0*/  SHF.L.U64.HI R126, R51, 0x2, R44 ;  /* 0x00000002337e7819 */ /* 0x000fc4000001022c */
[C-C-:B------:R-:W-:Y:S02]  /*7ff0*/  SHF.L.W.U32.HI R135, R51.reuse, 0x1c, R44.reuse ;  /* 0x0000001c33877819 */ /* 0x140fe40000010e2c */
[----:B------:R-:W-:Y:S02]  /*8000*/  SHF.R.U64 R4, R54, 0x2, R47 ;  /* 0x0000000236047819 */ /* 0x000fe4000000122f */
[----:B------:R-:W-:Y:S02]  /*8010*/  LOP3.LUT R130, R130, R93, RZ, 0x3c, !PT ;  /* 0x0000005d82827212 */ /* 0x000fe400078e3cff */
[--C-:B------:R-:W-:Y:S02]  /*8020*/  SHF.R.U32.HI R133, RZ, 0x1, R44.reuse ;  /* 0x00000001ff857819 */ /* 0x100fe4000001162c */
[C-C-:B------:R-:W-:Y:S02]  /*8030*/  SHF.L.U64.HI R98, R51.reuse, 0x3, R44.reuse ;  /* 0x0000000333627819 */ /* 0x140fe4000001022c */
[----:B------:R-:W-:-:S02]  /*8040*/  SHF.L.W.U32.HI R15, R51, 0x4, R44 ;  /* 0x00000004330f7819 */ /* 0x000fc40000010e2c */
[----:B------:R-:W-:Y:S02]  /*8050*/  SHF.L.W.U32.HI R93, R27, 0x1b, R52 ;  /* 0x0000001b1b5d7819 */ /* 0x000fe40000010e34 */
[----:B------:R-:W-:Y:S02]  /*8060*/  IADD3.X R12, PT, PT, R19, R12, R34, P1, P0 ;  /* 0x0000000c130c7210 */ /* 0x000fe40000fe0422 */
[----:B------:R-:W-:Y:S02]  /*8070*/  LOP3.LUT R135, R135, R125, R126, 0x96, !PT ;  /* 0x0000007d87877212 */ /* 0x000fe400078e967e */
[----:B------:R-:W-:Y:S02]  /*8080*/  LOP3.LUT R131, R131, R4, RZ, 0x3c, !PT ;  /* 0x0000000483837212 */ /* 0x000fe400078e3cff */
[----:B------:R-:W-:Y:S02]  /*8090*/  LOP3.LUT R15, R15, R133, R98, 0x96, !PT ;  /* 0x000000850f0f7212 */ /* 0x000fe400078e9662 */
[----:B------:R-:W-:-:S02]  /*80a0*/  SHF.R.U32.HI R125, RZ, 0x2, R47 ;  /* 0x00000002ff7d7819 */ /* 0x000fc4000001162f */
[----:B------:R-:W-:Y:S02]  /*80b0*/  SHF.L.W.U32.HI R4, R25, 0x1b, R14 ;  /* 0x0000001b19047819 */ /* 0x000fe40000010e0e */
[----:B------:R-:W-:Y:S02]  /*80c0*/  IADD3 R93, P0, P1, R71, R106, R93 ;  /* 0x0000006a475d7210 */ /* 0x000fe4000791e05d */
[----:B------:R-:W-:Y:S02]  /*80d0*/  SHF.L.W.U32.HI R70, R52, 0x1b, R27 ;  /* 0x0000001b34467819 */ /* 0x000fe40000010e1b */
[----:B------:R-:W-:Y:S02]  /*80e0*/  IADD3.X R12, PT, PT, R14, R12, R39, P4, P5 ;  /* 0x0000000c0e0c7210 */ /* 0x000fe400027ea427 */
[--C-:B------:R-:W-:Y:S02]  /*80f0*/  SHF.R.U32.HI R134, RZ, 0x1, R42.reuse ;  /* 0x00000001ff867819 */ /* 0x100fe4000001162a */
[----:B------:R-:W-:-:S02]  /*8100*/  SHF.L.U64.HI R133, R59, 0x2, R42 ;  /* 0x000000023b857819 */ /* 0x000fc4000001022a */
[----:B------:R-:W-:Y:S02]  /*8110*/  SHF.L.W.U32.HI R98, R59, 0xd, R42 ;  /* 0x0000000d3b627819 */ /* 0x000fe40000010e2a */
[----:B------:R-:W-:Y:S02]  /*8120*/  SHF.L.W.U32.HI R39, R41, 0x5, R48 ;  /* 0x0000000529277819 */ /* 0x000fe40000010e30 */
[----:B------:R-:W-:Y:S02]  /*8130*/  SHF.L.W.U32.HI R106, R47, 0x5, R54 ;  /* 0x000000052f6a7819 */ /* 0x000fe40000010e36 */
[----:B------:R-:W-:Y:S02]  /*8140*/  LOP3.LUT R132, R132, R125, RZ, 0x3c, !PT ;  /* 0x0000007d84847212 */ /* 0x000fe400078e3cff */
[----:B------:R-:W-:Y:S02]  /*8150*/  IADD3.X R4, PT, PT, R20, R55, R4, P3, P2 ;  /* 0x0000003714047210 */ /* 0x000fe40001fe4404 */
[----:B------:R-:W-:-:S02]  /*8160*/  IADD3.X R70, PT, PT, R34, R115, R70, P0, P1 ;  /* 0x0000007322467210 */ /* 0x000fc400007e2446 */
[----:B------:R-:W-:Y:S02]  /*8170*/  LOP3.LUT R98, R98, R134, R133, 0x96, !PT ;  /* 0x0000008662627212 */ /* 0x000fe400078e9685 */
[----:B------:R-:W-:Y:S02]  /*8180*/  IADD3 R125, P0, P1, R54, R39, R45 ;  /* 0x00000027367d7210 */ /* 0x000fe4000791e02d */
[----:B------:R-:W-:Y:S02]  /*8190*/  SHF.L.W.U32.HI R55, R48, 0x5, R41 ;  /* 0x0000000530377819 */ /* 0x000fe40000010e29 */
[----:B------:R-:W-:Y:S02]  /*81a0*/  IADD3 R133, P4, P5, R57, R106, R48 ;  /* 0x0000006a39857210 */ /* 0x000fe40007d9e030 */
[----:B------:R-:W-:Y:S02]  /*81b0*/  SHF.L.W.U32.HI R115, R32, 0xb, R57 ;  /* 0x0000000b20737819 */ /* 0x000fe40000010e39 */
[----:B------:R-:W-:-:S02]  /*81c0*/  SHF.L.W.U32.HI R39, R59, 0x15, R42 ;  /* 0x000000153b277819 */ /* 0x000fc40000010e2a */
[----:B------:R-:W-:Y:S02]  /*81d0*/  SHF.L.W.U32.HI R144, R44, 0x5, R51 ;  /* 0x000000052c907819 */ /* 0x000fe40000010e33 */
[----:B------:R-:W-:Y:S02]  /*81e0*/  IADD3.X R55, PT, PT, R47, R55, R40, P0, P1 ;  /* 0x000000372f377210 */ /* 0x000fe400007e2428 */
[----:B------:R-:W-:Y:S02]  /*81f0*/  IADD3 R133, P1, P0, R71, R133, R26 ;  /* 0x0000008547857210 */ /* 0x000fe4000783e01a */
[----:B------:R-:W-:Y:S02]  /*8200*/  IADD3 R106, P2, P3, R52, R125, R115 ;  /* 0x0000007d346a7210 */ /* 0x000fe40007b5e073 */
[----:B------:R-:W-:Y:S02]  /*8210*/  LOP3.LUT R152, R110, R39, RZ, 0x3c, !PT ;  /* 0x000000276e987212 */ /* 0x000fe400078e3cff */
[----:B------:R-:W-:-:S02]  /*8220*/  SHF.L.W.U32.HI R26, R57, 0xb, R32 ;  /* 0x0000000b391a7819 */ /* 0x000fc40000010e20 */
[----:B------:R-:W-:Y:S02]  /*8230*/  LOP3.LUT R144, R15, R144, RZ, 0x3c, !PT ;  /* 0x000000900f907212 */ /* 0x000fe400078e3cff */
[----:B------:R-:W-:Y:S02]  /*8240*/  SHF.L.W.U32.HI R142, R42, 0x15, R59 ;  /* 0x000000152a8e7819 */ /* 0x000fe40000010e3b */
[----:B------:R-:W-:Y:S02]  /*8250*/  SHF.L.W.U32.HI R39, R51, 0x5, R44 ;  /* 0x0000000533277819 */ /* 0x000fe40000010e2c */
[----:B------:R-:W-:Y:S02]  /*8260*/  SHF.L.W.U32.HI R126, R66, 0x1, R75 ;  /* 0x00000001427e7819 */ /* 0x000fe40000010e4b */
[----:B------:R-:W-:Y:S02]  /*8270*/  SHF.L.W.U32.HI R15, R62, 0x4, R65 ;  /* 0x000000043e0f7819 */ /* 0x000fe40000010e41 */
[----:B------:R-:W-:-:S02]  /*8280*/  IADD3.X R115, PT, PT, R27, R55, R26, P2, P3 ;  /* 0x000000371b737210 */ /* 0x000fc400017e641a */
[----:B------:R-:W-:Y:S02]  /*8290*/  LOP3.LUT R142, R87, R142, RZ, 0x3c, !PT ;  /* 0x0000008e578e7212 */ /* 0x000fe400078e3cff */
[----:B------:R-:W-:Y:S02]  /*82a0*/  LOP3.LUT R146, R80, R39, RZ, 0x3c, !PT ;  /* 0x0000002750927212 */ /* 0x000fe400078e3cff */
[----:B------:R-:W-:Y:S02]  /*82b0*/  SHF.L.W.U32.HI R134, R75, 0x1, R66 ;  /* 0x000000014b867819 */ /* 0x000fe40000010e42 */
[----:B------:R-:W-:Y:S02]  /*82c0*/  SHF.L.W.U32.HI R55, R65, 0x4, R62 ;  /* 0x0000000441377819 */ /* 0x000fe40000010e3e */
[----:B------:R-:W-:Y:S02]  /*82d0*/  IADD3 R110, P2, P3, R15, UR32, R126 ;  /* 0x000000200f6e7c10 */ /* 0x000fe4000fb5e07e */
[----:B------:R-:W-:-:S02]  /*82e0*/  SHF.L.W.U32.HI R80, R64, 0x2, R69 ;  /* 0x0000000240507819 */ /* 0x000fc40000010e45 */
[----:B------:R-:W-:Y:S02]  /*82f0*/  SHF.L.W.U32.HI R87, R63, 0x5, R10 ;  /* 0x000000053f577819 */ /* 0x000fe40000010e0a */
[----:B------:R-:W-:Y:S02]  /*8300*/  IADD3.X R125, PT, PT, R55, UR33, R134, P2, P3 ;  /* 0x00000021377d7c10 */ /* 0x000fe400097e6486 */
[----:B------:R-:W-:Y:S02]  /*8310*/  SHF.L.W.U32.HI R143, R59, 0xb, R42 ;  /* 0x0000000b3b8f7819 */ /* 0x000fe40000010e2a */
[----:B------:R-:W-:Y:S02]  /*8320*/  SHF.L.W.U32.HI R26, R69, 0x2, R64 ;  /* 0x00000002451a7819 */ /* 0x000fe40000010e40 */
[----:B------:R-:W-:Y:S02]  /*8330*/  SHF.L.W.U32.HI R39, R10, 0x5, R63 ;  /* 0x000000050a277819 */ /* 0x000fe40000010e3f */
[----:B------:R-:W-:-:S02]  /*8340*/  SHF.L.W.U32.HI R148, R51, 0x1b, R44 ;  /* 0x0000001b33947819 */ /* 0x000fc40000010e2c */
[----:B------:R-:W-:Y:S02]  /*8350*/  IADD3 R139, P2, P3, R87, UR34, R80 ;  /* 0x00000022578b7c10 */ /* 0x000fe4000fb5e050 */
[----:B------:R-:W-:Y:S02]  /*8360*/  LOP3.LUT R150, R138, R143, RZ, 0x3c, !PT ;  /* 0x0000008f8a967212 */ /* 0x000fe400078e3cff */
[----:B------:R-:W-:Y:S02]  /*8370*/  LOP3.LUT R151, R137, R148, RZ, 0x3c, !PT ;  /* 0x0000009489977212 */ /* 0x000fe400078e3cff */
[----:B------:R-:W-:Y:S02]  /*8380*/  IADD3.X R143, PT, PT, R39, UR35, R26, P2, P3 ;  /* 0x00000023278f7c10 */ /* 0x000fe400097e641a */
[----:B------:R-:W-:Y:S02]  /*8390*/  IADD3 R148, P3, P2, R84, R152, R141 ;  /* 0x0000009854947210 */ /* 0x000fe40007a7e08d */
[----:B------:R-:W-:-:S02]  /*83a0*/  SHF.L.W.U32.HI R137, R42, 0xb, R59 ;  /* 0x0000000b2a897819 */ /* 0x000fc40000010e3b */
[----:B------:R-:W-:Y:S02]  /*83b0*/  SHF.L.W.U32.HI R84, R44, 0x1b, R51 ;  /* 0x0000001b2c547819 */ /* 0x000fe40000010e33 */
[--C-:B------:R-:W-:Y:S02]  /*83c0*/  SHF.L.W.U32.HI R138, R54, 0x5, R47.reuse ;  /* 0x00000005368a7819 */ /* 0x100fe40000010e2f */
[----:B------:R-:W-:Y:S02]  /*83d0*/  LOP3.LUT R141, R98, R137, RZ, 0x3c, !PT ;  /* 0x00000089628d7212 */ /* 0x000fe400078e3cff */
[----:B------:R-:W-:Y:S02]  /*83e0*/  LOP3.LUT R84, R135, R84, RZ, 0x3c, !PT ;  /* 0x0000005487547212 */ /* 0x000fe400078e3cff */
[----:B------:R-:W-:Y:S02]  /*83f0*/  SHF.R.U64 R137, R54, 0x2, R47 ;  /* 0x0000000236897819 */ /* 0x000fe4000000122f */
[----:B------:R-:W-:-:S02]  /*8400*/  IADD3.X R135, PT, PT, R32, R138, R41, P4, P5 ;  /* 0x0000008a20877210 */ /* 0x000fc400027ea429 */
[----:B------:R-:W-:Y:S02]  /*8410*/  IADD3 R151, P4, P5, R151, R90, R150 ;  /* 0x0000005a97977210 */ /* 0x000fe40007d9e096 */
[----:B------:R-:W-:Y:S02]  /*8420*/  IADD3.X R92, PT, PT, R92, R142, R149, P3, P2 ;  /* 0x0000008e5c5c7210 */ /* 0x000fe40001fe4495 */
[----:B------:R-:W-:Y:S02]  /*8430*/  SHF.L.W.U32.HI R98, R52, 0xb, R27 ;  /* 0x0000000b34627819 */ /* 0x000fe40000010e1b */
[----:B------:R-:W-:Y:S02]  /*8440*/  IADD3 R150, P2, P3, R79, R148, R146 ;  /* 0x000000944f967210 */ /* 0x000fe40007b5e092 */
[----:B------:R-:W-:Y:S02]  /*8450*/  LOP3.LUT R137, R76, R137, RZ, 0x3c, !PT ;  /* 0x000000894c897212 */ /* 0x000fe400078e3cff */
[----:B------:R-:W-:-:S02]  /*8460*/  SHF.L.W.U32.HI R79, R60, 0x6, R73 ;  /* 0x000000063c4f7819 */ /* 0x000fc40000010e49 */
[----:B------:R-:W-:Y:S02]  /*8470*/  SHF.L.W.U32.HI R76, R67, 0x3, R0 ;  /* 0x00000003434c7819 */ /* 0x000fe40000010e00 */
[----:B------:R-:W-:Y:S02]  /*8480*/  IADD3.X R98, PT, PT, R34, R135, R98, P1, P0 ;  /* 0x0000008722627210 */ /* 0x000fe40000fe0462 */
[----:B------:R-:W-:Y:S02]  /*8490*/  IADD3.X R144, PT, PT, R9, R92, R144, P2, P3 ;  /* 0x0000005c09907210 */ /* 0x000fe400017e6490 */
[----:B------:R-:W-:Y:S02]  /*84a0*/  SHF.L.W.U32.HI R90, R58, 0x7, R61 ;  /* 0x000000073a5a7819 */ /* 0x000fe40000010e3d */
[----:B------:R-:W-:Y:S02]  /*84b0*/  IADD3.X R142, PT, PT, R84, R113, R141, P4, P5 ;  /* 0x00000071548e7210 */ /* 0x000fe400027ea48d */
[----:B------:R-:W-:-:S02]  /*84c0*/  SHF.L.W.U32.HI R135, R48, 0xb, R41 ;  /* 0x0000000b30877819 */ /* 0x000fc40000010e29 */
[----:B------:R-:W-:Y:S02]  /*84d0*/  IADD3 R120, P3, P2, R71, R120, R57 ;  /* 0x0000007847787210 */ /* 0x000fe40007a7e039 */
[----:B------:R-:W-:Y:S02]  /*84e0*/  SHF.L.W.U32.HI R9, R73, 0x6, R60 ;  /* 0x0000000649097819 */ /* 0x000fe40000010e3c */
[----:B------:R-:W-:Y:S02]  /*84f0*/  SHF.L.W.U32.HI R84, R0, 0x3, R67 ;  /* 0x0000000300547819 */ /* 0x000fe40000010e43 */
[----:B------:R-:W-:Y:S02]  /*8500*/  IADD3 R138, P0, P1, R79, UR36, R76 ;  /* 0x000000244f8a7c10 */ /* 0x000fe4000f91e04c */
[----:B------:R-:W-:Y:S02]  /*8510*/  SHF.L.W.U32.HI R149, R22, 0xb, R31 ;  /* 0x0000000b16957819 */ /* 0x000fe40000010e1f */
[----:B------:R-:W-:-:S02]  /*8520*/  SHF.L.W.U32.HI R92, R61, 0x7, R58 ;  /* 0x000000073d5c7819 */ /* 0x000fc40000010e3a */
[----:B------:R-:W-:Y:S02]  /*8530*/  IADD3 R113, P4, P5, R90, UR38, R15 ;  /* 0x000000265a717c10 */ /* 0x000fe4000fd9e00f */
[----:B------:R-:W-:Y:S02]  /*8540*/  LOP3.LUT R146, R8, R135, RZ, 0x3c, !PT ;  /* 0x0000008708927212 */ /* 0x000fe400078e3cff */
[----:B------:R-:W-:Y:S02]  /*8550*/  IADD3.X R148, PT, PT, R34, R105, R32, P3, P2 ;  /* 0x0000006922947210 */ /* 0x000fe40001fe4420 */
[----:B------:R-:W-:Y:S02]  /*8560*/  IADD3.X R141, PT, PT, R9, UR37, R84, P0, P1 ;  /* 0x00000025098d7c10 */ /* 0x000fe400087e2454 */
[----:B------:R-:W-:Y:S02]  /*8570*/  IADD3 R105, P2, P3, R131, R150, R130 ;  /* 0x0000009683697210 */ /* 0x000fe40007b5e082 */
[----:B------:R-:W-:-:S02]  /*8580*/  IADD3 R8, P0, P1, R88, R120, R149 ;  /* 0x0000007858087210 */ /* 0x000fc4000791e095 */
[----:B------:R-:W-:Y:S02]  /*8590*/  SHF.L.W.U32.HI R130, R41, 0xb, R48 ;  /* 0x0000000b29827819 */ /* 0x000fe40000010e30 */
[----:B------:R-:W-:Y:S02]  /*85a0*/  IADD3.X R120, PT, PT, R92, UR39, R55, P4, P5 ;  /* 0x000000275c787c10 */ /* 0x000fe4000a7ea437 */
[----:B------:R-:W-:Y:S02]  /*85b0*/  IADD3 R151, P4, P5, R146, R151, R86 ;  /* 0x0000009792977210 */ /* 0x000fe40007d9e056 */
[----:B------:R-:W-:Y:S02]  /*85c0*/  SHF.L.W.U32.HI R86, R57, 0x1b, R32 ;  /* 0x0000001b39567819 */ /* 0x000fe40000010e20 */
[----:B------:R-:W-:Y:S02]  /*85d0*/  LOP3.LUT R101, R101, R130, RZ, 0x3c, !PT ;  /* 0x0000008265657212 */ /* 0x000fe400078e3cff */
[----:B------:R-:W-:-:S02]  /*85e0*/  SHF.L.W.U32.HI R146, R31, 0xb, R22 ;  /* 0x0000000b1f927819 */ /* 0x000fc40000010e16 */
[----:B------:R-:W-:Y:S02]  /*85f0*/  LOP3.LUT R150, R95, R86, RZ, 0x3c, !PT ;  /* 0x000000565f967212 */ /* 0x000fe400078e3cff */
[----:B------:R-:W-:Y:S02]  /*8600*/  IADD3.X R142, PT, PT, R101, R142, R99, P4, P5 ;  /* 0x0000008e658e7210 */ /* 0x000fe400027ea463 */
[----:B------:R-:W-:Y:S02]  /*8610*/  SHF.R.U32.HI R152, RZ, 0x2, R47 ;  /* 0x00000002ff987819 */ /* 0x000fe4000001162f */
[----:B------:R-:W-:Y:S02]  /*8620*/  SHF.L.W.U32.HI R149, R32, 0x1b, R57 ;  /* 0x0000001b20957819 */ /* 0x000fe40000010e39 */
[----:B------:R-:W-:Y:S02]  /*8630*/  SHF.L.W.U32.HI R101, R24, 0xa, R35 ;  /* 0x0000000a18657819 */ /* 0x000fe40000010e23 */
[----:B------:R-:W-:-:S02]  /*8640*/  IADD3.X R95, PT, PT, R19, R148, R146, P0, P1 ;  /* 0x00000094135f7210 */ /* 0x000fc400007e2492 */
[----:B------:R-:W-:Y:S02]  /*8650*/  SHF.R.U64 R131, R52, 0x1, R27 ;  /* 0x0000000134837819 */ /* 0x000fe4000000121b */
[----:B------:R-:W-:Y:S02]  /*8660*/  IADD3 R151, P0, P1, R150, R151, R137 ;  /* 0x0000009796977210 */ /* 0x000fe4000791e089 */
[----:B------:R-:W-:Y:S02]  /*8670*/  IADD3.X R137, PT, PT, R132, R144, R117, P2, P3 ;  /* 0x0000009084897210 */ /* 0x000fe400017e6475 */
[----:B------:R-:W-:Y:S02]  /*8680*/  LOP3.LUT R155, R103, R152, RZ, 0x3c, !PT ;  /* 0x00000098679b7212 */ /* 0x000fe400078e3cff */
[----:B------:R-:W-:Y:S02]  /*8690*/  SHF.L.W.U32.HI R99, R35, 0xa, R24 ;  /* 0x0000000a23637819 */ /* 0x000fe40000010e18 */
[----:B------:R-:W-:-:S02]  /*86a0*/  LOP3.LUT R118, R118, R149, RZ, 0x3c, !PT ;  /* 0x0000009576767212 */ /* 0x000fc400078e3cff */
[----:B------:R-:W-:Y:S02]  /*86b0*/  IADD3 R117, P5, P2, R101, UR56, R90 ;  /* 0x0000003865757c10 */ /* 0x000fe4000fabe05a */
[----:B------:R-:W-:Y:S02]  /*86c0*/  SHF.L.W.U32.HI R103, R44, 0x5, R51 ;  /* 0x000000052c677819 */ /* 0x000fe40000010e33 */
[----:B------:R-:W-:Y:S02]  /*86d0*/  LOP3.LUT R102, R102, R131, RZ, 0x3c, !PT ;  /* 0x0000008366667212 */ /* 0x000fe400078e3cff */
[----:B------:R-:W-:Y:S02]  /*86e0*/  IADD3.X R155, PT, PT, R118, R142, R155, P0, P1 ;  /* 0x0000008e769b7210 */ /* 0x000fe400007e249b */
[----:B------:R-:W-:Y:S02]  /*86f0*/  IADD3.X R131, PT, PT, R99, UR57, R92, P5, P2 ;  /* 0x0000003963837c10 */ /* 0x000fe4000afe445c */
[----:B------:R-:W-:-:S02]  /*8700*/  IADD3 R103, P4, P3, R45, R103, R50 ;  /* 0x000000672d677210 */ /* 0x000fc40007b9e032 */
[----:B------:R-:W-:Y:S02]  /*8710*/  IADD3 R157, P2, P5, R102, R105, R100 ;  /* 0x00000069669d7210 */ /* 0x000fe40007d5e064 */
[----:B------:R-:W-:Y:S02]  /*8720*/  SHF.L.W.U32.HI R142, R51, 0x5, R44 ;  /* 0x00000005338e7819 */ /* 0x000fe40000010e2c */
[----:B------:R-:W-:Y:S02]  /*8730*/  SHF.L.W.U32.HI R102, R53, 0x8, R56 ;  /* 0x0000000835667819 */ /* 0x000fe40000010e38 */
[----:B------:R-:W-:Y:S02]  /*8740*/  SHF.L.W.U32.HI R153, R33, 0xb, R36 ;  /* 0x0000000b21997819 */ /* 0x000fe40000010e24 */
[----:B------:R-:W-:Y:S02]  /*8750*/  IADD3 R132, P0, P1, R54, R103, R130 ;  /* 0x0000006736847210 */ /* 0x000fe4000791e082 */
[----:B------:R-:W-:-:S02]  /*8760*/  SHF.R.U64 R105, R52, 0x1, R27 ;  /* 0x0000000134697819 */ /* 0x000fc4000000121b */
[----:B------:R-:W-:Y:S02]  /*8770*/  IADD3.X R142, PT, PT, R40, R142, R43, P4, P3 ;  /* 0x0000008e288e7210 */ /* 0x000fe400027e642b */
[----:B------:R-:W-:Y:S02]  /*8780*/  SHF.L.W.U32.HI R100, R56, 0x8, R53 ;  /* 0x0000000838647819 */ /* 0x000fe40000010e35 */
[----:B------:R-:W-:Y:S02]  /*8790*/  SHF.L.W.U32.HI R130, R36, 0xb, R33 ;  /* 0x0000000b24827819 */ /* 0x000fe40000010e21 */
[----:B------:R-:W-:Y:S02]  /*87a0*/  IADD3 R103, P3, P4, R153, UR58, R102 ;  /* 0x0000003a99677c10 */ /* 0x000fe4000fc7e066 */
[----:B------:R-:W-:Y:S02]  /*87b0*/  SHF.L.W.U32.HI R118, R34, 0x1b, R71 ;  /* 0x0000001b22767819 */ /* 0x000fe40000010e47 */
[----:B------:R-:W-:-:S02]  /*87c0*/  LOP3.LUT R144, R104, R105, RZ, 0x3c, !PT ;  /* 0x0000006968907212 */ /* 0x000fc400078e3cff */
[----:B------:R-:W-:Y:S02]  /*87d0*/  IADD3.X R105, PT, PT, R130, UR59, R100, P3, P4 ;  /* 0x0000003b82697c10 */ /* 0x000fe40009fe8464 */
[----:B------:R-:W-:Y:S02]  /*87e0*/  IADD3 R104, P4, P3, R31, R106, R118 ;  /* 0x0000006a1f687210 */ /* 0x000fe40007b9e076 */
[----:B------:R-:W-:Y:S02]  /*87f0*/  IADD3.X R106, PT, PT, R47, R142, R135, P0, P1 ;  /* 0x0000008e2f6a7210 */ /* 0x000fe400007e2487 */
[----:B------:R-:W-:Y:S02]  /*8800*/  IADD3 R142, P0, P1, R116, R151, R144 ;  /* 0x00000097748e7210 */ /* 0x000fe4000791e090 */
[--C-:B------:R-:W-:Y:S02]  /*8810*/  SHF.R.U32.HI R135, RZ, 0x1, R27.reuse ;  /* 0x00000001ff877819 */ /* 0x100fe4000001161b */
[----:B------:R-:W-:-:S02]  /*8820*/  SHF.R.U32.HI R144, RZ, 0x1, R27 ;  /* 0x00000001ff907819 */ /* 0x000fc4000001161b */
[----:B------:R-:W-:Y:S02]  /*8830*/  SHF.R.U64 R148, R31, 0x2, R22 ;  /* 0x000000021f947819 */ /* 0x000fe40000001216 */
[----:B------:R-:W-:Y:S02]  /*8840*/  SHF.L.W.U32.HI R116, R71, 0x1b, R34 ;  /* 0x0000001b47747819 */ /* 0x000fe40000010e22 */
[----:B------:R-:W-:Y:S02]  /*8850*/  LOP3.LUT R118, R114, R135, RZ, 0x3c, !PT ;  /* 0x0000008772767212 */ /* 0x000fe400078e3cff */
[----:B------:R-:W-:Y:S02]  /*8860*/  LOP3.LUT R114, R107, R144, RZ, 0x3c, !PT ;  /* 0x000000906b727212 */ /* 0x000fe400078e3cff */
[----:B------:R-:W-:Y:S02]  /*8870*/  LOP3.LUT R111, R111, R148, RZ, 0x3c, !PT ;  /* 0x000000946f6f7212 */ /* 0x000fe400078e3cff */
[----:B------:R-:W-:-:S02]  /*8880*/  SHF.L.W.U32.HI R150, R19, 0x1b, R88 ;  /* 0x0000001b13967819 */ /* 0x000fc40000010e58 */
[----:B------:R-:W-:Y:S02]  /*8890*/  IADD3.X R107, PT, PT, R22, R115, R116, P4, P3 ;  /* 0x00000073166b7210 */ /* 0x000fe400027e6474 */
[----:B------:R-:W-:Y:S02]  /*88a0*/  IADD3.X R140, PT, PT, R118, R137, R140, P2, P5 ;  /* 0x00000089768c7210 */ /* 0x000fe400017ea48c */
[----:B------:R-:W-:Y:S02]  /*88b0*/  IADD3.X R136, PT, PT, R136, R155, R114, P0, P1 ;  /* 0x0000009b88887210 */ /* 0x000fe400007e2472 */
[----:B------:R-:W-:Y:S02]  /*88c0*/  IADD3 R108, P6, P4, R111, R157, R108 ;  /* 0x0000009d6f6c7210 */ /* 0x000fe40007cde06c */
[----:B------:R-:W-:Y:S02]  /*88d0*/  SHF.L.W.U32.HI R157, R88, 0x1b, R19 ;  /* 0x0000001b589d7819 */ /* 0x000fe40000010e13 */
[----:B------:R-:W-:-:S02]  /*88e0*/  IADD3 R109, P1, P2, R72, R109, R150 ;  /* 0x0000006d486d7210 */ /* 0x000fc40007a3e096 */
[----:B------:R-:W-:Y:S02]  /*88f0*/  SHF.L.W.U32.HI R152, R28, 0xe, R37 ;  /* 0x0000000e1c987819 */ /* 0x000fe40000010e25 */
[----:B------:R-:W-:Y:S02]  /*8900*/  SHF.L.W.U32.HI R144, R23, 0xc, R30 ;  /* 0x0000000c17907819 */ /* 0x000fe40000010e1e */
[----:B------:R-:W-:Y:S02]  /*8910*/  SHF.L.W.U32.HI R137, R16, 0xf, R7 ;  /* 0x0000000f10897819 */ /* 0x000fe40000010e07 */
[----:B------:R-:W-:Y:S02]  /*8920*/  IADD3.X R111, PT, PT, R81, R112, R157, P1, P2 ;  /* 0x00000070516f7210 */ /* 0x000fe40000fe449d */
[----:B------:R-:W-:Y:S02]  /*8930*/  SHF.L.W.U32.HI R151, R37, 0xe, R28 ;  /* 0x0000000e25977819 */ /* 0x000fe40000010e1c */
[----:B------:R-:W-:-:S02]  /*8940*/  IADD3 R112, P1, P5, R152, UR16, R153 ;  /* 0x0000001098707c10 */ /* 0x000fc4000fd3e099 */
[----:B------:R-:W-:Y:S02]  /*8950*/  SHF.L.W.U32.HI R146, R30, 0xc, R23 ;  /* 0x0000000c1e927819 */ /* 0x000fe40000010e17 */
[----:B------:R-:W-:Y:S02]  /*8960*/  SHF.L.W.U32.HI R135, R7, 0xf, R16 ;  /* 0x0000000f07877819 */ /* 0x000fe40000010e10 */
[----:B------:R-:W-:Y:S02]  /*8970*/  IADD3 R114, P2, P3, R137, UR18, R144 ;  /* 0x0000001289727c10 */ /* 0x000fe4000fb5e090 */
[----:B------:R-:W-:Y:S02]  /*8980*/  IADD3.X R116, PT, PT, R151, UR17, R130, P1, P5 ;  /* 0x0000001197747c10 */ /* 0x000fe40008fea482 */
[----:B------:R-:W-:Y:S02]  /*8990*/  IADD3 R115, P5, PT, -R126, R117, RZ ;  /* 0x000000757e737210 */ /* 0x000fe40007fbe1ff */
[----:B------:R-:W-:-:S02]  /*89a0*/  IADD3.X R118, PT, PT, R135, UR19, R146, P2, P3 ;  /* 0x0000001387767c10 */ /* 0x000fc400097e6492 */
[----:B------:R-:W-:Y:S02]  /*89b0*/  IADD3 R117, P2, P3, R126, UR50, R152 ;  /* 0x000000327e757c10 */ /* 0x000fe4000fb5e098 */
[----:B------:R-:W-:Y:S02]  /*89c0*/  IADD3 R113, P1, PT, -R152, R113, RZ ;  /* 0x0000007198717210 */ /* 0x000fe40007f3e1ff */
[----:B------:R-:W-:Y:S02]  /*89d0*/  LOP3.LUT R126, R119, R148, RZ, 0x3c, !PT ;  /* 0x00000094777e7212 */ /* 0x000fe400078e3cff */
[C-C-:B------:R-:W-:Y:S02]  /*89e0*/  SHF.L.U64.HI R152, R31.reuse, 0x2, R22.reuse ;  /* 0x000000021f987819 */ /* 0x140fe40000010216 */
[----:B------:R-:W-:Y:S02]  /*89f0*/  SHF.L.W.U32.HI R119, R31, 0x1c, R22 ;  /* 0x0000001c1f777819 */ /* 0x000fe40000010e16 */
[----:B------:R-:W-:-:S02]  /*8a00*/  SHF.L.W.U32.HI R148, R22, 0x1b, R31 ;  /* 0x0000001b16947819 */ /* 0x000fc40000010e1f */
[----:B------:R-:W-:Y:S02]  /*8a10*/  IADD3 R110, P0, PT, -R153, R110, RZ ;  /* 0x0000006e996e7210 */ /* 0x000fe40007f1e1ff */
[----:B------:R-:W-:Y:S02]  /*8a20*/  LOP3.LUT R119, R148, R152, R119, 0x96, !PT ;  /* 0x0000009894777212 */ /* 0x000fe400078e9677 */
[----:B------:R-:W-:Y:S02]  /*8a30*/  SHF.R.U32.HI R152, RZ, 0x2, R22 ;  /* 0x00000002ff987819 */ /* 0x000fe40000011616 */
[----:B------:R-:W-:Y:S02]  /*8a40*/  LOP3.LUT R150, R123, R150, RZ, 0x3c, !PT ;  /* 0x000000967b967212 */ /* 0x000fe400078e3cff */
[-C--:B------:R-:W-:Y:S01]  /*8a50*/  LOP3.LUT R155, R119, R152.reuse, RZ, 0x3c, !PT ;  /* 0x00000098779b7212 */ /* 0x080fe200078e3cff */
[----:B------:R-:W-:Y:S01]  /*8a60*/  IMAD.X R119, R125, 0x1, ~R130, P0 ;  /* 0x000000017d777824 */ /* 0x000fe200000e0e82 */
[----:B------:R-:W-:Y:S01]  /*8a70*/  LOP3.LUT R153, R121, R152, RZ, 0x3c, !PT ;  /* 0x0000009879997212 */ /* 0x000fe200078e3cff */
[----:B------:R-:W-:Y:S01]  /*8a80*/  IMAD.SHL.U32 R125, R11, 0x4, RZ ;  /* 0x000000040b7d7824 */ /* 0x000fe200078e00ff */
[----:B------:R-:W-:-:S02]  /*8a90*/  LOP3.LUT R121, R122, R157, RZ, 0x3c, !PT ;  /* 0x0000009d7a797212 */ /* 0x000fc400078e3cff */
[----:B------:R-:W-:Y:S02]  /*8aa0*/  SHF.L.W.U32.HI R122, R20, 0x1c, R11 ;  /* 0x0000001c147a7819 */ /* 0x000fe40000010e0b */
[----:B------:R-:W-:Y:S01]  /*8ab0*/  SHF.L.W.U32.HI R123, R11, 0x1b, R20 ;  /* 0x0000001b0b7b7819 */ /* 0x000fe20000010e14 */
[----:B------:R-:W-:-:S03]  /*8ac0*/  IMAD.X R120, R120, 0x1, ~R151, P1 ;  /* 0x0000000178787824 */ /* 0x000fc600008e0e97 */
[----:B------:R-:W-:Y:S02]  /*8ad0*/  LOP3.LUT R122, R123, R125, R122, 0x96, !PT ;  /* 0x0000007d7b7a7212 */ /* 0x000fe400078e967a */
[----:B------:R-:W-:Y:S02]  /*8ae0*/  SHF.R.U64 R125, R11, 0x2, R20 ;  /* 0x000000020b7d7819 */ /* 0x000fe40000001214 */
[----:B------:R-:W-:Y:S01]  /*8af0*/  IADD3 R121, P0, P1, R121, R142, R126 ;  /* 0x0000008e79797210 */ /* 0x000fe2000791e07e */
[----:B------:R-:W-:Y:S01]  /*8b00*/  IMAD.SHL.U32 R126, R72, 0x8, RZ ;  /* 0x00000008487e7824 */ /* 0x000fe200078e00ff */
[-C--:B------:R-:W-:Y:S02]  /*8b10*/  LOP3.LUT R122, R122, R125.reuse, RZ, 0x3c, !PT ;  /* 0x0000007d7a7a7212 */ /* 0x080fe400078e3cff */
[----:B------:R-:W-:Y:S02]  /*8b20*/  LOP3.LUT R124, R124, R125, RZ, 0x3c, !PT ;  /* 0x0000007d7c7c7212 */ /* 0x000fe400078e3cff */
[----:B------:R-:W-:-:S02]  /*8b30*/  SHF.R.U64 R130, R72, 0x1, R81 ;  /* 0x0000000148827819 */ /* 0x000fc40000001251 */
[----:B------:R-:W-:Y:S02]  /*8b40*/  SHF.L.W.U32.HI R125, R81, 0x4, R72 ;  /* 0x00000004517d7819 */ /* 0x000fe40000010e48 */
[----:B------:R-:W-:Y:S02]  /*8b50*/  LOP3.LUT R127, R127, R130, RZ, 0x3c, !PT ;  /* 0x000000827f7f7212 */ /* 0x000fe400078e3cff */
[----:B------:R-:W-:Y:S02]  /*8b60*/  LOP3.LUT R125, R130, R126, R125, 0x96, !PT ;  /* 0x0000007e827d7212 */ /* 0x000fe400078e967d */
[----:B------:R-:W-:Y:S02]  /*8b70*/  SHF.L.W.U32.HI R130, R34, 0x15, R71 ;  /* 0x0000001522827819 */ /* 0x000fe40000010e47 */
[----:B------:R-:W-:Y:S02]  /*8b80*/  SHF.L.W.U32.HI R152, R18, 0xd, R29 ;  /* 0x0000000d12987819 */ /* 0x000fe40000010e1d */
[----:B------:R-:W-:-:S02]  /*8b90*/  LOP3.LUT R142, R129, R130, RZ, 0x3c, !PT ;  /* 0x00000082818e7212 */ /* 0x000fc400078e3cff */
[----:B------:R-:W-:Y:S02]  /*8ba0*/  IADD3.X R129, PT, PT, R134, UR51, R151, P2, P3 ;  /* 0x0000003386817c10 */ /* 0x000fe400097e6497 */
[----:B------:R-:W-:Y:S02]  /*8bb0*/  IADD3 R130, P2, P3, R88, R133, R148 ;  /* 0x0000008558827210 */ /* 0x000fe40007b5e094 */
[----:B------:R-:W-:Y:S02]  /*8bc0*/  IADD3.X R133, PT, PT, R155, R140, R142, P6, P4 ;  /* 0x0000008c9b857210 */ /* 0x000fe400037e848e */
[----:B------:R-:W-:Y:S02]  /*8bd0*/  IADD3.X R136, PT, PT, R150, R136, R153, P0, P1 ;  /* 0x0000008896887210 */ /* 0x000fe400007e2499 */
[----:B------:R-:W-:Y:S02]  /*8be0*/  SHF.L.W.U32.HI R150, R29, 0xd, R18 ;  /* 0x0000000d1d967819 */ /* 0x000fe40000010e12 */
[----:B------:R-:W-:-:S02]  /*8bf0*/  IADD3 R138, P1, PT, -R152, R138, RZ ;  /* 0x0000008a988a7210 */ /* 0x000fc40007f3e1ff */
[----:B------:R-:W-:Y:S02]  /*8c00*/  IADD3 R140, P0, PT, -R144, R139, RZ ;  /* 0x0000008b908c7210 */ /* 0x000fe40007f1e1ff */
[----:B------:R-:W-:Y:S01]  /*8c10*/  SHF.L.W.U32.HI R142, R17, 0x9, R38 ;  /* 0x00000009118e7819 */ /* 0x000fe20000010e26 */
[----:B------:R-:W-:Y:S01]  /*8c20*/  IMAD.X R141, R141, 0x1, ~R150, P1 ;  /* 0x000000018d8d7824 */ /* 0x000fe200008e0e96 */
[--C-:B------:R-:W-:Y:S01]  /*8c30*/  SHF.R.U32.HI R159, RZ, 0x1, R81.reuse ;  /* 0x00000001ff9f7819 */ /* 0x100fe20000011651 */
[----:B------:R-:W-:Y:S01]  /*8c40*/  IMAD.X R143, R143, 0x1, ~R146, P0 ;  /* 0x000000018f8f7824 */ /* 0x000fe200000e0e92 */
[C-C-:B------:R-:W-:Y:S02]  /*8c50*/  SHF.L.U64.HI R157, R72.reuse, 0x3, R81.reuse ;  /* 0x00000003489d7819 */ /* 0x140fe40000010251 */
[----:B------:R-:W-:Y:S02]  /*8c60*/  SHF.L.W.U32.HI R126, R72, 0x4, R81 ;  /* 0x00000004487e7819 */ /* 0x000fe40000010e51 */
[----:B------:R-:W-:-:S02]  /*8c70*/  IADD3 R155, P0, P1, R144, UR52, R142 ;  /* 0x00000034909b7c10 */ /* 0x000fc4000f91e08e */
[----:B------:R-:W-:Y:S01]  /*8c80*/  SHF.L.W.U32.HI R144, R38, 0x9, R17 ;  /* 0x0000000926907819 */ /* 0x000fe20000010e11 */
[----:B------:R-:W-:Y:S01]  /*8c90*/  IMAD.X R131, R131, 0x1, ~R134, P5 ;  /* 0x0000000183837824 */ /* 0x000fe200028e0e86 */
[----:B------:R-:W-:Y:S02]  /*8ca0*/  LOP3.LUT R126, R159, R157, R126, 0x96, !PT ;  /* 0x0000009d9f7e7212 */ /* 0x000fe400078e967e */
[----:B------:R-:W-:Y:S02]  /*8cb0*/  IADD3 R132, P5, P4, R52, R132, R149 ;  /* 0x0000008434847210 */ /* 0x000fe40007cbe095 */
[----:B------:R-:W-:Y:S02]  /*8cc0*/  IADD3.X R157, PT, PT, R146, UR53, R144, P0, P1 ;  /* 0x00000035929d7c10 */ /* 0x000fe400087e2490 */
[C-C-:B------:R-:W-:Y:S02]  /*8cd0*/  SHF.L.U64.HI R148, R11.reuse, 0x2, R20.reuse ;  /* 0x000000020b947819 */ /* 0x140fe40000010214 */
[----:B------:R-:W-:-:S02]  /*8ce0*/  SHF.L.W.U32.HI R149, R11, 0x1c, R20 ;  /* 0x0000001c0b957819 */ /* 0x000fc40000010e14 */
[----:B------:R-:W-:Y:S02]  /*8cf0*/  SHF.L.W.U32.HI R134, R20, 0x1b, R11 ;  /* 0x0000001b14867819 */ /* 0x000fe40000010e0b */
[----:B------:R-:W-:Y:S02]  /*8d00*/  IADD3 R158, P0, P1, R152, UR54, R101 ;  /* 0x00000036989e7c10 */ /* 0x000fe4000f91e065 */
[----:B------:R-:W-:Y:S02]  /*8d10*/  SHF.L.W.U32.HI R161, R6, 0x10, R21 ;  /* 0x0000001006a17819 */ /* 0x000fe40000010e15 */
[----:B------:R-:W-:Y:S02]  /*8d20*/  LOP3.LUT R128, R128, R159, RZ, 0x3c, !PT ;  /* 0x0000009f80807212 */ /* 0x000fe400078e3cff */
[----:B------:R-:W-:Y:S02]  /*8d30*/  LOP3.LUT R139, R134, R148, R149, 0x96, !PT ;  /* 0x00000094868b7212 */ /* 0x000fe400078e9695 */
[----:B------:R-:W-:-:S02]  /*8d40*/  IADD3.X R156, PT, PT, R150, UR55, R99, P0, P1 ;  /* 0x00000037969c7c10 */ /* 0x000fc400087e2463 */
[----:B------:R-:W-:Y:S02]  /*8d50*/  IADD3 R149, P0, P1, R161, UR48, R152 ;  /* 0x00000030a1957c10 */ /* 0x000fe4000f91e098 */
[----:B------:R-:W-:Y:S02]  /*8d60*/  SHF.L.W.U32.HI R159, R21, 0x10, R6 ;  /* 0x00000010159f7819 */ /* 0x000fe40000010e06 */
[----:B------:R-:W-:Y:S02]  /*8d70*/  SHF.L.W.U32.HI R148, R25, 0x15, R14 ;  /* 0x0000001519947819 */ /* 0x000fe40000010e0e */
[----:B------:R-:W-:Y:S02]  /*8d80*/  IADD3.X R151, PT, PT, R159, UR49, R150, P0, P1 ;  /* 0x000000319f977c10 */ /* 0x000fe400087e2496 */
[----:B------:R-:W-:Y:S02]  /*8d90*/  IADD3 R146, P0, P1, R102, UR40, R87 ;  /* 0x0000002866927c10 */ /* 0x000fe4000f91e057 */
[----:B------:R-:W-:-:S02]  /*8da0*/  LOP3.LUT R147, R147, R148, RZ, 0x3c, !PT ;  /* 0x0000009493937212 */ /* 0x000fc400078e3cff */
[----:B------:R-:W-:Y:S02]  /*8db0*/  IADD3.X R150, PT, PT, R100, UR41, R39, P0, P1 ;  /* 0x0000002964967c10 */ /* 0x000fe400087e2427 */
[----:B------:R-:W-:Y:S02]  /*8dc0*/  IADD3 R146, P0, PT, -R137, R146, RZ ;  /* 0x0000009289927210 */ /* 0x000fe40007f1e1ff */
[----:B------:R-:W-:-:S04]  /*8dd0*/  SHF.L.W.U32.HI R148, R14, 0x15, R25 ;  /* 0x000000150e947819 */ /* 0x000fc80000010e19 */
[----:B------:R-:W-:Y:S01]  /*8de0*/  LOP3.LUT R148, R145, R148, RZ, 0x3c, !PT ;  /* 0x0000009491947212 */ /* 0x000fe200078e3cff */
[----:B------:R-:W-:Y:S01]  /*8df0*/  IMAD.X R145, R150, 0x1, ~R135, P0 ;  /* 0x0000000196917824 */ /* 0x000fe200000e0e87 */
[----:B------:R-:W-:-:S04]  /*8e00*/  IADD3 R150, P0, P1, R142, UR42, R79 ;  /* 0x0000002a8e967c10 */ /* 0x000fc8000f91e04f */
[----:B------:R-:W-:Y:S02]  /*8e10*/  IADD3.X R152, PT, PT, R144, UR43, R9, P0, P1 ;  /* 0x0000002b90987c10 */ /* 0x000fe400087e2409 */
[----:B------:R-:W-:Y:S02]  /*8e20*/  IADD3 R137, P1, P6, R80, UR44, R137 ;  /* 0x0000002c50897c10 */ /* 0x000fe4000fe3e089 */
[----:B------:R-:W-:Y:S02]  /*8e30*/  IADD3 R150, P0, PT, -R161, R150, RZ ;  /* 0x00000096a1967210 */ /* 0x000fe40007f1e1ff */
[----:B------:R-:W-:Y:S02]  /*8e40*/  IADD3.X R153, PT, PT, R26, UR45, R135, P1, P6 ;  /* 0x0000002d1a997c10 */ /* 0x000fe40008fec487 */
[----:B------:R-:W-:Y:S01]  /*8e50*/  IADD3 R103, P6, PT, -R80, R103, RZ ;  /* 0x0000006750677210 */ /* 0x000fe20007fde1ff */
[----:B------:R-:W-:Y:S01]  /*8e60*/  IMAD.X R135, R152, 0x1, ~R159, P0 ;  /* 0x0000000198877824 */ /* 0x000fe200000e0e9f */
[----:B------:R-:W-:-:S03]  /*8e70*/  IADD3 R152, P0, P1, R76, UR46, R161 ;  /* 0x0000002e4c987c10 */ /* 0x000fc6000f91e0a1 */
[----:B------:R-:W-:Y:S01]  /*8e80*/  IMAD.X R105, R105, 0x1, ~R26, P6 ;  /* 0x0000000169697824 */ /* 0x000fe200030e0e1a */
[----:B------:R-:W-:Y:S02]  /*8e90*/  IADD3 R76, P6, PT, -R76, R155, RZ ;  /* 0x0000009b4c4c7210 */ /* 0x000fe40007fde1ff */
[----:B------:R-:W-:-:S03]  /*8ea0*/  IADD3.X R154, PT, PT, R84, UR47, R159, P0, P1 ;  /* 0x0000002f549a7c10 */ /* 0x000fc600087e249f */
[----:B------:R-:W-:Y:S01]  /*8eb0*/  IMAD.X R84, R157, 0x1, ~R84, P6 ;  /* 0x000000019d547824 */ /* 0x000fe200030e0e54 */
[----:B------:R-:W-:-:S05]  /*8ec0*/  IADD3 R15, P6, PT, -R15, R158, RZ ;  /* 0x0000009e0f0f7210 */ /* 0x000fca0007fde1ff */
[----:B------:R-:W-:Y:S01]  /*8ed0*/  IMAD.X R156, R156, 0x1, ~R55, P6 ;  /* 0x000000019c9c7824 */ /* 0x000fe200030e0e37 */
[----:B------:R-:W-:-:S05]  /*8ee0*/  IADD3 R112, P6, PT, -R87, R112, RZ ;  /* 0x0000007057707210 */ /* 0x000fca0007fde1ff */
[----:B------:R-:W-:Y:S01]  /*8ef0*/  IMAD.X R116, R116, 0x1, ~R39, P6 ;  /* 0x0000000174747824 */ /* 0x000fe200030e0e27 */
[----:B------:R-:W-:-:S05]  /*8f00*/  IADD3 R114, P6, PT, -R79, R114, RZ ;  /* 0x000000724f727210 */ /* 0x000fca0007fde1ff */
[----:B------:R-:W-:Y:S01]  /*8f10*/  IMAD.X R118, R118, 0x1, ~R9, P6 ;  /* 0x0000000176767824 */ /* 0x000fe200030e0e09 */
[----:B------:R-:W-:-:S05]  /*8f20*/  IADD3 R149, P6, PT, -R90, R149, RZ ;  /* 0x000000955a957210 */ /* 0x000fca0007fde1ff */
[----:B------:R-:W-:Y:S01]  /*8f30*/  IMAD.X R151, R151, 0x1, ~R92, P6 ;  /* 0x0000000197977824 */ /* 0x000fe200030e0e5c */
[----:B------:R-:W-:Y:S02]  /*8f40*/  IADD3 R55, P6, PT, -R102, R117, RZ ;  /* 0x0000007566377210 */ /* 0x000fe40007fde1ff */
[----:B------:R-:W-:-:S03]  /*8f50*/  SHF.L.W.U32.HI R160, R81, 0x1b, R72 ;  /* 0x0000001b51a07819 */ /* 0x000fc60000010e48 */
[----:B------:R-:W-:Y:S01]  /*8f60*/  IMAD.X R9, R129, 0x1, ~R100, P6 ;  /* 0x0000000181097824 */ /* 0x000fe200030e0e64 */
[----:B------:R-:W-:Y:S02]  /*8f70*/  IADD3 R39, P6, PT, -R142, R137, RZ ;  /* 0x000000898e277210 */ /* 0x000fe40007fde1ff */
[----:B------:R-:W-:Y:S02]  /*8f80*/  IADD3 R8, P0, P1, R25, R8, R160 ;  /* 0x0000000819087210 */ /* 0x000fe4000791e0a0 */
[----:B------:R-:W-:Y:S01]  /*8f90*/  SHF.L.W.U32.HI R80, R72, 0x1b, R81 ;  /* 0x0000001b48507819 */ /* 0x000fe20000010e51 */
[----:B------:R-:W-:Y:S01]  /*8fa0*/  IMAD.X R26, R153, 0x1, ~R144, P6 ;  /* 0x00000001991a7824 */ /* 0x000fe200030e0e90 */
[----:B------:R-:W-:Y:S02]  /*8fb0*/  IADD3 R152, P6, PT, -R101, R152, RZ ;  /* 0x0000009865987210 */ /* 0x000fe40007fde1ff */
[----:B------:R-:W-:Y:S02]  /*8fc0*/  IADD3.X R95, PT, PT, R14, R95, R80, P0, P1 ;  /* 0x0000005f0e5f7210 */ /* 0x000fe400007e2450 */
[----:B------:R-:W-:Y:S01]  /*8fd0*/  IADD3 R82, P0, P1, R13, R82, R134 ;  /* 0x000000520d527210 */ /* 0x000fe2000791e086 */
[----:B------:R-:W-:Y:S01]  /*8fe0*/  IMAD.X R79, R154, 0x1, ~R99, P6 ;  /* 0x000000019a4f7824 */ /* 0x000fe200030e0e63 */
[----:B------:R-:W-:-:S02]  /*8ff0*/  SHF.L.W.U32.HI R99, R88, 0x5, R19 ;  /* 0x0000000558637819 */ /* 0x000fc40000010e13 */
[----:B------:R-:W-:Y:S02]  /*9000*/  IADD3.X R123, PT, PT, R68, R12, R123, P0, P1 ;  /* 0x0000000c447b7210 */ /* 0x000fe400007e247b */
[----:B------:R-:W-:Y:S02]  /*9010*/  LOP3.LUT R74, R74, R99, RZ, 0x3c, !PT ;  /* 0x000000634a4a7212 */ /* 0x000fe400078e3cff */
[----:B------:R-:W-:Y:S02]  /*9020*/  SHF.L.W.U32.HI R90, R25, 0xb, R14 ;  /* 0x0000000b195a7819 */ /* 0x000fe40000010e0e */
[C---:B------:R-:W-:Y:S02]  /*9030*/  SHF.L.W.U32.HI R12, R19.reuse, 0x5, R88 ;  /* 0x00000005130c7819 */ /* 0x040fe40000010e58 */
[----:B------:R-:W-:Y:S02]  /*9040*/  IADD3.X R87, PT, PT, R19, R98, R78, P2, P3 ;  /* 0x0000006213577210 */ /* 0x000fe400017e644e */
[----:B------:R-:W-:-:S02]  /*9050*/  IADD3 R108, P2, P3, R127, R108, R74 ;  /* 0x0000006c7f6c7210 */ /* 0x000fc40007b5e04a */
[----:B------:R-:W-:Y:S02]  /*9060*/  LOP3.LUT R80, R85, R90, RZ, 0x3c, !PT ;  /* 0x0000005a55507212 */ /* 0x000fe400078e3cff */
[----:B------:R-:W-:Y:S02]  /*9070*/  LOP3.LUT R83, R83, R12, RZ, 0x3c, !PT ;  /* 0x0000000c53537212 */ /* 0x000fe400078e3cff */
[----:B------:R-:W-:Y:S02]  /*9080*/  SHF.L.W.U32.HI R74, R72, 0x5, R81 ;  /* 0x00000005484a7819 */ /* 0x000fe40000010e51 */
[----:B------:R-:W-:Y:S02]  /*9090*/  SHF.L.W.U32.HI R85, R81, 0x5, R72 ;  /* 0x0000000551557819 */ /* 0x000fe40000010e48 */
[----:B------:R-:W-:Y:S02]  /*90a0*/  IADD3.X R106, PT, PT, R27, R106, R86, P5, P4 ;  /* 0x0000006a1b6a7210 */ /* 0x000fe40002fe8456 */
[----:B------:R-:W-:-:S02]  /*90b0*/  IADD3.X R133, PT, PT, R128, R133, R83, P2, P3 ;  /* 0x0000008580857210 */ /* 0x000fc400017e6453 */
[-C--:B------:R-:W-:Y:S02]  /*90c0*/  LOP3.LUT R125, R125, R74.reuse, RZ, 0x3c, !PT ;  /* 0x0000004a7d7d7212 */ /* 0x080fe400078e3cff */
[----:B------:R-:W-:Y:S02]  /*90d0*/  IADD3 R83, P4, P5, R25, R85, R88 ;  /* 0x0000005519537210 */ /* 0x000fe40007d9e058 */
[----:B------:R-:W-:Y:S02]  /*90e0*/  SHF.L.W.U32.HI R86, R20, 0xb, R11 ;  /* 0x0000000b14567819 */ /* 0x000fe40000010e0b */
[----:B------:R-:W-:Y:S02]  /*90f0*/  IADD3 R92, P2, P3, R88, R93, R22 ;  /* 0x0000005d585c7210 */ /* 0x000fe40007b5e016 */
[----:B------:R-:W-:Y:S02]  /*9100*/  IADD3 R121, P0, P1, R80, R121, R125 ;  /* 0x0000007950797210 */ /* 0x000fe4000791e07d */
[----:B------:R-:W-:-:S02]  /*9110*/  IADD3.X R93, PT, PT, R14, R74, R19, P4, P5 ;  /* 0x0000004a0e5d7210 */ /* 0x000fc400027ea413 */
[----:B------:R-:W-:Y:S02]  /*9120*/  SHF.L.W.U32.HI R80, R11, 0xb, R20 ;  /* 0x0000000b0b507819 */ /* 0x000fe40000010e14 */
[----:B------:R-:W-:Y:S02]  /*9130*/  IADD3 R83, P4, P5, R13, R83, R86 ;  /* 0x000000530d537210 */ /* 0x000fe40007d9e056 */
[----:B------:R-:W-:Y:S02]  /*9140*/  IADD3.X R98, PT, PT, R19, R70, R31, P2, P3 ;  /* 0x0000004613627210 */ /* 0x000fe400017e641f */
[----:B------:R-:W-:Y:S02]  /*9150*/  IADD3 R70, P2, P3, R25, R92, R74 ;  /* 0x0000005c19467210 */ /* 0x000fe40007b5e04a */
[----:B------:R-:W-:Y:S02]  /*9160*/  IADD3.X R74, PT, PT, R68, R93, R80, P4, P5 ;  /* 0x0000005d444a7210 */ /* 0x000fe400027ea450 */
[----:B------:R-:W-:-:S02]  /*9170*/  IADD3.X R93, PT, PT, R14, R98, R85, P2, P3 ;  /* 0x000000620e5d7210 */ /* 0x000fc400017e6455 */
[----:B------:R-:W-:Y:S02]  /*9180*/  IADD3 R80, P3, P2, R13, R70, R80 ;  /* 0x000000460d507210 */ /* 0x000fe40007a7e050 */
[----:B------:R-:W-:Y:S02]  /*9190*/  SHF.R.U32.HI R100, RZ, 0x2, R20 ;  /* 0x00000002ff647819 */ /* 0x000fe40000011614 */
[----:B------:R-:W-:Y:S02]  /*91a0*/  IADD3 R92, P4, P5, R31, R132, R34 ;  /* 0x000000841f5c7210 */ /* 0x000fe40007d9e022 */
[----:B------:R-:W-:Y:S02]  /*91b0*/  IADD3.X R86, PT, PT, R68, R93, R86, P3, P2 ;  /* 0x0000005d44567210 */ /* 0x000fe40001fe4456 */
[----:B------:R-:W-:Y:S02]  /*91c0*/  LOP3.LUT R98, R96, R100, RZ, 0x3c, !PT ;  /* 0x0000006460627212 */ /* 0x000fe400078e3cff */
[----:B------:R-:W-:-:S02]  /*91d0*/  IADD3 R101, P2, P3, R72, R12, R31 ;  /* 0x0000000c48657210 */ /* 0x000fc40007b5e01f */
[----:B------:R-:W-:Y:S02]  /*91e0*/  SHF.L.W.U32.HI R96, R14, 0xb, R25 ;  /* 0x0000000b0e607819 */ /* 0x000fe40000010e19 */
[----:B------:R-:W-:Y:S02]  /*91f0*/  IADD3.X R117, PT, PT, R22, R106, R71, P4, P5 ;  /* 0x0000006a16757210 */ /* 0x000fe400027ea447 */
[----:B------:R-:W-:Y:S02]  /*9200*/  IADD3 R92, P4, P5, R72, R92, R99 ;  /* 0x0000005c485c7210 */ /* 0x000fe40007d9e063 */
[----:B------:R-:W-:Y:S02]  /*9210*/  SHF.L.W.U32.HI R70, R13, 0x1b, R68 ;  /* 0x0000001b0d467819 */ /* 0x000fe40000010e44 */
[----:B------:R-:W-:Y:S02]  /*9220*/  IADD3.X R99, PT, PT, R81, R99, R22, P2, P3 ;  /* 0x0000006351637210 */ /* 0x000fe400017e6416 */
[----:B------:R-:W-:-:S02]  /*9230*/  IADD3 R101, P2, P3, R11, R101, R96 ;  /* 0x000000650b657210 */ /* 0x000fc40007b5e060 */
[----:B------:R-:W-:Y:S02]  /*9240*/  IADD3.X R117, PT, PT, R81, R117, R12, P4, P5 ;  /* 0x0000007551757210 */ /* 0x000fe400027ea40c */
[----:B------:R-:W-:Y:S02]  /*9250*/  LOP3.LUT R126, R126, R85, RZ, 0x3c, !PT ;  /* 0x000000557e7e7212 */ /* 0x000fe400078e3cff */
[----:B------:R-:W-:Y:S02]  /*9260*/  LOP3.LUT R12, R97, R70, RZ, 0x3c, !PT ;  /* 0x00000046610c7212 */ /* 0x000fe400078e3cff */
[----:B------:R-:W-:Y:S02]  /*9270*/  SHF.L.W.U32.HI R85, R13, 0x5, R68 ;  /* 0x000000050d557819 */ /* 0x000fe40000010e44 */
[----:B------:R-:W-:Y:S02]  /*9280*/  IADD3.X R97, PT, PT, R20, R99, R90, P2, P3 ;  /* 0x0000006314617210 */ /* 0x000fe400017e645a */
[----:B------:R-:W-:-:S02]  /*9290*/  LOP3.LUT R91, R91, R96, RZ, 0x3c, !PT ;  /* 0x000000605b5b7212 */ /* 0x000fc400078e3cff */
[----:B------:R-:W-:Y:S02]  /*92a0*/  IADD3 R92, P3, P2, R11, R92, R90 ;  /* 0x0000005c0b5c7210 */ /* 0x000fe40007a7e05a */
[----:B------:R-:W-:Y:S02]  /*92b0*/  SHF.L.W.U32.HI R90, R68, 0x1b, R13 ;  /* 0x0000001b445a7819 */ /* 0x000fe40000010e0d */
[----:B------:R-:W-:Y:S02]  /*92c0*/  LOP3.LUT R139, R139, R100, RZ, 0x3c, !PT ;  /* 0x000000648b8b7212 */ /* 0x000fe400078e3cff */
[----:B------:R-:W-:Y:S02]  /*92d0*/  IADD3 R122, P5, P4, R122, R108, R147 ;  /* 0x0000006c7a7a7210 */ /* 0x000fe40007cbe093 */
[----:B------:R-:W-:Y:S02]  /*92e0*/  LOP3.LUT R110, R110, UR14, RZ, 0x3c, !PT ;  /* 0x0000000e6e6e7c12 */ /* 0x000fe4000f8e3cff */
[----:B------:R-:W-:-:S02]  /*92f0*/  LOP3.LUT R49, R49, R85, RZ, 0x3c, !PT ;  /* 0x0000005531317212 */ /* 0x000fc400078e3cff */
[----:B------:R-:W-:Y:S02]  /*9300*/  SHF.L.W.U32.HI R93, R68, 0x5, R13 ;  /* 0x00000005445d7819 */ /* 0x000fe40000010e0d */
[----:B------:R-:W-:Y:S02]  /*9310*/  IADD3.X R108, PT, PT, R91, R136, R126, P0, P1 ;  /* 0x000000885b6c7210 */ /* 0x000fe400007e247e */
[----:B------:R-:W-:Y:S02]  /*9320*/  IADD3 R121, P0, P1, R12, R121, R124 ;  /* 0x000000790c797210 */ /* 0x000fe4000791e07c */
[----:B------:R-:W-:Y:S02]  /*9330*/  LOP3.LUT R89, R89, R90, RZ, 0x3c, !PT ;  /* 0x0000005a59597212 */ /* 0x000fe400078e3cff */
[----:B------:R-:W-:Y:S02]  /*9340*/  IADD3.X R133, PT, PT, R139, R133, R148, P5, P4 ;  /* 0x000000858b857210 */ /* 0x000fe40002fe8494 */
[----:B------:R-:W-:-:S02]  /*9350*/  LOP3.LUT R119, R119, UR15, RZ, 0x3c, !PT ;  /* 0x0000000f77777c12 */ /* 0x000fc4000f8e3cff */
[----:B------:R-:W-:Y:S02]  /*9360*/  IADD3 R12, P4, P5, R110, R122, R49 ;  /* 0x0000007a6e0c7210 */ /* 0x000fe40007d9e031 */
[----:B------:R-:W-:Y:S02]  /*9370*/  LOP3.LUT R94, R94, R93, RZ, 0x3c, !PT ;  /* 0x0000005d5e5e7212 */ /* 0x000fe400078e3cff */
[----:B------:R-:W-:Y:S02]  /*9380*/  IADD3.X R108, PT, PT, R89, R108, R98, P0, P1 ;  /* 0x0000006c596c7210 */ /* 0x000fe400007e2462 */
[----:B------:R-:W-:Y:S02]  /*9390*/  IADD3 R99, P0, P1, R72, R104, R19 ;  /* 0x0000006848637210 */ /* 0x000fe4000791e013 */
[----:B------:R-:W-:Y:S02]  /*93a0*/  IADD3.X R119, PT, PT, R119, R133, R94, P4, P5 ;  /* 0x0000008577777210 */ /* 0x000fe400027ea45e */
[----:B------:R-:W-:Y:S01]  /*93b0*/  SHF.L.W.U32.HI R100, R25, 0x5, R14 ;  /* 0x0000000519647819 */ /* 0x000fe20000010e0e */
[----:B------:R-:W-:Y:S01]  /*93c0*/  IMAD.SHL.U32 R94, R12, 0x8, RZ ;  /* 0x000000080c5e7824 */ /* 0x000fe200078e00ff */
[----:B------:R-:W-:-:S02]  /*93d0*/  IADD3.X R98, PT, PT, R81, R107, R88, P0, P1 ;  /* 0x0000006b51627210 */ /* 0x000fc400007e2458 */
[----:B------:R-:W-:Y:S02]  /*93e0*/  SHF.R.U64 R107, R12, 0x1, R119 ;  /* 0x000000010c6b7819 */ /* 0x000fe40000001277 */
[----:B------:R-:W-:Y:S02]  /*93f0*/  SHF.L.W.U32.HI R49, R119, 0x4, R12 ;  /* 0x0000000477317819 */ /* 0x000fe40000010e0c */
[----:B------:R-:W-:Y:S02]  /*9400*/  SHF.L.W.U32.HI R89, R14, 0x5, R25 ;  /* 0x000000050e597819 */ /* 0x000fe40000010e19 */
[----:B------:R-:W-:Y:S02]  /*9410*/  SHF.L.W.U32.HI R104, R13, 0xb, R68 ;  /* 0x0000000b0d687819 */ /* 0x000fe40000010e44 */
[----:B------:R-:W-:Y:S02]  /*9420*/  IADD3 R99, P0, P1, R11, R99, R100 ;  /* 0x000000630b637210 */ /* 0x000fe4000791e064 */
[----:B------:R-:W-:-:S02]  /*9430*/  LOP3.LUT R94, R107, R94, R49, 0x96, !PT ;  /* 0x0000005e6b5e7212 */ /* 0x000fc400078e9631 */
[----:B------:R-:W-:Y:S02]  /*9440*/  SHF.L.W.U32.HI R91, R12, 0x5, R119 ;  /* 0x000000050c5b7819 */ /* 0x000fe40000010e77 */
[----:B------:R-:W-:Y:S02]  /*9450*/  IADD3.X R96, PT, PT, R20, R117, R96, P3, P2 ;  /* 0x0000007514607210 */ /* 0x000fe40001fe4460 */
[----:B------:R-:W-:Y:S02]  /*9460*/  SHF.L.W.U32.HI R102, R68, 0xb, R13 ;  /* 0x0000000b44667819 */ /* 0x000fe40000010e0d */
[----:B------:R-:W-:Y:S02]  /*9470*/  IADD3.X R98, PT, PT, R20, R98, R89, P0, P1 ;  /* 0x0000006214627210 */ /* 0x000fe400007e2459 */
[----:B------:R-:W-:Y:S02]  /*9480*/  IADD3 R99, P4, P5, R12, R99, R104 ;  /* 0x000000630c637210 */ /* 0x000fe40007d9e068 */
[----:B------:R-:W-:-:S02]  /*9490*/  IADD3 R89, P2, P3, R11, R89, R72 ;  /* 0x000000590b597210 */ /* 0x000fc40007b5e048 */
[----:B------:R-:W-:Y:S02]  /*94a0*/  IADD3 R90, P0, P1, R12, R101, R90 ;  /* 0x000000650c5a7210 */ /* 0x000fe4000791e05a */
[----:B------:R-:W-:Y:S02]  /*94b0*/  LOP3.LUT R140, R140, UR20, RZ, 0x3c, !PT ;  /* 0x000000148c8c7c12 */ /* 0x000fe4000f8e3cff */
[----:B------:R-:W-:Y:S02]  /*94c0*/  LOP3.LUT R94, R94, R91, RZ, 0x3c, !PT ;  /* 0x0000005b5e5e7212 */ /* 0x000fe400078e3cff */
[----:B------:R-:W-:Y:S02]  /*94d0*/  IADD3.X R98, PT, PT, R119, R98, R102, P4, P5 ;  /* 0x0000006277627210 */ /* 0x000fe400027ea466 */
[--C-:B------:R-:W-:Y:S02]  /*94e0*/  SHF.R.U32.HI R110, RZ, 0x1, R119.reuse ;  /* 0x00000001ff6e7819 */ /* 0x100fe40000011677 */
[----:B------:R-:W-:-:S02]  /*94f0*/  SHF.L.U64.HI R106, R12, 0x3, R119 ;  /* 0x000000030c6a7819 */ /* 0x000fc40000010277 */
[C---:B------:R-:W-:Y:S02]  /*9500*/  SHF.L.W.U32.HI R49, R12.reuse, 0x4, R119 ;  /* 0x000000040c317819 */ /* 0x040fe40000010e77 */
[----:B------:R-:W-:Y:S02]  /*9510*/  IADD3 R102, P4, P5, R12, R89, R102 ;  /* 0x000000590c667210 */ /* 0x000fe40007d9e066 */
[C---:B------:R-:W-:Y:S02]  /*9520*/  IADD3.X R89, PT, PT, R119.reuse, R97, R70, P0, P1 ;  /* 0x0000006177597210 */ /* 0x040fe400007e2446 */
[----:B------:R-:W-:Y:S02]  /*9530*/  IADD3 R70, P0, P1, R140, R121, R94 ;  /* 0x000000798c467210 */ /* 0x000fe4000791e05e */
[----:B------:R-:W-:Y:S02]  /*9540*/  LOP3.LUT R97, R110, R106, R49, 0x96, !PT ;  /* 0x0000006a6e617212 */ /* 0x000fe400078e9631 */
[----:B------:R-:W-:-:S02]  /*9550*/  SHF.L.W.U32.HI R94, R119, 0x5, R12 ;  /* 0x00000005775e7819 */ /* 0x000fc40000010e0c */
[----:B------:R-:W-:Y:S02]  /*9560*/  IADD3.X R101, PT, PT, R20, R100, R81, P2, P3 ;  /* 0x0000006414657210 */ /* 0x000fe400017e6451 */
[----:B------:R-:W-:Y:S02]  /*9570*/  SHF.L.W.U32.HI R49, R13, 0x15, R68 ;  /* 0x000000150d317819 */ /* 0x000fe40000010e44 */
[----:B------:R-:W-:Y:S02]  /*9580*/  LOP3.LUT R100, R107, R12, RZ, 0x3c, !PT ;  /* 0x0000000c6b647212 */ /* 0x000fe400078e3cff */
[----:B------:R-:W-:Y:S02]  /*9590*/  LOP3.LUT R143, R143, UR21, RZ, 0x3c, !PT ;  /* 0x000000158f8f7c12 */ /* 0x000fe4000f8e3cff */
[----:B------:R-:W-:Y:S02]  /*95a0*/  LOP3.LUT R106, R97, R94, RZ, 0x3c, !PT ;  /* 0x0000005e616a7212 */ /* 0x000fe400078e3cff */
[----:B------:R-:W-:-:S02]  /*95b0*/  IADD3.X R101, PT, PT, R119, R101, R104, P4, P5 ;  /* 0x0000006577657210 */ /* 0x000fc400027ea468 */
[----:B------:R-:W-:Y:S02]  /*95c0*/  IADD3 R104, P3, P2, R100, R92, R49 ;  /* 0x0000005c64687210 */ /* 0x000fe40007a7e031 */
[----:B------:R-:W-:Y:S02]  /*95d0*/  IADD3.X R49, PT, PT, R143, R108, R106, P0, P1 ;  /* 0x0000006c8f317210 */ /* 0x000fe400007e246a */
[----:B------:R-:W-:Y:S02]  /*95e0*/  IADD3 R130, P0, P1, R25, R130, R81 ;  /* 0x0000008219827210 */ /* 0x000fe4000791e051 */
[----:B------:R-:W-:Y:S02]  /*95f0*/  SHF.L.W.U32.HI R97, R119, 0x1b, R12 ;  /* 0x0000001b77617819 */ /* 0x000fe40000010e0c */
[----:B------:R-:W-:Y:S02]  /*9600*/  IADD3.X R117, PT, PT, R14, R87, R72, P0, P1 ;  /* 0x000000570e757210 */ /* 0x000fe400007e2448 */
[----:B------:R-:W-:-:S02]  /*9610*/  IADD3 R92, P4, P5, R70, R83, R97 ;  /* 0x00000053465c7210 */ /* 0x000fc40007d9e061 */
[----:B------:R-:W-:Y:S02]  /*9620*/  SHF.R.U64 R121, R70, 0x2, R49 ;  /* 0x0000000246797819 */ /* 0x000fe40000001231 */
[----:B------:R-:W-:Y:S02]  /*9630*/  SHF.L.W.U32.HI R87, R12, 0x1b, R119 ;  /* 0x0000001b0c577819 */ /* 0x000fe40000010e77 */
[----:B------:R-:W-:Y:S02]  /*9640*/  SHF.L.W.U32.HI R107, R11, 0x5, R20 ;  /* 0x000000050b6b7819 */ /* 0x000fe40000010e14 */
[----:B------:R-:W-:Y:S02]  /*9650*/  SHF.L.W.U32.HI R83, R68, 0x15, R13 ;  /* 0x0000001544537819 */ /* 0x000fe40000010e0d */
[----:B------:R-:W-:Y:S02]  /*9660*/  LOP3.LUT R110, R110, R119, RZ, 0x3c, !PT ;  /* 0x000000776e6e7212 */ /* 0x000fe400078e3cff */
[----:B------:R-:W-:-:S02]  /*9670*/  LOP3.LUT R138, R138, UR22, RZ, 0x3c, !PT ;  /* 0x000000168a8a7c12 */ /* 0x000fc4000f8e3cff */
[----:B------:R-:W-:Y:S02]  /*9680*/  LOP3.LUT R121, R121, R70, RZ, 0x3c, !PT ;  /* 0x0000004679797212 */ /* 0x000fe400078e3cff */
[----:B------:R-:W-:Y:S02]  /*9690*/  IADD3.X R87, PT, PT, R49, R74, R87, P4, P5 ;  /* 0x0000004a31577210 */ /* 0x000fe400027ea457 */
[----:B------:R-:W-:Y:S02]  /*96a0*/  SHF.R.U32.HI R74, RZ, 0x2, R49 ;  /* 0x00000002ff4a7819 */ /* 0x000fe40000011631 */
[----:B------:R-:W-:Y:S02]  /*96b0*/  SHF.L.W.U32.HI R100, R20, 0x5, R11 ;  /* 0x0000000514647819 */ /* 0x000fe40000010e0b */
[----:B------:R-:W-:Y:S02]  /*96c0*/  IADD3 R97, P0, P1, R13, R130, R107 ;  /* 0x000000820d617210 */ /* 0x000fe4000791e06b */
[----:B------:R-:W-:-:S02]  /*96d0*/  IADD3.X R110, PT, PT, R110, R96, R83, P3, P2 ;  /* 0x000000606e6e7210 */ /* 0x000fc40001fe4453 */
[----:B------:R-:W-:Y:S02]  /*96e0*/  IADD3 R83, P4, P5, R138, R104, R121 ;  /* 0x000000688a537210 */ /* 0x000fe40007d9e079 */
[----:B------:R-:W-:Y:S02]  /*96f0*/  SHF.L.W.U32.HI R106, R12, 0xb, R119 ;  /* 0x0000000b0c6a7819 */ /* 0x000fe40000010e77 */
[----:B------:R-:W-:Y:S02]  /*9700*/  LOP3.LUT R141, R141, UR23, RZ, 0x3c, !PT ;  /* 0x000000178d8d7c12 */ /* 0x000fe4000f8e3cff */
[----:B------:R-:W-:Y:S02]  /*9710*/  SHF.R.U64 R121, R70, 0x1, R49 ;  /* 0x0000000146797819 */ /* 0x000fe40000001231 */
[----:B------:R-:W-:Y:S02]  /*9720*/  LOP3.LUT R74, R74, R49, RZ, 0x3c, !PT ;  /* 0x000000314a4a7212 */ /* 0x000fe400078e3cff */
[----:B------:R-:W-:-:S02]  /*9730*/  IADD3.X R96, PT, PT, R68, R117, R100, P0, P1 ;  /* 0x0000007544607210 */ /* 0x000fc400007e2464 */
[----:B------:R-:W-:Y:S02]  /*9740*/  IADD3 R117, P3, P2, R13, R100, R25 ;  /* 0x000000640d757210 */ /* 0x000fe40007a7e019 */
[----:B------:R-:W-:Y:S02]  /*9750*/  IADD3 R100, P0, P1, R70, R97, R106 ;  /* 0x0000006146647210 */ /* 0x000fe4000791e06a */
[----:B------:R-:W-:Y:S02]  /*9760*/  SHF.L.W.U32.HI R97, R12, 0x15, R119 ;  /* 0x000000150c617819 */ /* 0x000fe40000010e77 */
[----:B------:R-:W-:Y:S02]  /*9770*/  LOP3.LUT R108, R121, R70, RZ, 0x3c, !PT ;  /* 0x00000046796c7212 */ /* 0x000fe400078e3cff */
[----:B------:R-:W-:Y:S02]  /*9780*/  IADD3.X R74, PT, PT, R141, R110, R74, P4, P5 ;  /* 0x0000006e8d4a7210 */ /* 0x000fe400027ea44a */
[----:B------:R-:W-:-:S02]  /*9790*/  SHF.L.W.U32.HI R104, R119, 0xb, R12 ;  /* 0x0000000b77687819 */ /* 0x000fc40000010e0c */
[----:B------:R-:W-:Y:S02]  /*97a0*/  SHF.R.U32.HI R110, RZ, 0x1, R49 ;  /* 0x00000001ff6e7819 */ /* 0x000fe40000011631 */
[----:B------:R-:W-:Y:S02]  /*97b0*/  IADD3 R108, P4, P5, R108, R80, R97 ;  /* 0x000000506c6c7210 */ /* 0x000fe40007d9e061 */
[----:B------:R-:W-:Y:S02]  /*97c0*/  IADD3.X R96, PT, PT, R49, R96, R104, P0, P1 ;  /* 0x0000006031607210 */ /* 0x000fe400007e2468 */
[----:B------:R-:W-:Y:S02]  /*97d0*/  SHF.L.W.U32.HI R97, R119, 0x15, R12 ;  /* 0x0000001577617819 */ /* 0x000fe40000010e0c */
[----:B------:R-:W-:Y:S02]  /*97e0*/  LOP3.LUT R121, R110, R49, RZ, 0x3c, !PT ;  /* 0x000000316e797212 */ /* 0x000fe400078e3cff */
[----:B------:R-:W-:-:S02]  /*97f0*/  IADD3 R104, P0, P1, R70, R117, R104 ;  /* 0x0000007546687210 */ /* 0x000fc4000791e068 */
[----:B------:R-:W-:Y:S02]  /*9800*/  IADD3.X R107, PT, PT, R68, R107, R14, P3, P2 ;  /* 0x0000006b446b7210 */ /* 0x000fe40001fe440e */
[----:B------:R-:W-:Y:S02]  /*9810*/  IADD3 R77, P2, P3, R12, R77, R68 ;  /* 0x0000004d0c4d7210 */ /* 0x000fe40007b5e044 */
[----:B------:R-:W-:Y:S02]  /*9820*/  SHF.L.W.U32.HI R80, R70, 0x5, R49 ;  /* 0x0000000546507819 */ /* 0x000fe40000010e31 */
[----:B------:R-:W-:Y:S02]  /*9830*/  IADD3.X R121, PT, PT, R121, R86, R97, P4, P5 ;  /* 0x0000005679797210 */ /* 0x000fe400027ea461 */
[C---:B------:R-:W-:Y:S02]  /*9840*/  IADD3.X R107, PT, PT, R49.reuse, R107, R106, P0, P1 ;  /* 0x0000006b316b7210 */ /* 0x040fe400007e246a */
[----:B------:R-:W-:-:S02]  /*9850*/  SHF.L.W.U32.HI R97, R49, 0x1b, R70 ;  /* 0x0000001b31617819 */ /* 0x000fc40000010e46 */
[----:B------:R-:W-:Y:S02]  /*9860*/  IADD3 R77, P1, P0, R83, R77, R80 ;  /* 0x0000004d534d7210 */ /* 0x000fe4000783e050 */
[----:B------:R-:W-:Y:S02]  /*9870*/  IADD3.X R4, PT, PT, R119, R4, R13, P2, P3 ;  /* 0x0000000477047210 */ /* 0x000fe400017e640d */
[----:B------:R-:W-:Y:S02]  /*9880*/  SHF.L.W.U32.HI R117, R49, 0x5, R70 ;  /* 0x0000000531757819 */ /* 0x000fe40000010e46 */
[----:B------:R-:W-:Y:S02]  /*9890*/  IADD3 R109, P4, P5, R11, R109, R14 ;  /* 0x0000006d0b6d7210 */ /* 0x000fe40007d9e00e */
[C---:B------:R-:W-:Y:S02]  /*98a0*/  SHF.R.U64 R86, R83.reuse, 0x2, R74 ;  /* 0x0000000253567819 */ /* 0x040fe4000000124a */
[----:B------:R-:W-:-:S02]  /*98b0*/  IADD3 R97, P3, P2, R83, R102, R97 ;  /* 0x0000006653617210 */ /* 0x000fc40007a7e061 */
[----:B------:R-:W-:Y:S02]  /*98c0*/  IADD3.X R102, PT, PT, R74, R4, R117, P1, P0 ;  /* 0x000000044a667210 */ /* 0x000fe40000fe0475 */
[----:B------:R-:W-:Y:S02]  /*98d0*/  IADD3.X R110, PT, PT, R20, R111, R25, P4, P5 ;  /* 0x0000006f146e7210 */ /* 0x000fe400027ea419 */
[----:B------:R-:W-:Y:S02]  /*98e0*/  SHF.L.W.U32.HI R80, R70, 0x1b, R49 ;  /* 0x0000001b46507819 */ /* 0x000fe40000010e31 */
[----:B------:R-:W-:Y:S02]  /*98f0*/  IADD3 R4, P1, P4, R12, R109, R85 ;  /* 0x0000006d0c047210 */ /* 0x000fe40007c3e055 */
[----:B------:R-:W-:Y:S02]  /*9900*/  LOP3.LUT R113, R113, UR4, RZ, 0x3c, !PT ;  /* 0x0000000471717c12 */ /* 0x000fe4000f8e3cff */
[----:B------:R-:W-:-:S02]  /*9910*/  LOP3.LUT R86, R86, R83, RZ, 0x3c, !PT ;  /* 0x0000005356567212 */ /* 0x000fc400078e3cff */
[----:B------:R-:W-:Y:S02]  /*9920*/  SHF.L.W.U32.HI R106, R70, 0xb, R49 ;  /* 0x0000000b466a7819 */ /* 0x000fe40000010e31 */
[----:B------:R-:W-:Y:S02]  /*9930*/  SHF.R.U64 R122, R83, 0x1, R74 ;  /* 0x00000001537a7819 */ /* 0x000fe4000000124a */
[----:B------:R-:W-:Y:S02]  /*9940*/  IADD3.X R80, PT, PT, R74, R101, R80, P3, P2 ;  /* 0x000000654a507210 */ /* 0x000fe40001fe4450 */
[----:B------:R-:W-:Y:S02]  /*9950*/  IADD3.X R110, PT, PT, R119, R110, R93, P1, P4 ;  /* 0x0000006e776e7210 */ /* 0x000fe40000fe845d */
[----:B------:R-:W-:Y:S02]  /*9960*/  IADD3 R113, P3, P0, R113, R108, R86 ;  /* 0x0000006c71717210 */ /* 0x000fe4000787e056 */
[----:B------:R-:W-:-:S02]  /*9970*/  SHF.L.W.U32.HI R109, R49, 0xb, R70 ;  /* 0x0000000b316d7819 */ /* 0x000fc40000010e46 */
[C---:B------:R-:W-:Y:S02]  /*9980*/  IADD3 R101, P4, P5, R83.reuse, R4, R106 ;  /* 0x0000000453657210 */ /* 0x040fe40007d9e06a */
[----:B------:R-:W-:Y:S02]  /*9990*/  IADD3 R108, P1, P2, R12, R93, R11 ;  /* 0x0000005d0c6c7210 */ /* 0x000fe40007a3e00b */
[----:B------:R-:W-:Y:S02]  /*99a0*/  SHF.L.W.U32.HI R86, R70, 0x15, R49 ;  /* 0x0000001546567819 */ /* 0x000fe40000010e31 */
[----:B------:R-:W-:Y:S02]  /*99b0*/  LOP3.LUT R93, R122, R83, RZ, 0x3c, !PT ;  /* 0x000000537a5d7212 */ /* 0x000fe400078e3cff */
[--C-:B------:R-:W-:Y:S02]  /*99c0*/  IADD3.X R4, PT, PT, R74, R110, R109.reuse, P4, P5 ;  /* 0x0000006e4a047210 */ /* 0x100fe400027ea46d */
[----:B------:R-:W-:-:S02]  /*99d0*/  IADD3 R109, P4, P5, R83, R108, R109 ;  /* 0x0000006c536d7210 */ /* 0x000fc40007d9e06d */
[----:B------:R-:W-:Y:S02]  /*99e0*/  IADD3.X R85, PT, PT, R119, R85, R20, P1, P2 ;  /* 0x0000005577557210 */ /* 0x000fe40000fe4414 */
[----:B------:R-:W-:Y:S02]  /*99f0*/  IADD3 R108, P1, P2, R93, R99, R86 ;  /* 0x000000635d6c7210 */ /* 0x000fe40007a3e056 */
[--C-:B------:R-:W-:Y:S02]  /*9a00*/  SHF.R.U32.HI R111, RZ, 0x2, R74.reuse ;  /* 0x00000002ff6f7819 */ /* 0x100fe4000001164a */
[----:B------:R-:W-:Y:S02]  /*9a10*/  SHF.R.U32.HI R93, RZ, 0x1, R74 ;  /* 0x00000001ff5d7819 */ /* 0x000fe4000001164a */
[----:B------:R-:W-:Y:S02]  /*9a20*/  IADD3.X R106, PT, PT, R74, R85, R106, P4, P5 ;  /* 0x000000554a6a7210 */ /* 0x000fe400027ea46a */
[----:B------:R-:W-:-:S02]  /*9a30*/  LOP3.LUT R120, R120, UR5, RZ, 0x3c, !PT ;  /* 0x0000000578787c12 */ /* 0x000fc4000f8e3cff */
[----:B------:R-:W-:Y:S02]  /*9a40*/  SHF.L.W.U32.HI R85, R49, 0x15, R70 ;  /* 0x0000001531557819 */ /* 0x000fe40000010e46 */
[-C--:B------:R-:W-:Y:S02]  /*9a50*/  LOP3.LUT R111, R111, R74.reuse, RZ, 0x3c, !PT ;  /* 0x0000004a6f6f7212 */ /* 0x080fe400078e3cff */
[----:B------:R-:W-:Y:S02]  /*9a60*/  LOP3.LUT R110, R93, R74, RZ, 0x3c, !PT ;  /* 0x0000004a5d6e7212 */ /* 0x000fe400078e3cff */
[----:B------:R-:W-:Y:S02]  /*9a70*/  IADD3 R99, P4, P5, R70, R82, R119 ;  /* 0x0000005246637210 */ /* 0x000fe40007d9e077 */
[----:B------:R-:W-:Y:S02]  /*9a80*/  SHF.L.W.U32.HI R82, R83, 0x5, R74 ;  /* 0x0000000553527819 */ /* 0x000fe40000010e4a */
[----:B------:R-:W-:-:S02]  /*9a90*/  IADD3.X R120, PT, PT, R120, R121, R111, P3, P0 ;  /* 0x0000007978787210 */ /* 0x000fc40001fe046f */
[----:B------:R-:W-:Y:S02]  /*9aa0*/  IADD3.X R110, PT, PT, R110, R98, R85, P1, P2 ;  /* 0x000000626e6e7210 */ /* 0x000fe40000fe4455 */
[C-C-:B------:R-:W-:Y:S02]  /*9ab0*/  SHF.L.W.U32.HI R85, R74.reuse, 0x1b, R83.reuse ;  /* 0x0000001b4a557819 */ /* 0x140fe40000010e53 */
[----:B------:R-:W-:Y:S02]  /*9ac0*/  IADD3 R99, P1, P0, R113, R99, R82 ;  /* 0x0000006371637210 */ /* 0x000fe4000783e052 */
[----:B------:R-:W-:Y:S02]  /*9ad0*/  IADD3.X R98, PT, PT, R49, R123, R12, P4, P5 ;  /* 0x0000007b31627210 */ /* 0x000fe400027ea40c */
[----:B------:R-:W-:Y:S02]  /*9ae0*/  SHF.L.W.U32.HI R93, R74, 0x5, R83 ;  /* 0x000000054a5d7819 */ /* 0x000fe40000010e53 */
[----:B------:R-:W-:-:S02]  /*9af0*/  IADD3 R8, P4, P5, R13, R8, R20 ;  /* 0x000000080d087210 */ /* 0x000fc40007d9e014 */
[----:B------:R-:W-:Y:S02]  /*9b00*/  IADD3 R85, P3, P2, R113, R104, R85 ;  /* 0x0000006871557210 */ /* 0x000fe40007a7e055 */
[----:B------:R-:W-:Y:S02]  /*9b10*/  IADD3.X R98, PT, PT, R120, R98, R93, P1, P0 ;  /* 0x0000006278627210 */ /* 0x000fe40000fe045d */
[----:B------:R-:W-:Y:S02]  /*9b20*/  SHF.L.W.U32.HI R86, R83, 0x1b, R74 ;  /* 0x0000001b53567819 */ /* 0x000fe40000010e4a */
[----:B------:R-:W-:Y:S02]  /*9b30*/  SHF.R.U64 R82, R113, 0x2, R120 ;  /* 0x0000000271527819 */ /* 0x000fe40000001278 */
[----:B------:R-:W-:Y:S02]  /*9b40*/  IADD3.X R95, PT, PT, R68, R95, R11, P4, P5 ;  /* 0x0000005f445f7210 */ /* 0x000fe400027ea40b */
[----:B------:R-:W-:-:S02]  /*9b50*/  IADD3 R93, P0, P1, R70, R8, R91 ;  /* 0x00000008465d7210 */ /* 0x000fc4000791e05b */
[----:B------:R-:W-:Y:S02]  /*9b60*/  SHF.L.W.U32.HI R104, R83, 0xb, R74 ;  /* 0x0000000b53687819 */ /* 0x000fe40000010e4a */
[----:B------:R-:W-:Y:S02]  /*9b70*/  IADD3.X R86, PT, PT, R120, R107, R86, P3, P2 ;  /* 0x0000006b78567210 */ /* 0x000fe40001fe4456 */
[----:B------:R-:W-:Y:S02]  /*9b80*/  LOP3.LUT R146, R146, UR6, RZ, 0x3c, !PT ;  /* 0x0000000692927c12 */ /* 0x000fe4000f8e3cff */
[----:B------:R-:W-:Y:S02]  /*9b90*/  LOP3.LUT R111, R82, R113, RZ, 0x3c, !PT ;  /* 0x00000071526f7212 */ /* 0x000fe400078e3cff */
[----:B------:R-:W-:Y:S02]  /*9ba0*/  IADD3.X R8, PT, PT, R49, R95, R94, P0, P1 ;  /* 0x0000005f31087210 */ /* 0x000fe400007e245e */
[----:B------:R-:W-:-:S02]  /*9bb0*/  SHF.L.W.U32.HI R107, R74, 0xb, R83 ;  /* 0x0000000b4a6b7819 */ /* 0x000fc40000010e53 */
[C---:B------:R-:W-:Y:S02]  /*9bc0*/  IADD3 R93, P4, P5, R113.reuse, R93, R104 ;  /* 0x0000005d715d7210 */ /* 0x040fe40007d9e068 */
[----:B------:R-:W-:Y:S02]  /*9bd0*/  IADD3 R94, P0, P1, R70, R94, R13 ;  /* 0x0000005e465e7210 */ /* 0x000fe4000791e00d */
[----:B------:R-:W-:Y:S02]  /*9be0*/  IADD3 R146, P2, P3, R146, R108, R111 ;  /* 0x0000006c92927210 */ /* 0x000fe40007b5e06f */
[--C-:B------:R-:W-:Y:S02]  /*9bf0*/  IADD3.X R8, PT, PT, R120, R8, R107.reuse, P4, P5 ;  /* 0x0000000878087210 */ /* 0x100fe400027ea46b */
[----:B------:R-:W-:Y:S02]  /*9c00*/  SHF.R.U32.HI R111, RZ, 0x2, R120 ;  /* 0x00000002ff6f7819 */ /* 0x000fe40000011678 */
[----:B------:R-:W-:-:S02]  /*9c10*/  IADD3 R107, P4, P5, R113, R94, R107 ;  /* 0x0000005e716b7210 */ /* 0x000fc40007d9e06b */
[----:B------:R-:W-:Y:S02]  /*9c20*/  IADD3.X R91, PT, PT, R49, R91, R68, P0, P1 ;  /* 0x0000005b315b7210 */ /* 0x000fe400007e2444 */
[----:B------:R-:W-:Y:S02]  /*9c30*/  SHF.R.U64 R108, R113, 0x1, R120 ;  /* 0x00000001716c7819 */ /* 0x000fe40000001278 */
[----:B------:R-:W-:Y:S02]  /*9c40*/  LOP3.LUT R145, R145, UR7, RZ, 0x3c, !PT ;  /* 0x0000000791917c12 */ /* 0x000fe4000f8e3cff */
[----:B------:R-:W-:Y:S02]  /*9c50*/  LOP3.LUT R82, R111, R120, RZ, 0x3c, !PT ;  /* 0x000000786f527212 */ /* 0x000fe400078e3cff */
[----:B------:R-:W-:Y:S02]  /*9c60*/  IADD3.X R104, PT, PT, R120, R91, R104, P4, P5 ;  /* 0x0000005b78687210 */ /* 0x000fe400027ea468 */
[----:B------:R-:W-:-:S02]  /*9c70*/  SHF.L.W.U32.HI R94, R113, 0xb, R120 ;  /* 0x0000000b715e7819 */ /* 0x000fc40000010e78 */
[----:B------:R-:W-:Y:S02]  /*9c80*/  SHF.R.U32.HI R91, RZ, 0x1, R120 ;  /* 0x00000001ff5b7819 */ /* 0x000fe40000011678 */
[----:B------:R-:W-:Y:S02]  /*9c90*/  SHF.L.W.U32.HI R95, R83, 0x15, R74 ;  /* 0x00000015535f7819 */ /* 0x000fe40000010e4a */
[----:B------:R-:W-:Y:S02]  /*9ca0*/  LOP3.LUT R108, R108, R113, RZ, 0x3c, !PT ;  /* 0x000000716c6c7212 */ /* 0x000fe400078e3cff */
[----:B------:R-:W-:Y:S02]  /*9cb0*/  IADD3.X R145, PT, PT, R145, R110, R82, P2, P3 ;  /* 0x0000006e91917210 */ /* 0x000fe400017e6452 */
[----:B------:R-:W-:Y:S02]  /*9cc0*/  IADD3 R94, P5, P4, R146, R77, R94 ;  /* 0x0000004d925e7210 */ /* 0x000fe40007cbe05e */
[----:B------:R-:W-:-:S02]  /*9cd0*/  LOP3.LUT R110, R91, R120, RZ, 0x3c, !PT ;  /* 0x000000785b6e7212 */ /* 0x000fc400078e3cff */
[----:B------:R-:W-:Y:S02]  /*9ce0*/  IADD3 R108, P0, P1, R108, R100, R95 ;  /* 0x000000646c6c7210 */ /* 0x000fe4000791e05f */
[----:B------:R-:W-:Y:S02]  /*9cf0*/  SHF.L.W.U32.HI R77, R74, 0x15, R83 ;  /* 0x000000154a4d7819 */ /* 0x000fe40000010e53 */
[C-C-:B------:R-:W-:Y:S02]  /*9d00*/  SHF.L.W.U32.HI R91, R120.reuse, 0xb, R113.reuse ;  /* 0x0000000b785b7819 */ /* 0x140fe40000010e71 */
[----:B------:R-:W-:Y:S02]  /*9d10*/  SHF.L.W.U32.HI R82, R120, 0x1b, R113 ;  /* 0x0000001b78527819 */ /* 0x000fe40000010e71 */
[----:B------:R-:W-:Y:S02]  /*9d20*/  IADD3.X R110, PT, PT, R110, R96, R77, P0, P1 ;  /* 0x000000606e6e7210 */ /* 0x000fe400007e244d */
[----:B------:R-:W-:-:S02]  /*9d30*/  IADD3.X R91, PT, PT, R145, R102, R91, P5, P4 ;  /* 0x00000066915b7210 */ /* 0x000fc40002fe845b */
[----:B------:R-:W-:Y:S02]  /*9d40*/  IADD3 R90, P3, P2, R83, R90, R49 ;  /* 0x0000005a535a7210 */ /* 0x000fe40007a7e031 */
[----:B------:R-:W-:Y:S02]  /*9d50*/  SHF.L.W.U32.HI R95, R113, 0x5, R120 ;  /* 0x00000005715f7819 */ /* 0x000fe40000010e78 */
[C---:B------:R-:W-:Y:S02]  /*9d60*/  IADD3 R77, P4, P5, R146.reuse, R109, R82 ;  /* 0x0000006d924d7210 */ /* 0x040fe40007d9e052 */
[C-C-:B------:R-:W-:Y:S02]  /*9d70*/  SHF.R.U64 R109, R146.reuse, 0x1, R145.reuse ;  /* 0x00000001926d7819 */ /* 0x140fe40000001291 */
[C---:B------:R-:W-:Y:S02]  /*9d80*/  SHF.R.U64 R111, R146.reuse, 0x2, R145 ;  /* 0x00000002926f7819 */ /* 0x040fe40000001291 */
[----:B------:R-:W-:-:S02]  /*9d90*/  IADD3 R95, P0, P1, R146, R90, R95 ;  /* 0x0000005a925f7210 */ /* 0x000fc4000791e05f */
[C-C-:B------:R-:W-:Y:S02]  /*9da0*/  SHF.L.W.U32.HI R82, R113.reuse, 0x1b, R120.reuse ;  /* 0x0000001b71527819 */ /* 0x140fe40000010e78 */
[----:B------:R-:W-:Y:S02]  /*9db0*/  SHF.L.W.U32.HI R90, R113, 0x15, R120 ;  /* 0x00000015715a7819 */ /* 0x000fe40000010e78 */
[----:B------:R-:W-:Y:S02]  /*9dc0*/  LOP3.LUT R96, R109, R146, RZ, 0x3c, !PT ;  /* 0x000000926d607212 */ /* 0x000fe400078e3cff */
[----:B------:R-:W-:Y:S02]  /*9dd0*/  IADD3.X R89, PT, PT, R74, R89, R70, P3, P2 ;  /* 0x000000594a597210 */ /* 0x000fe40001fe4446 */
[----:B------:R-:W-:Y:S02]  /*9de0*/  SHF.L.W.U32.HI R100, R120, 0x5, R113 ;  /* 0x0000000578647819 */ /* 0x000fe40000010e71 */
[----:B------:R-:W-:-:S02]  /*9df0*/  LOP3.LUT R150, R150, UR60, RZ, 0x3c, !PT ;  /* 0x0000003c96967c12 */ /* 0x000fc4000f8e3cff */
[----:B------:R-:W-:Y:S02]  /*9e00*/  LOP3.LUT R111, R111, R146, RZ, 0x3c, !PT ;  /* 0x000000926f6f7212 */ /* 0x000fe400078e3cff */
[C---:B------:R-:W-:Y:S02]  /*9e10*/  IADD3.X R82, PT, PT, R145.reuse, R106, R82, P4, P5 ;  /* 0x0000006a91527210 */ /* 0x040fe400027ea452 */
[----:B------:R-:W-:Y:S02]  /*9e20*/  IADD3 R106, P2, P3, R96, R101, R90 ;  /* 0x00000065606a7210 */ /* 0x000fe40007b5e05a */
[----:B------:R-:W-:Y:S02]  /*9e30*/  IADD3.X R100, PT, PT, R145, R89, R100, P0, P1 ;  /* 0x0000005991647210 */ /* 0x000fe400007e2464 */
[----:B------:R-:W-:Y:S02]  /*9e40*/  SHF.R.U32.HI R96, RZ, 0x2, R145 ;  /* 0x00000002ff607819 */ /* 0x000fe40000011691 */
[----:B------:R-:W-:-:S02]  /*9e50*/  IADD3 R150, P0, P1, R150, R108, R111 ;  /* 0x0000006c96967210 */ /* 0x000fc4000791e06f */
[----:B------:R-:W-:Y:S02]  /*9e60*/  SHF.R.U32.HI R108, RZ, 0x1, R145 ;  /* 0x00000001ff6c7819 */ /* 0x000fe40000011691 */
[----:B------:R-:W-:Y:S02]  /*9e70*/  LOP3.LUT R135, R135, UR61, RZ, 0x3c, !PT ;  /* 0x0000003d87877c12 */ /* 0x000fe4000f8e3cff */
[-C--:B------:R-:W-:Y:S02]  /*9e80*/  LOP3.LUT R96, R96, R145.reuse, RZ, 0x3c, !PT ;  /* 0x0000009160607212 */ /* 0x080fe400078e3cff */
[----:B------:R-:W-:Y:S02]  /*9e90*/  SHF.L.W.U32.HI R89, R120, 0x15, R113 ;  /* 0x0000001578597819 */ /* 0x000fe40000010e71 */
[----:B------:R-:W-:Y:S02]  /*9ea0*/  LOP3.LUT R108, R108, R145, RZ, 0x3c, !PT ;  /* 0x000000916c6c7212 */ /* 0x000fe400078e3cff */
[----:B------:R-:W-:-:S02]  /*9eb0*/  SHF.L.W.U32.HI R90, R146, 0xb, R145 ;  /* 0x0000000b925a7819 */ /* 0x000fc40000010e91 */
[----:B------:R-:W-:Y:S02]  /*9ec0*/  IADD3.X R135, PT, PT, R135, R110, R96, P0, P1 ;  /* 0x0000006e87877210 */ /* 0x000fe400007e2460 */
[----:B------:R-:W-:Y:S02]  /*9ed0*/  IADD3.X R108, PT, PT, R108, R4, R89, P2, P3 ;  /* 0x000000046c6c7210 */ /* 0x000fe400017e6459 */
[----:B------:R-:W-:Y:S02]  /*9ee0*/  IADD3 R92, P4, P5, R113, R92, R74 ;  /* 0x0000005c715c7210 */ /* 0x000fe40007d9e04a */
[----:B------:R-:W-:Y:S02]  /*9ef0*/  SHF.L.W.U32.HI R101, R146, 0x5, R145 ;  /* 0x0000000592657819 */ /* 0x000fe40000010e91 */
[C---:B------:R-:W-:Y:S02]  /*9f00*/  IADD3 R89, P2, P3, R150.reuse, R99, R90 ;  /* 0x0000006396597210 */ /* 0x040fe40007b5e05a */
[----:B------:R-:W-:-:S02]  /*9f10*/  SHF.R.U64 R99, R150, 0x2, R135 ;  /* 0x0000000296637819 */ /* 0x000fc40000001287 */
[----:B------:R-:W-:Y:S02]  /*9f20*/  IADD3 R102, P0, P1, R150, R92, R101 ;  /* 0x0000005c96667210 */ /* 0x000fe4000791e065 */
[----:B------:R-:W-:Y:S02]  /*9f30*/  IADD3.X R87, PT, PT, R120, R87, R83, P4, P5 ;  /* 0x0000005778577210 */ /* 0x000fe400027ea453 */
[--C-:B------:R-:W-:Y:S02]  /*9f40*/  SHF.L.W.U32.HI R4, R145, 0x5, R146.reuse ;  /* 0x0000000591047819 */ /* 0x100fe40000010e92 */
[----:B------:R-:W-:Y:S02]  /*9f50*/  LOP3.LUT R115, R115, UR62, RZ, 0x3c, !PT ;  /* 0x0000003e73737c12 */ /* 0x000fe4000f8e3cff */
[----:B------:R-:W-:Y:S02]  /*9f60*/  SHF.L.W.U32.HI R90, R145, 0x1b, R146 ;  /* 0x0000001b915a7819 */ /* 0x000fe40000010e92 */
[----:B------:R-:W-:-:S02]  /*9f70*/  LOP3.LUT R92, R99, R150, RZ, 0x3c, !PT ;  /* 0x00000096635c7212 */ /* 0x000fc400078e3cff */
[----:B------:R-:W-:Y:S02]  /*9f80*/  SHF.L.W.U32.HI R96, R145, 0xb, R146 ;  /* 0x0000000b91607819 */ /* 0x000fe40000010e92 */
[----:B------:R-:W-:Y:S02]  /*9f90*/  IADD3.X R101, PT, PT, R135, R87, R4, P0, P1 ;  /* 0x0000005787657210 */ /* 0x000fe400007e2404 */
[----:B------:R-:W-:Y:S02]  /*9fa0*/  IADD3 R90, P5, P4, R150, R107, R90 ;  /* 0x0000006b965a7210 */ /* 0x000fe40007cbe05a */
[----:B------:R-:W-:Y:S02]  /*9fb0*/  IADD3 R4, P0, P1, R115, R106, R92 ;  /* 0x0000006a73047210 */ /* 0x000fe4000791e05c */
[----:B------:R-:W-:Y:S02]  /*9fc0*/  SHF.L.W.U32.HI R87, R146, 0x1b, R145 ;  /* 0x0000001b92577819 */ /* 0x000fe40000010e91 */
[----:B------:R-:W-:-:S02]  /*9fd0*/  SHF.R.U64 R107, R150, 0x1, R135 ;  /* 0x00000001966b7819 */ /* 0x000fc40000001287 */
[--C-:B------:R-:W-:Y:S02]  /*9fe0*/  SHF.R.U32.HI R106, RZ, 0x2, R135.reuse ;  /* 0x00000002ff6a7819 */ /* 0x100fe40000011687 */
[C---:B------:R-:W-:Y:S02]  /*9ff0*/  IADD3.X R96, PT, PT, R135.reuse, R98, R96, P2, P3 ;  /* 0x0000006287607210 */ /* 0x040fe400017e6460 */
[----:B------:R-:W-:Y:S02]  /*a000*/  SHF.L.W.U32.HI R98, R150, 0xb, R135 ;  /* 0x0000000b96627819 */ /* 0x000fe40000010e87 */
[----:B------:R-:W-:Y:S02]  /*a010*/  IADD3.X R87, PT, PT, R135, R104, R87, P5, P4 ;  /* 0x0000006887577210 */ /* 0x000fe40002fe8457 */
[----:B------:R-:W-:Y:S02]  /*a020*/  LOP3.LUT R131, R131, UR63, RZ, 0x3c, !PT ;  /* 0x0000003f83837c12 */ /* 0x000fe4000f8e3cff */
[----:B------:R-:W-:-:S02]  /*a030*/  SHF.L.W.U32.HI R92, R146, 0x15, R145 ;  /* 0x00000015925c7819 */ /* 0x000fc40000010e91 */
[----:B------:R-:W-:Y:S02]  /*a040*/  LOP3.LUT R107, R107, R150, RZ, 0x3c, !PT ;  /* 0x000000966b6b7212 */ /* 0x000fe400078e3cff */
[----:B------:R-:W-:Y:S02]  /*a050*/  LOP3.LUT R106, R106, R135, RZ, 0x3c, !PT ;  /* 0x000000876a6a7212 */ /* 0x000fe400078e3cff */
[----:B------:R-:W-:Y:S02]  /*a060*/  SHF.R.U32.HI R104, RZ, 0x1, R135 ;  /* 0x00000001ff687819 */ /* 0x000fe40000011687 */
[----:B------:R-:W-:Y:S02]  /*a070*/  IADD3 R98, P2, P3, R4, R95, R98 ;  /* 0x0000005f04627210 */ /* 0x000fe40007b5e062 */
[----:B------:R-:W-:Y:S02]  /*a080*/  IADD3 R107, P4, P5, R107, R93, R92 ;  /* 0x0000005d6b6b7210 */ /* 0x000fe40007d9e05c */
[----:B------:R-:W-:-:S02]  /*a090*/  IADD3.X R131, PT, PT, R131, R108, R106, P0, P1 ;  /* 0x0000006c83837210 */ /* 0x000fc400007e246a */
[----:B------:R-:W-:Y:S02]  /*a0a0*/  SHF.L.W.U32.HI R95, R145, 0x15, R146 ;  /* 0x00000015915f7819 */ /* 0x000fe40000010e92 */
[----:B------:R-:W-:Y:S02]  /*a0b0*/  LOP3.LUT R109, R104, R135, RZ, 0x3c, !PT ;  /* 0x00000087686d7212 */ /* 0x000fe400078e3cff */
[----:B------:R-:W-:Y:S02]  /*a0c0*/  IADD3 R92, P0, P1, R146, R97, R120 ;  /* 0x00000061925c7210 */ /* 0x000fe4000791e078 */
[----:B------:R-:W-:Y:S02]  /*a0d0*/  SHF.L.W.U32.HI R99, R150, 0x5, R135 ;  /* 0x0000000596637819 */ /* 0x000fe40000010e87 */
[----:B------:R-:W-:Y:S02]  /*a0e0*/  IADD3.X R109, PT, PT, R109, R8, R95, P4, P5 ;  /* 0x000000086d6d7210 */ /* 0x000fe400027ea45f */
[----:B------:R-:W-:-:S02]  /*a0f0*/  IADD3 R92, P5, P4, R4, R92, R99 ;  /* 0x0000005c045c7210 */ /* 0x000fc40007cbe063 */
[C-C-:B------:R-:W-:Y:S02]  /*a100*/  SHF.R.U64 R99, R4.reuse, 0x2, R131.reuse ;  /* 0x0000000204637819 */ /* 0x140fe40000001283 */
[----:B------:R-:W-:Y:S02]  /*a110*/  LOP3.LUT R103, R103, UR8, RZ, 0x3c, !PT ;  /* 0x0000000867677c12 */ /* 0x000fe4000f8e3cff */
[----:B------:R-:W-:Y:S02]  /*a120*/  SHF.L.W.U32.HI R97, R135, 0xb, R150 ;  /* 0x0000000b87617819 */ /* 0x000fe40000010e96 */
[----:B------:R-:W-:Y:S02]  /*a130*/  LOP3.LUT R106, R99, R4, RZ, 0x3c, !PT ;  /* 0x00000004636a7212 */ /* 0x000fe400078e3cff */
[--C-:B------:R-:W-:Y:S02]  /*a140*/  SHF.R.U64 R95, R4, 0x1, R131.reuse ;  /* 0x00000001045f7819 */ /* 0x100fe40000001283 */
[----:B------:R-:W-:-:S02]  /*a150*/  SHF.R.U32.HI R108, RZ, 0x2, R131 ;  /* 0x00000002ff6c7819 */ /* 0x000fc40000011683 */
[----:B------:R-:W-:Y:S02]  /*a160*/  IADD3.X R80, PT, PT, R145, R80, R113, P0, P1 ;  /* 0x0000005091507210 */ /* 0x000fe400007e2471 */
[----:B------:R-:W-:Y:S02]  /*a170*/  IADD3.X R100, PT, PT, R131, R100, R97, P2, P3 ;  /* 0x0000006483647210 */ /* 0x000fe400017e6461 */
[----:B------:R-:W-:Y:S02]  /*a180*/  SHF.L.W.U32.HI R8, R135, 0x5, R150 ;  /* 0x0000000587087819 */ /* 0x000fe40000010e96 */
[----:B------:R-:W-:Y:S02]  /*a190*/  IADD3 R103, P0, P1, R103, R107, R106 ;  /* 0x0000006b67677210 */ /* 0x000fe4000791e06a */
[----:B------:R-:W-:Y:S02]  /*a1a0*/  SHF.L.W.U32.HI R97, R150, 0x15, R135 ;  /* 0x0000001596617819 */ /* 0x000fe40000010e87 */
[----:B------:R-:W-:-:S02]  /*a1b0*/  LOP3.LUT R104, R95, R4, RZ, 0x3c, !PT ;  /* 0x000000045f687212 */ /* 0x000fc400078e3cff */
[----:B------:R-:W-:Y:S02]  /*a1c0*/  SHF.R.U32.HI R106, RZ, 0x1, R131 ;  /* 0x00000001ff6a7819 */ /* 0x000fe40000011683 */
[----:B------:R-:W-:Y:S02]  /*a1d0*/  LOP3.LUT R105, R105, UR9, RZ, 0x3c, !PT ;  /* 0x0000000969697c12 */ /* 0x000fe4000f8e3cff */
[----:B------:R-:W-:Y:S02]  /*a1e0*/  LOP3.LUT R108, R108, R131, RZ, 0x3c, !PT ;  /* 0x000000836c6c7212 */ /* 0x000fe400078e3cff */
[----:B------:R-:W-:Y:S02]  /*a1f0*/  IADD3.X R95, PT, PT, R131, R80, R8, P5, P4 ;  /* 0x00000050835f7210 */ /* 0x000fe40002fe8408 */
[----:B------:R-:W-:Y:S02]  /*a200*/  IADD3 R104, P2, P3, R104, R94, R97 ;  /* 0x0000005e68687210 */ /* 0x000fe40007b5e061 */
[----:B------:R-:W-:-:S02]  /*a210*/  SHF.L.W.U32.HI R80, R135, 0x15, R150 ;  /* 0x0000001587507819 */ /* 0x000fc40000010e96 */
[----:B------:R-:W-:Y:S02]  /*a220*/  LOP3.LUT R106, R106, R131, RZ, 0x3c, !PT ;  /* 0x000000836a6a7212 */ /* 0x000fe400078e3cff */
[----:B------:R-:W-:Y:S02]  /*a230*/  IADD3.X R8, PT, PT, R105, R109, R108, P0, P1 ;  /* 0x0000006d69087210 */ /* 0x000fe400007e246c */
[----:B------:R-:W-:Y:S02]  /*a240*/  IADD3 R97, P1, P0, R150, R85, R145 ;  /* 0x0000005596617210 */ /* 0x000fe4000783e091 */
[----:B------:R-:W-:Y:S02]  /*a250*/  SHF.L.W.U32.HI R94, R4, 0x5, R131 ;  /* 0x00000005045e7819 */ /* 0x000fe40000010e83 */
[----:B------:R-:W-:Y:S02]  /*a260*/  LOP3.LUT R85, R83, R70, R12, 0x96, !PT ;  /* 0x0000004653557212 */ /* 0x000fe400078e960c */
[----:B------:R-:W-:-:S02]  /*a270*/  IADD3.X R106, PT, PT, R106, R91, R80, P2, P3 ;  /* 0x0000005b6a6a7210 */ /* 0x000fc400017e6450 */
[C---:B------:R-:W-:Y:S02]  /*a280*/  SHF.R.U64 R80, R103.reuse, 0x2, R8 ;  /* 0x0000000267507819 */ /* 0x040fe40000001208 */
[----:B------:R-:W-:Y:S02]  /*a290*/  IADD3 R97, P4, P5, R103, R97, R94 ;  /* 0x0000006167617210 */ /* 0x000fe40007d9e05e */
[----:B------:R-:W-:Y:S02]  /*a2a0*/  LOP3.LUT R91, R146, R85, R113, 0x96, !PT ;  /* 0x00000055925b7212 */ /* 0x000fe400078e9671 */
[----:B------:R-:W-:Y:S02]  /*a2b0*/  IADD3.X R94, PT, PT, R135, R86, R146, P1, P0 ;  /* 0x00000056875e7210 */ /* 0x000fe40000fe0492 */
[----:B------:R-:W-:Y:S02]  /*a2c0*/  SHF.L.W.U32.HI R85, R131, 0x5, R4 ;  /* 0x0000000583557819 */ /* 0x000fe40000010e04 */
[----:B------:R-:W-:-:S02]  /*a2d0*/  LOP3.LUT R76, R76, UR10, RZ, 0x3c, !PT ;  /* 0x0000000a4c4c7c12 */ /* 0x000fc4000f8e3cff */
[----:B------:R-:W-:Y:S02]  /*a2e0*/  LOP3.LUT R105, R80, R103, RZ, 0x3c, !PT ;  /* 0x0000006750697212 */ /* 0x000fe400078e3cff */
[----:B------:R-:W-:Y:S02]  /*a2f0*/  IADD3.X R94, PT, PT, R8, R94, R85, P4, P5 ;  /* 0x0000005e085e7210 */ /* 0x000fe400027ea455 */
[----:B------:R-:W-:Y:S02]  /*a300*/  IADD3 R85, P0, P1, R76, R104, R105 ;  /* 0x000000684c557210 */ /* 0x000fe4000791e069 */
[----:B------:R-:W-:Y:S02]  /*a310*/  SHF.L.W.U32.HI R99, R4, 0xb, R131 ;  /* 0x0000000b04637819 */ /* 0x000fe40000010e83 */
[----:B------:R-:W-:Y:S02]  /*a320*/  SHF.R.U32.HI R105, RZ, 0x2, R8 ;  /* 0x00000002ff697819 */ /* 0x000fe40000011608 */
[----:B------:R-:W-:-:S02]  /*a330*/  LOP3.LUT R84, R84, UR11, RZ, 0x3c, !PT ;  /* 0x0000000b54547c12 */ /* 0x000fc4000f8e3cff */
[----:B------:R-:W-:Y:S02]  /*a340*/  IADD3 R99, P2, P3, R103, R102, R99 ;  /* 0x0000006667637210 */ /* 0x000fe40007b5e063 */
[----:B------:R-:W-:Y:S02]  /*a350*/  SHF.L.W.U32.HI R86, R131, 0xb, R4 ;  /* 0x0000000b83567819 */ /* 0x000fe40000010e04 */
[----:B------:R-:W-:Y:S02]  /*a360*/  LOP3.LUT R105, R105, R8, RZ, 0x3c, !PT ;  /* 0x0000000869697212 */ /* 0x000fe400078e3cff */
[----:B------:R-:W-:Y:S02]  /*a370*/  LOP3.LUT R80, R4, R91, R150, 0x96, !PT ;  /* 0x0000005b04507212 */ /* 0x000fe400078e9696 */
[----:B------:R-:W-:Y:S02]  /*a380*/  SHF.R.U64 R102, R103, 0x1, R8 ;  /* 0x0000000167667819 */ /* 0x000fe40000001208 */
[----:B------:R-:W-:-:S02]  /*a390*/  IADD3.X R86, PT, PT, R8, R101, R86, P2, P3 ;  /* 0x0000006508567210 */ /* 0x000fc400017e6456 */
[----:B------:R-:W-:Y:S02]  /*a3a0*/  IADD3.X R84, PT, PT, R84, R106, R105, P0, P1 ;  /* 0x0000006a54547210 */ /* 0x000fe400007e2469 */
[-C--:B------:R-:W-:Y:S02]  /*a3b0*/  LOP3.LUT R80, R80, R103.reuse, RZ, 0x3c, !PT ;  /* 0x0000006750507212 */ /* 0x080fe400078e3cff */
[----:B------:R-:W-:Y:S02]  /*a3c0*/  SHF.L.W.U32.HI R76, R4, 0x15, R131 ;  /* 0x00000015044c7819 */ /* 0x000fe40000010e83 */
[----:B------:R-:W-:Y:S02]  /*a3d0*/  LOP3.LUT R101, R102, R103, RZ, 0x3c, !PT ;  /* 0x0000006766657212 */ /* 0x000fe400078e3cff */
[----:B------:R-:W-:Y:S02]  /*a3e0*/  SHF.R.U32.HI R105, RZ, 0x1, R8 ;  /* 0x00000001ff697819 */ /* 0x000fe40000011608 */
[----:B------:R-:W-:-:S02]  /*a3f0*/  SHF.R.U64 R104, R85, 0x2, R84 ;  /* 0x0000000255687819 */ /* 0x000fc40000001254 */
[----:B------:R-:W-:Y:S01]  /*a400*/  IADD3 R101, P0, P1, R101, R89, R76 ;  /* 0x0000005965657210 */ /* 0x000fe2000791e04c */
[----:B------:R-:W-:Y:S01]  /*a410*/  IMAD.SHL.U32 R76, R80, 0x40, RZ ;  /* 0x00000040504c7824 */ /* 0x000fe200078e00ff */
[----:B------:R-:W-:Y:S02]  /*a420*/  SHF.L.W.U32.HI R89, R131, 0x15, R4 ;  /* 0x0000001583597819 */ /* 0x000fe40000010e04 */
[----:B------:R-:W-:Y:S02]  /*a430*/  LOP3.LUT R105, R105, R8, RZ, 0x3c, !PT ;  /* 0x0000000869697212 */ /* 0x000fe400078e3cff */
[----:B------:R-:W-:Y:S02]  /*a440*/  LOP3.LUT R15, R15, UR24, RZ, 0x3c, !PT ;  /* 0x000000180f0f7c12 */ /* 0x000fe4000f8e3cff */
[----:B------:R-:W-:Y:S02]  /*a450*/  LOP3.LUT R104, R104, R85, RZ, 0x3c, !PT ;  /* 0x0000005568687212 */ /* 0x000fe400078e3cff */
[----:B------:R-:W-:Y:S01]  /*a460*/  LOP3.LUT R102, R74, R49, R119, 0x96, !PT ;  /* 0x000000314a667212 */ /* 0x000fe200078e9677 */
[----:B------:R-:W-:Y:S01]  /*a470*/  IMAD.SHL.U32 R91, R80, 0x100, RZ ;  /* 0x00000100505b7824 */ /* 0x000fe200078e00ff */
[----:B------:R-:W-:-:S02]  /*a480*/  LOP3.LUT R31, R31, R70, R76, 0x96, !PT ;  /* 0x000000461f1f7212 */ /* 0x000fc400078e964c */
[----:B------:R-:W-:Y:S02]  /*a490*/  IADD3.X R105, PT, PT, R105, R96, R89, P0, P1 ;  /* 0x0000006069697210 */ /* 0x000fe400007e2459 */
[----:B------:R-:W-:Y:S02]  /*a4a0*/  IADD3 R76, P0, P1, R15, R101, R104 ;  /* 0x000000650f4c7210 */ /* 0x000fe4000791e068 */
[----:B------:R-:W-:Y:S01]  /*a4b0*/  SHF.R.U32.HI R101, RZ, 0x2, R84 ;  /* 0x00000002ff657819 */ /* 0x000fe20000011654 */
[----:B------:R-:W-:Y:S01]  /*a4c0*/  IMAD.SHL.U32 R15, R80, 0x10, RZ ;  /* 0x00000010500f7824 */ /* 0x000fe200078e00ff */
[----:B------:R-:W-:Y:S02]  /*a4d0*/  LOP3.LUT R102, R145, R102, R120, 0x96, !PT ;  /* 0x0000006691667212 */ /* 0x000fe400078e9678 */
[----:B------:R-:W-:Y:S02]  /*a4e0*/  LOP3.LUT R156, R156, UR25, RZ, 0x3c, !PT ;  /* 0x000000199c9c7c12 */ /* 0x000fe4000f8e3cff */
[----:B------:R-:W-:-:S02]  /*a4f0*/  LOP3.LUT R52, R52, R103, R91, 0x96, !PT ;  /* 0x0000006734347212 */ /* 0x000fc400078e965b */
[----:B------:R-:W-:Y:S02]  /*a500*/  LOP3.LUT R101, R101, R84, RZ, 0x3c, !PT ;  /* 0x0000005465657212 */ /* 0x000fe400078e3cff */
[----:B------:R-:W-:Y:S02]  /*a510*/  LOP3.LUT R91, R131, R102, R135, 0x96, !PT ;  /* 0x00000066835b7212 */ /* 0x000fe400078e9687 */
[----:B------:R-:W-:Y:S02]  /*a520*/  SHF.R.U64 R102, R85, 0x1, R84 ;  /* 0x0000000155667819 */ /* 0x000fe40000001254 */
[----:B------:R-:W-:Y:S02]  /*a530*/  LOP3.LUT R88, R88, R83, R15, 0x96, !PT ;  /* 0x0000005358587212 */ /* 0x000fe400078e960f */
[----:B------:R-:W-:Y:S02]  /*a540*/  IADD3.X R15, PT, PT, R156, R105, R101, P0, P1 ;  /* 0x000000699c0f7210 */ /* 0x000fe400007e2465 */
[----:B------:R-:W-:-:S02]  /*a550*/  LOP3.LUT R89, R91, R8, RZ, 0x3c, !PT ;  /* 0x000000085b597212 */ /* 0x000fc400078e3cff */
[----:B------:R-:W-:Y:S02]  /*a560*/  SHF.L.W.U32.HI R91, R103, 0x15, R8 ;  /* 0x00000015675b7819 */ /* 0x000fe40000010e08 */
[----:B------:R-:W-:Y:S02]  /*a570*/  LOP3.LUT R102, R102, R85, RZ, 0x3c, !PT ;  /* 0x0000005566667212 */ /* 0x000fe400078e3cff */
[----:B------:R-:W-:Y:S02]  /*a580*/  SHF.R.U32.HI R105, RZ, 0x1, R84 ;  /* 0x00000001ff697819 */ /* 0x000fe40000011654 */
[----:B------:R-:W-:Y:S02]  /*a590*/  SHF.R.U64 R101, R76, 0x2, R15 ;  /* 0x000000024c657819 */ /* 0x000fe4000000120f */
[----:B------:R-:W-:Y:S02]  /*a5a0*/  IADD3 R102, P0, P1, R102, R98, R91 ;  /* 0x0000006266667210 */ /* 0x000fe4000791e05b */
[----:B------:R-:W-:-:S02]  /*a5b0*/  SHF.L.W.U32.HI R91, R8, 0x15, R103 ;  /* 0x00000015085b7819 */ /* 0x000fc40000010e67 */
[----:B------:R-:W-:Y:S02]  /*a5c0*/  LOP3.LUT R104, R105, R84, RZ, 0x3c, !PT ;  /* 0x0000005469687212 */ /* 0x000fe400078e3cff */
[----:B------:R-:W-:Y:S02]  /*a5d0*/  LOP3.LUT R112, R112, UR26, RZ, 0x3c, !PT ;  /* 0x0000001a70707c12 */ /* 0x000fe4000f8e3cff */
[----:B------:R-:W-:Y:S02]  /*a5e0*/  LOP3.LUT R101, R101, R76, RZ, 0x3c, !PT ;  /* 0x0000004c65657212 */ /* 0x000fe400078e3cff */
[----:B------:R-:W-:Y:S02]  /*a5f0*/  IADD3.X R104, PT, PT, R104, R100, R91, P0, P1 ;  /* 0x0000006468687210 */ /* 0x000fe400007e245b */
[----:B------:R-:W-:Y:S02]  /*a600*/  IADD3 R91, P0, P1, R112, R102, R101 ;  /* 0x00000066705b7210 */ /* 0x000fe4000791e065 */
[----:B------:R-:W-:-:S02]  /*a610*/  SHF.L.U64.HI R96, R80, 0x8, R89 ;  /* 0x0000000850607819 */ /* 0x000fc40000010259 */
[----:B------:R-:W-:Y:S02]  /*a620*/  SHF.R.U32.HI R102, RZ, 0x2, R15 ;  /* 0x00000002ff667819 */ /* 0x000fe4000001160f */
[----:B------:R-:W-:Y:S02]  /*a630*/  LOP3.LUT R116, R116, UR27, RZ, 0x3c, !PT ;  /* 0x0000001b74747c12 */ /* 0x000fe4000f8e3cff */
[----:B------:R-:W-:Y:S02]  /*a640*/  LOP3.LUT R27, R27, R8, R96, 0x96, !PT ;  /* 0x000000081b1b7212 */ /* 0x000fe400078e9660 */
[----:B------:R-:W-:Y:S02]  /*a650*/  LOP3.LUT R105, R102, R15, RZ, 0x3c, !PT ;  /* 0x0000000f66697212 */ /* 0x000fe400078e3cff */
[C-C-:B------:R-:W-:Y:S02]  /*a660*/  SHF.R.U64 R96, R80.reuse, 0x6, R89.reuse ;  /* 0x0000000650607819 */ /* 0x140fe40000001259 */
[----:B------:R-:W-:-:S02]  /*a670*/  SHF.L.U64.HI R100, R80, 0x6, R89 ;  /* 0x0000000650647819 */ /* 0x000fc40000010259 */
[----:B------:R-:W-:Y:S02]  /*a680*/  SHF.R.U64 R101, R76, 0x1, R15 ;  /* 0x000000014c657819 */ /* 0x000fe4000000120f */
[----:B------:R-:W-:Y:S02]  /*a690*/  IADD3.X R116, PT, PT, R116, R104, R105, P0, P1 ;  /* 0x0000006874747210 */ /* 0x000fe400007e2469 */
[----:B------:R-:W-:Y:S02]  /*a6a0*/  LOP3.LUT R71, R71, R12, R96, 0x96, !PT ;  /* 0x0000000c47477212 */ /* 0x000fe400078e9660 */
[----:B------:R-:W-:Y:S02]  /*a6b0*/  SHF.R.U32.HI R98, RZ, 0x6, R89 ;  /* 0x00000006ff627819 */ /* 0x000fe40000011659 */
[----:B------:R-:W-:Y:S02]  /*a6c0*/  SHF.L.W.U32.HI R96, R85, 0x15, R84 ;  /* 0x0000001555607819 */ /* 0x000fe40000010e54 */
[----:B------:R-:W-:-:S02]  /*a6d0*/  LOP3.LUT R101, R101, R76, RZ, 0x3c, !PT ;  /* 0x0000004c65657212 */ /* 0x000fc400078e3cff */
[----:B------:R-:W-:Y:S02]  /*a6e0*/  LOP3.LUT R22, R22, R49, R100, 0x96, !PT ;  /* 0x0000003116167212 */ /* 0x000fe400078e9664 */
[----:B------:R-:W-:Y:S02]  /*a6f0*/  SHF.R.U32.HI R100, RZ, 0x1, R15 ;  /* 0x00000001ff647819 */ /* 0x000fe4000001160f */
[----:B------:R-:W-:Y:S02]  /*a700*/  SHF.R.U64 R102, R91, 0x2, R116 ;  /* 0x000000025b667819 */ /* 0x000fe40000001274 */
[----:B------:R-:W-:Y:S02]  /*a710*/  LOP3.LUT R34, R34, R119, R98, 0x96, !PT ;  /* 0x0000007722227212 */ /* 0x000fe400078e9662 */
[----:B------:R-:W-:Y:S02]  /*a720*/  IADD3 R101, P0, P1, R101, R99, R96 ;  /* 0x0000006365657210 */ /* 0x000fe4000791e060 */
[----:B------:R-:W-:-:S02]  /*a730*/  SHF.L.U64.HI R98, R80, 0x4, R89 ;  /* 0x0000000450627819 */ /* 0x000fc40000010259 */
[----:B------:R-:W-:Y:S02]  /*a740*/  SHF.L.W.U32.HI R99, R84, 0x15, R85 ;  /* 0x0000001554637819 */ /* 0x000fe40000010e55 */
[----:B------:R-:W-:Y:S02]  /*a750*/  LOP3.LUT R105, R100, R15, RZ, 0x3c, !PT ;  /* 0x0000000f64697212 */ /* 0x000fe400078e3cff */
[----:B------:R-:W-:Y:S02]  /*a760*/  LOP3.LUT R93, R114, UR64, RZ, 0x3c, !PT ;  /* 0x00000040725d7c12 */ /* 0x000fe4000f8e3cff */
[----:B------:R-:W-:Y:S02]  /*a770*/  LOP3.LUT R102, R102, R91, RZ, 0x3c, !PT ;  /* 0x0000005b66667212 */ /* 0x000fe400078e3cff */
[----:B------:R-:W-:Y:S02]  /*a780*/  LOP3.LUT R19, R19, R74, R98, 0x96, !PT ;  /* 0x0000004a13137212 */ /* 0x000fe400078e9662 */
[----:B------:R-:W-:-:S02]  /*a790*/  IADD3.X R105, PT, PT, R105, R86, R99, P0, P1 ;  /* 0x0000005669697210 */ /* 0x000fc400007e2463 */
[----:B------:R-:W-:Y:S02]  /*a7a0*/  SHF.L.W.U32.HI R96, R103, 0xb, R8 ;  /* 0x0000000b67607819 */ /* 0x000fe40000010e08 */
[----:B------:R-:W-:Y:S02]  /*a7b0*/  SHF.R.U64 R98, R80, 0x3, R89 ;  /* 0x0000000350627819 */ /* 0x000fe40000001259 */
[----:B------:R-:W-:Y:S02]  /*a7c0*/  IADD3 R93, P0, P1, R93, R101, R102 ;  /* 0x000000655d5d7210 */ /* 0x000fe4000791e066 */
[----:B------:R-:W-:Y:S02]  /*a7d0*/  SHF.R.U32.HI R101, RZ, 0x2, R116 ;  /* 0x00000002ff657819 */ /* 0x000fe40000011674 */
[----:B------:R-:W-:Y:S02]  /*a7e0*/  LOP3.LUT R72, R72, R113, R98, 0x96, !PT ;  /* 0x0000007148487212 */ /* 0x000fe400078e9662 */
[----:B------:R-:W-:-:S02]  /*a7f0*/  IADD3 R100, P2, P3, R85, R92, R96 ;  /* 0x0000005c55647210 */ /* 0x000fc40007b5e060 */
[----:B------:R-:W-:Y:S02]  /*a800*/  SHF.L.W.U32.HI R86, R8, 0xb, R103 ;  /* 0x0000000b08567819 */ /* 0x000fe40000010e67 */
[----:B------:R-:W-:Y:S02]  /*a810*/  LOP3.LUT R118, R118, UR65, RZ, 0x3c, !PT ;  /* 0x0000004176767c12 */ /* 0x000fe4000f8e3cff */
[----:B------:R-:W-:Y:S02]  /*a820*/  SHF.R.U64 R98, R91, 0x1, R116 ;  /* 0x000000015b627819 */ /* 0x000fe40000001274 */
[----:B------:R-:W-:Y:S02]  /*a830*/  LOP3.LUT R101, R101, R116, RZ, 0x3c, !PT ;  /* 0x0000007465657212 */ /* 0x000fe400078e3cff */
[----:B------:R-:W-:Y:S02]  /*a840*/  IADD3.X R104, PT, PT, R84, R95, R86, P2, P3 ;  /* 0x0000005f54687210 */ /* 0x000fe400017e6456 */
[----:B------:R-:W-:-:S02]  /*a850*/  SHF.L.W.U32.HI R92, R76, 0x15, R15 ;  /* 0x000000154c5c7819 */ /* 0x000fc40000010e0f */
[----:B------:R-:W-:Y:S02]  /*a860*/  LOP3.LUT R99, R98, R91, RZ, 0x3c, !PT ;  /* 0x0000005b62637212 */ /* 0x000fe400078e3cff */
[----:B------:R-:W-:Y:S02]  /*a870*/  IADD3.X R86, PT, PT, R118, R105, R101, P0, P1 ;  /* 0x0000006976567210 */ /* 0x000fe400007e2465 */
[----:B------:R-:W-:Y:S02]  /*a880*/  SHF.R.U32.HI R101, RZ, 0x1, R116 ;  /* 0x00000001ff657819 */ /* 0x000fe40000011674 */
[----:B------:R-:W-:Y:S02]  /*a890*/  IADD3 R100, P0, P1, R99, R100, R92 ;  /* 0x0000006463647210 */ /* 0x000fe4000791e05c */
[----:B------:R-:W-:Y:S02]  /*a8a0*/  SHF.R.U64 R98, R93, 0x2, R86 ;  /* 0x000000025d627819 */ /* 0x000fe40000001256 */
[----:B------:R-:W-:-:S02]  /*a8b0*/  SHF.L.W.U32.HI R92, R15, 0x15, R76 ;  /* 0x000000150f5c7819 */ /* 0x000fc40000010e4c */
[----:B------:R-:W-:Y:S02]  /*a8c0*/  LOP3.LUT R101, R101, R116, RZ, 0x3c, !PT ;  /* 0x0000007465657212 */ /* 0x000fe400078e3cff */
[----:B------:R-:W-:Y:S02]  /*a8d0*/  SHF.R.U32.HI R96, RZ, 0x3, R89 ;  /* 0x00000003ff607819 */ /* 0x000fe40000011659 */
[----:B------:R-:W-:Y:S02]  /*a8e0*/  LOP3.LUT R149, R149, UR66, RZ, 0x3c, !PT ;  /* 0x0000004295957c12 */ /* 0x000fe4000f8e3cff */
[----:B------:R-:W-:Y:S02]  /*a8f0*/  LOP3.LUT R98, R98, R93, RZ, 0x3c, !PT ;  /* 0x0000005d62627212 */ /* 0x000fe400078e3cff */
[----:B------:R-:W-:Y:S02]  /*a900*/  IADD3.X R104, PT, PT, R101, R104, R92, P0, P1 ;  /* 0x0000006865687210 */ /* 0x000fe400007e245c */
[----:B------:R-:W-:-:S02]  /*a910*/  SHF.L.W.U32.HI R95, R85, 0xb, R84 ;  /* 0x0000000b555f7819 */ /* 0x000fc40000010e54 */
[----:B------:R-:W-:Y:S02]  /*a920*/  SHF.R.U32.HI R101, RZ, 0x2, R86 ;  /* 0x00000002ff657819 */ /* 0x000fe40000011656 */
[----:B------:R-:W-:Y:S02]  /*a930*/  LOP3.LUT R81, R81, R120, R96, 0x96, !PT ;  /* 0x0000007851517212 */ /* 0x000fe400078e9660 */
[----:B------:R-:W-:Y:S02]  /*a940*/  SHF.R.U64 R96, R80, 0x4, R89 ;  /* 0x0000000450607819 */ /* 0x000fe40000001259 */
[----:B------:R-:W-:Y:S02]  /*a950*/  IADD3 R92, P0, P1, R149, R100, R98 ;  /* 0x00000064955c7210 */ /* 0x000fe4000791e062 */
[----:B------:R-:W-:Y:S02]  /*a960*/  LOP3.LUT R151, R151, UR67, RZ, 0x3c, !PT ;  /* 0x0000004397977c12 */ /* 0x000fe4000f8e3cff */
[----:B------:R-:W-:-:S02]  /*a970*/  IADD3 R99, P4, P5, R76, R97, R95 ;  /* 0x000000614c637210 */ /* 0x000fc40007d9e05f */
[----:B------:R-:W-:Y:S02]  /*a980*/  LOP3.LUT R100, R101, R86, RZ, 0x3c, !PT ;  /* 0x0000005665647212 */ /* 0x000fe400078e3cff */
[----:B------:R-:W-:Y:S02]  /*a990*/  IADD3 R97, P2, P3, R4, R77, R135 ;  /* 0x0000004d04617210 */ /* 0x000fe40007b5e087 */
[----:B------:R-:W-:Y:S02]  /*a9a0*/  LOP3.LUT R25, R25, R146, R96, 0x96, !PT ;  /* 0x0000009219197212 */ /* 0x000fe400078e9660 */
[----:B------:R-:W-:Y:S02]  /*a9b0*/  SHF.R.U64 R98, R93, 0x1, R86 ;  /* 0x000000015d627819 */ /* 0x000fe40000001256 */
[----:B------:R-:W-:Y:S02]  /*a9c0*/  SHF.L.W.U32.HI R77, R84, 0xb, R85 ;  /* 0x0000000b544d7819 */ /* 0x000fe40000010e55 */
[----:B------:R-:W-:-:S02]  /*a9d0*/  SHF.L.W.U32.HI R96, R103, 0x5, R8 ;  /* 0x0000000567607819 */ /* 0x000fc40000010e08 */
[----:B------:R-:W-:Y:S02]  /*a9e0*/  IADD3.X R151, PT, PT, R151, R104, R100, P0, P1 ;  /* 0x0000006897977210 */ /* 0x000fe400007e2464 */
[----:B------:R-:W-:Y:S02]  /*a9f0*/  SHF.L.W.U32.HI R95, R91, 0x15, R116 ;  /* 0x000000155b5f7819 */ /* 0x000fe40000010e74 */
[----:B------:R-:W-:Y:S02]  /*aa00*/  LOP3.LUT R98, R98, R93, RZ, 0x3c, !PT ;  /* 0x0000005d62627212 */ /* 0x000fe400078e3cff */
[----:B------:R-:W-:Y:S02]  /*aa10*/  IADD3.X R102, PT, PT, R15, R94, R77, P4, P5 ;  /* 0x0000005e0f667210 */ /* 0x000fe400027ea44d */
[----:B------:R-:W-:Y:S02]  /*aa20*/  IADD3 R94, P4, P5, R85, R97, R96 ;  /* 0x00000061555e7210 */ /* 0x000fe40007d9e060 */
[----:B------:R-:W-:-:S02]  /*aa30*/  SHF.R.U64 R97, R92, 0x2, R151 ;  /* 0x000000025c617819 */ /* 0x000fc40000001297 */
[----:B------:R-:W-:Y:S02]  /*aa40*/  IADD3 R98, P0, P1, R98, R99, R95 ;  /* 0x0000006362627210 */ /* 0x000fe4000791e05f */
[----:B------:R-:W-:Y:S02]  /*aa50*/  SHF.R.U32.HI R101, RZ, 0x1, R86 ;  /* 0x00000001ff657819 */ /* 0x000fe40000011656 */
[----:B------:R-:W-:Y:S02]  /*aa60*/  IADD3.X R99, PT, PT, R131, R82, R150, P2, P3 ;  /* 0x0000005283637210 */ /* 0x000fe400017e6496 */
[----:B------:R-:W-:Y:S02]  /*aa70*/  SHF.L.W.U32.HI R95, R8, 0x5, R103 ;  /* 0x00000005085f7819 */ /* 0x000fe40000010e67 */
[----:B------:R-:W-:Y:S02]  /*aa80*/  LOP3.LUT R55, R55, UR68, RZ, 0x3c, !PT ;  /* 0x0000004437377c12 */ /* 0x000fe4000f8e3cff */
[----:B------:R-:W-:-:S02]  /*aa90*/  LOP3.LUT R96, R97, R92, RZ, 0x3c, !PT ;  /* 0x0000005c61607212 */ /* 0x000fc400078e3cff */
[----:B------:R-:W-:Y:S02]  /*aaa0*/  SHF.L.W.U32.HI R77, R116, 0x15, R91 ;  /* 0x00000015744d7819 */ /* 0x000fe40000010e5b */
[----:B------:R-:W-:Y:S02]  /*aab0*/  LOP3.LUT R100, R101, R86, RZ, 0x3c, !PT ;  /* 0x0000005665647212 */ /* 0x000fe400078e3cff */
[----:B------:R-:W-:Y:S02]  /*aac0*/  SHF.L.W.U32.HI R82, R76, 0xb, R15 ;  /* 0x0000000b4c527819 */ /* 0x000fe40000010e0f */
[----:B------:R-:W-:Y:S02]  /*aad0*/  IADD3.X R99, PT, PT, R84, R99, R95, P4, P5 ;  /* 0x0000006354637210 */ /* 0x000fe400027ea45f */
[----:B------:R-:W-:Y:S02]  /*aae0*/  IADD3 R55, P5, P4, R55, R98, R96 ;  /* 0x0000006237377210 */ /* 0x000fe40007cbe060 */
[----:B------:R-:W-:-:S02]  /*aaf0*/  SHF.R.U32.HI R96, RZ, 0x2, R151 ;  /* 0x00000002ff607819 */ /* 0x000fc40000011697 */
[----:B------:R-:W-:Y:S02]  /*ab00*/  IADD3.X R100, PT, PT, R100, R102, R77, P0, P1 ;  /* 0x0000006664647210 */ /* 0x000fe400007e244d */
[----:B------:R-:W-:Y:S02]  /*ab10*/  IADD3 R94, P3, P2, R91, R94, R82 ;  /* 0x0000005e5b5e7210 */ /* 0x000fe40007a7e052 */
[----:B------:R-:W-:Y:S02]  /*ab20*/  SHF.L.W.U32.HI R77, R15, 0xb, R76 ;  /* 0x0000000b0f4d7819 */ /* 0x000fe40000010e4c */
[----:B------:R-:W-:Y:S02]  /*ab30*/  IADD3 R82, P0, P1, R103, R90, R131 ;  /* 0x0000005a67527210 */ /* 0x000fe4000791e083 */
[----:B------:R-:W-:Y:S02]  /*ab40*/  SHF.L.W.U32.HI R95, R85, 0x5, R84 ;  /* 0x00000005555f7819 */ /* 0x000fe40000010e54 */
[----:B------:R-:W-:-:S02]  /*ab50*/  LOP3.LUT R9, R9, UR69, RZ, 0x3c, !PT ;  /* 0x0000004509097c12 */ /* 0x000fc4000f8e3cff */
[----:B------:R-:W-:Y:S02]  /*ab60*/  LOP3.LUT R96, R96, R151, RZ, 0x3c, !PT ;  /* 0x0000009760607212 */ /* 0x000fe400078e3cff */
[----:B------:R-:W-:Y:S02]  /*ab70*/  IADD3.X R99, PT, PT, R116, R99, R77, P3, P2 ;  /* 0x0000006374637210 */ /* 0x000fe40001fe444d */
[----:B------:R-:W-:Y:S02]  /*ab80*/  SHF.R.U64 R97, R92, 0x1, R151 ;  /* 0x000000015c617819 */ /* 0x000fe40000001297 */
[----:B------:R-:W-:Y:S02]  /*ab90*/  IADD3 R95, P2, P3, R76, R82, R95 ;  /* 0x000000524c5f7210 */ /* 0x000fe40007b5e05f */
[----:B------:R-:W-:Y:S02]  /*aba0*/  IADD3.X R82, PT, PT, R9, R100, R96, P5, P4 ;  /* 0x0000006409527210 */ /* 0x000fe40002fe8460 */
[----:B------:R-:W-:-:S02]  /*abb0*/  SHF.L.W.U32.HI R90, R93, 0x15, R86 ;  /* 0x000000155d5a7819 */ /* 0x000fc40000010e56 */
[----:B------:R-:W-:Y:S02]  /*abc0*/  LOP3.LUT R97, R97, R92, RZ, 0x3c, !PT ;  /* 0x0000005c61617212 */ /* 0x000fe400078e3cff */
[----:B------:R-:W-:Y:S02]  /*abd0*/  SHF.R.U32.HI R100, RZ, 0x1, R151 ;  /* 0x00000001ff647819 */ /* 0x000fe40000011697 */
[----:B------:R-:W-:Y:S02]  /*abe0*/  SHF.R.U64 R98, R55, 0x2, R82 ;  /* 0x0000000237627819 */ /* 0x000fe40000001252 */
[----:B------:R-:W-:Y:S02]  /*abf0*/  IADD3 R77, P5, P4, R97, R94, R90 ;  /* 0x0000005e614d7210 */ /* 0x000fe40007cbe05a */
[----:B------:R-:W-:Y:S02]  /*ac00*/  LOP3.LUT R39, R39, UR70, RZ, 0x3c, !PT ;  /* 0x0000004627277c12 */ /* 0x000fe4000f8e3cff */
[----:B------:R-:W-:-:S02]  /*ac10*/  SHF.L.W.U32.HI R9, R86, 0x15, R93 ;  /* 0x0000001556097819 */ /* 0x000fc40000010e5d */
[----:B------:R-:W-:Y:S02]  /*ac20*/  LOP3.LUT R100, R100, R151, RZ, 0x3c, !PT ;  /* 0x0000009764647212 */ /* 0x000fe400078e3cff */
[----:B------:R-:W-:Y:S02]  /*ac30*/  LOP3.LUT R98, R98, R55, RZ, 0x3c, !PT ;  /* 0x0000003762627212 */ /* 0x000fe400078e3cff */
[----:B------:R-:W-:Y:S02]  /*ac40*/  SHF.R.U32.HI R97, RZ, 0x2, R82 ;  /* 0x00000002ff617819 */ /* 0x000fe40000011652 */
[----:B------:R-:W-:Y:S02]  /*ac50*/  IADD3.X R87, PT, PT, R8, R87, R4, P0, P1 ;  /* 0x0000005708577210 */ /* 0x000fe400007e2404 */
[----:B------:R-:W-:Y:S02]  /*ac60*/  SHF.L.W.U32.HI R90, R84, 0x5, R85 ;  /* 0x00000005545a7819 */ /* 0x000fe40000010e55 */
[----:B------:R-:W-:-:S02]  /*ac70*/  SHF.L.W.U32.HI R94, R91, 0xb, R116 ;  /* 0x0000000b5b5e7819 */ /* 0x000fc40000010e74 */
[----:B------:R-:W-:Y:S02]  /*ac80*/  LOP3.LUT R26, R26, UR71, RZ, 0x3c, !PT ;  /* 0x000000471a1a7c12 */ /* 0x000fe4000f8e3cff */
[----:B------:R-:W-:Y:S02]  /*ac90*/  IADD3.X R99, PT, PT, R100, R99, R9, P5, P4 ;  /* 0x0000006364637210 */ /* 0x000fe40002fe8409 */
[----:B------:R-:W-:Y:S02]  /*aca0*/  IADD3 R39, P0, P1, R39, R77, R98 ;  /* 0x0000004d27277210 */ /* 0x000fe4000791e062 */
[----:B------:R-:W-:Y:S02]  /*acb0*/  LOP3.LUT R97, R97, R82, RZ, 0x3c, !PT ;  /* 0x0000005261617212 */ /* 0x000fe400078e3cff */
[----:B------:R-:W-:Y:S02]  /*acc0*/  IADD3.X R96, PT, PT, R15, R87, R90, P2, P3 ;  /* 0x000000570f607210 */ /* 0x000fe400017e645a */
[----:B------:R-:W-:-:S02]  /*acd0*/  IADD3 R90, P2, P3, R93, R95, R94 ;  /* 0x0000005f5d5a7210 */ /* 0x000fc40007b5e05e */
[----:B------:R-:W-:Y:S02]  /*ace0*/  SHF.R.U32.HI R87, RZ, 0x4, R89 ;  /* 0x00000004ff577819 */ /* 0x000fe40000011659 */
[----:B------:R-:W-:Y:S02]  /*acf0*/  SHF.R.U64 R94, R55, 0x1, R82 ;  /* 0x00000001375e7819 */ /* 0x000fe40000001252 */
[----:B------:R-:W-:Y:S02]  /*ad00*/  IADD3.X R98, PT, PT, R26, R99, R97, P0, P1 ;  /* 0x000000631a627210 */ /* 0x000fe400007e2461 */
[----:B------:R-:W-:Y:S02]  /*ad10*/  SHF.R.U64 R26, R80, 0x7, R89 ;  /* 0x00000007501a7819 */ /* 0x000fe40000001259 */
[----:B------:R-:W-:Y:S02]  /*ad20*/  SHF.L.W.U32.HI R9, R116, 0xb, R91 ;  /* 0x0000000b74097819 */ /* 0x000fe40000010e5b */
[----:B------:R-:W-:-:S02]  /*ad30*/  SHF.L.W.U32.HI R77, R92, 0x15, R151 ;  /* 0x000000155c4d7819 */ /* 0x000fc40000010e97 */
[----:B------:R-:W-:Y:S02]  /*ad40*/  LOP3.LUT R94, R94, R55, RZ, 0x3c, !PT ;  /* 0x000000375e5e7212 */ /* 0x000fe400078e3cff */
[----:B------:R-:W-:Y:S02]  /*ad50*/  LOP3.LUT R14, R14, R145, R87, 0x96, !PT ;  /* 0x000000910e0e7212 */ /* 0x000fe400078e9657 */
[----:B------:R-:W-:Y:S02]  /*ad60*/  SHF.R.U32.HI R87, RZ, 0x1, R82 ;  /* 0x00000001ff577819 */ /* 0x000fe40000011652 */
[----:B------:R-:W-:Y:S02]  /*ad70*/  LOP3.LUT R11, R11, R150, R26, 0x96, !PT ;  /* 0x000000960b0b7212 */ /* 0x000fe400078e961a */
[----:B------:R-:W-:Y:S02]  /*ad80*/  SHF.R.U32.HI R26, RZ, 0x2, R89 ;  /* 0x00000002ff1a7819 */ /* 0x000fe40000011659 */
[----:B------:R-:W-:-:S02]  /*ad90*/  IADD3.X R95, PT, PT, R86, R96, R9, P2, P3 ;  /* 0x00000060565f7210 */ /* 0x000fc400017e6409 */
[----:B------:R-:W-:Y:S02]  /*ada0*/  IADD3 R94, P2, P3, R94, R90, R77 ;  /* 0x0000005a5e5e7210 */ /* 0x000fe40007b5e04d */
[----:B------:R-:W-:Y:S02]  /*adb0*/  SHF.R.U32.HI R77, RZ, 0x7, R89 ;  /* 0x00000007ff4d7819 */ /* 0x000fe40000011659 */
[----:B------:R-:W-:Y:S02]  /*adc0*/  SHF.L.W.U32.HI R9, R151, 0x15, R92 ;  /* 0x0000001597097819 */ /* 0x000fe40000010e5c */
[----:B------:R-:W-:Y:S02]  /*add0*/  LOP3.LUT R96, R87, R82, RZ, 0x3c, !PT ;  /* 0x0000005257607212 */ /* 0x000fe400078e3cff */
[----:B------:R-:W-:Y:S02]  /*ade0*/  SHF.R.U64 R90, R39, 0x2, R98 ;  /* 0x00000002275a7819 */ /* 0x000fe40000001262 */
[----:B------:R-:W-:-:S02]  /*adf0*/  LOP3.LUT R68, R68, R131, R26, 0x96, !PT ;  /* 0x0000008344447212 */ /* 0x000fc400078e961a */
[----:B------:R-:W-:Y:S02]  /*ae00*/  LOP3.LUT R26, R91, R85, R76, 0x96, !PT ;  /* 0x000000555b1a7212 */ /* 0x000fe400078e964c */
[----:B------:R-:W-:Y:S02]  /*ae10*/  LOP3.LUT R78, R152, UR12, RZ, 0x3c, !PT ;  /* 0x0000000c984e7c12 */ /* 0x000fe4000f8e3cff */
[----:B------:R-:W-:Y:S02]  /*ae20*/  LOP3.LUT R20, R20, R135, R77, 0x96, !PT ;  /* 0x0000008714147212 */ /* 0x000fe400078e964d */
[----:B------:R-:W-:Y:S02]  /*ae30*/  IADD3.X R95, PT, PT, R96, R95, R9, P2, P3 ;  /* 0x0000005f605f7210 */ /* 0x000fe400017e6409 */
[----:B------:R-:W-:Y:S02]  /*ae40*/  LOP3.LUT R87, R90, R39, RZ, 0x3c, !PT ;  /* 0x000000275a577212 */ /* 0x000fe400078e3cff */
[----:B------:R-:W-:-:S02]  /*ae50*/  SHF.R.U32.HI R77, RZ, 0x2, R98 ;  /* 0x00000002ff4d7819 */ /* 0x000fc40000011662 */
[----:B------:R-:W-:Y:S02]  /*ae60*/  SHF.R.U64 R9, R80, 0x2, R89 ;  /* 0x0000000250097819 */ /* 0x000fe40000001259 */
[----:B------:R-:W-:Y:S02]  /*ae70*/  LOP3.LUT R26, R92, R26, R93, 0x96, !PT ;  /* 0x0000001a5c1a7212 */ /* 0x000fe400078e965d */
[----:B------:R-:W-:Y:S02]  /*ae80*/  IADD3 R87, P0, P1, R78, R94, R87 ;  /* 0x0000005e4e577210 */ /* 0x000fe4000791e057 */
[----:B------:R-:W-:Y:S02]  /*ae90*/  LOP3.LUT R79, R79, UR13, RZ, 0x3c, !PT ;  /* 0x0000000d4f4f7c12 */ /* 0x000fe4000f8e3cff */
[----:B------:R-:W-:Y:S02]  /*aea0*/  LOP3.LUT R78, R77, R98, RZ, 0x3c, !PT ;  /* 0x000000624d4e7212 */ /* 0x000fe400078e3cff */
[----:B------:R-:W-:-:S02]  /*aeb0*/  LOP3.LUT R13, R13, R4, R9, 0x96, !PT ;  /* 0x000000040d0d7212 */ /* 0x000fc400078e9609 */
[----:B------:R-:W-:Y:S02]  /*aec0*/  LOP3.LUT R9, R39, R26, R55, 0x96, !PT ;  /* 0x0000001a27097212 */ /* 0x000fe400078e9637 */
[----:B------:R-:W-:Y:S02]  /*aed0*/  LOP3.LUT R77, R116, R84, R15, 0x96, !PT ;  /* 0x00000054744d7212 */ /* 0x000fe400078e960f */
[----:B------:R-:W-:Y:S02]  /*aee0*/  IADD3.X R79, PT, PT, R79, R95, R78, P0, P1 ;  /* 0x0000005f4f4f7210 */ /* 0x000fe400007e244e */
[----:B------:R-:W-:Y:S02]  /*aef0*/  LOP3.LUT R78, R80, R9, R87, 0x96, !PT ;  /* 0x00000009504e7212 */ /* 0x000fe400078e9657 */
[----:B------:R-:W-:-:S04]  /*af00*/  LOP3.LUT R9, R151, R77, R86, 0x96, !PT ;  /* 0x0000004d97097212 */ /* 0x000fc800078e9656 */
[----:B------:R-:W-:Y:S02]  /*af10*/  LOP3.LUT R26, R98, R9, R82, 0x96, !PT ;  /* 0x00000009621a7212 */ /* 0x000fe400078e9652 */
[----:B------:R-:W-:Y:S02]  /*af20*/  LOP3.LUT R59, R80, R76, R59, 0x96, !PT ;  /* 0x0000004c503b7212 */ /* 0x000fe400078e963b */
[----:B------:R-:W-:Y:S01]  /*af30*/  LOP3.LUT R77, R89, R26, R79, 0x96, !PT ;  /* 0x0000001a594d7212 */ /* 0x000fe200078e964f */
[----:B------:R-:W-:Y:S01]  /*af40*/  IMAD.SHL.U32 R9, R78, 0x40, RZ ;  /* 0x000000404e097824 */ /* 0x000fe200078e00ff */
[C---:B------:R-:W-:Y:S02]  /*af50*/  LOP3.LUT R5, R80.reuse, R85, R5, 0x96, !PT ;  /* 0x0000005550057212 */ /* 0x040fe400078e9605 */
[C---:B------:R-:W-:Y:S02]  /*af60*/  LOP3.LUT R50, R80.reuse, R91, R50, 0x96, !PT ;  /* 0x0000005b50327212 */ /* 0x040fe400078e9632 */
[----:B------:R-:W-:-:S02]  /*af70*/  LOP3.LUT R51, R80, R93, R51, 0x96, !PT ;  /* 0x0000005d50337212 */ /* 0x000fc400078e9633 */
[C---:B------:R-:W-:Y:S02]  /*af80*/  LOP3.LUT R45, R80.reuse, R92, R45, 0x96, !PT ;  /* 0x0000005c502d7212 */ /* 0x040fe400078e962d */
[C---:B------:R-:W-:Y:S02]  /*af90*/  LOP3.LUT R48, R80.reuse, R55, R48, 0x96, !PT ;  /* 0x0000003750307212 */ /* 0x040fe400078e9630 */
[C---:B------:R-:W-:Y:S02]  /*afa0*/  LOP3.LUT R54, R80.reuse, R39, R54, 0x96, !PT ;  /* 0x0000002750367212 */ /* 0x040fe400078e9636 */
[----:B------:R-:W-:Y:S02]  /*afb0*/  LOP3.LUT R57, R80, R87, R57, 0x96, !PT ;  /* 0x0000005750397212 */ /* 0x000fe400078e9639 */
[C---:B------:R-:W-:Y:S01]  /*afc0*/  LOP3.LUT R76, R78.reuse, R76, R35, 0x96, !PT ;  /* 0x0000004c4e4c7212 */ /* 0x040fe200078e9623 */
[C---:B------:R-:W-:Y:S01]  /*afd0*/  IMAD.SHL.U32 R35, R78.reuse, 0x20, RZ ;  /* 0x000000204e237824 */ /* 0x040fe200078e00ff */
[----:B------:R-:W-:-:S02]  /*afe0*/  LOP3.LUT R93, R78, R93, R30, 0x96, !PT ;  /* 0x0000005d4e5d7212 */ /* 0x000fc400078e961e */
[----:B------:R-:W-:Y:S02]  /*aff0*/  SHF.R.U64 R80, R12, 0x5, R119 ;  /* 0x000000050c507819 */ /* 0x000fe40000001277 */
[----:B------:R-:W-:Y:S02]  /*b000*/  SHF.R.U64 R150, R150, 0x6, R135 ;  /* 0x0000000696967819 */ /* 0x000fe40000001287 */
[C---:B------:R-:W-:Y:S02]  /*b010*/  LOP3.LUT R30, R78.reuse, R39, R7, 0x96, !PT ;  /* 0x000000274e1e7212 */ /* 0x040fe400078e9607 */
[----:B------:R-:W-:Y:S02]  /*b020*/  LOP3.LUT R12, R78, R87, R21, 0x96, !PT ;  /* 0x000000574e0c7212 */ /* 0x000fe400078e9615 */
[----:B------:R-:W-:Y:S02]  /*b030*/  SHF.L.U64.HI R39, R70, 0x8, R49 ;  /* 0x0000000846277819 */ /* 0x000fe40000010231 */
[----:B------:R-:W-:-:S02]  /*b040*/  SHF.R.U32.HI R21, RZ, 0x7, R77 ;  /* 0x00000007ff157819 */ /* 0x000fc4000001164d */
[CC--:B------:R-:W-:Y:S02]  /*b050*/  LOP3.LUT R46, R89.reuse, R84.reuse, R46, 0x96, !PT ;  /* 0x00000054592e7212 */ /* 0x0c0fe400078e962e */
[-C--:B------:R-:W-:Y:S02]  /*b060*/  LOP3.LUT R42, R89, R15.reuse, R42, 0x96, !PT ;  /* 0x0000000f592a7212 */ /* 0x080fe400078e962a */
[C---:B------:R-:W-:Y:S02]  /*b070*/  LOP3.LUT R84, R77.reuse, R84, R17, 0x96, !PT ;  /* 0x000000544d547212 */ /* 0x040fe400078e9611 */
[----:B------:R-:W-:Y:S01]  /*b080*/  LOP3.LUT R15, R77, R15, R24, 0x96, !PT ;  /* 0x0000000f4d0f7212 */ /* 0x000fe200078e9618 */
[----:B------:R-:W-:Y:S01]  /*b090*/  IMAD.SHL.U32 R24, R113, 0x20, RZ ;  /* 0x0000002071187824 */ /* 0x000fe200078e00ff */
[----:B------:R-:W-:Y:S01]  /*b0a0*/  LOP3.LUT R85, R78, R85, R38, 0x96, !PT ;  /* 0x000000554e557212 */ /* 0x000fe200078e9626 */
[----:B------:R-:W-:Y:S01]  /*b0b0*/  IMAD.SHL.U32 R38, R70, 0x100, RZ ;  /* 0x0000010046267824 */ /* 0x000fe200078e00ff */
[----:B------:R-:W-:Y:S01]  /*b0c0*/  LOP3.LUT R80, R75, R80, R35, 0x96, !PT ;  /* 0x000000504b507212 */ /* 0x000fe200078e9623 */
[----:B------:R-:W-:Y:S01]  /*b0d0*/  IMAD.SHL.U32 R35, R83, 0x20, RZ ;  /* 0x0000002053237824 */ /* 0x000fe200078e00ff */
[----:B------:R-:W-:-:S02]  /*b0e0*/  LOP3.LUT R73, R73, R150, R9, 0x96, !PT ;  /* 0x0000009649497212 */ /* 0x000fc400078e9609 */
[C---:B------:R-:W-:Y:S02]  /*b0f0*/  LOP3.LUT R17, R77.reuse, R79, R6, 0x96, !PT ;  /* 0x0000004f4d117212 */ /* 0x040fe400078e9606 */
[----:B------:R-:W-:Y:S02]  /*b100*/  LOP3.LUT R9, R77, R98, R16, 0x96, !PT ;  /* 0x000000624d097212 */ /* 0x000fe400078e9610 */
[----:B------:R-:W-:Y:S02]  /*b110*/  LOP3.LUT R39, R64, R39, R21, 0x96, !PT ;  /* 0x0000002740277212 */ /* 0x000fe400078e9615 */
[C-C-:B------:R-:W-:Y:S02]  /*b120*/  SHF.R.U64 R6, R78.reuse, 0x1, R77.reuse ;  /* 0x000000014e067819 */ /* 0x140fe4000000124d */
[C-C-:B------:R-:W-:Y:S02]  /*b130*/  SHF.R.U64 R16, R78.reuse, 0x7, R77.reuse ;  /* 0x000000074e107819 */ /* 0x140fe4000000124d */
[----:B------:R-:W-:-:S02]  /*b140*/  SHF.R.U64 R21, R78, 0x5, R77 ;  /* 0x000000054e157819 */ /* 0x000fc4000000124d */
[----:B------:R-:W-:Y:S02]  /*b150*/  LOP3.LUT R44, R89, R86, R44, 0x96, !PT ;  /* 0x00000056592c7212 */ /* 0x000fe400078e962c */
[----:B------:R-:W-:Y:S02]  /*b160*/  LOP3.LUT R24, R65, R24, R6, 0x96, !PT ;  /* 0x0000001841187212 */ /* 0x000fe400078e9606 */
[C---:B------:R-:W-:Y:S01]  /*b170*/  SHF.L.U64.HI R131, R4.reuse, 0x6, R131 ;  /* 0x0000000604837819 */ /* 0x040fe20000010283 */
[----:B------:R-:W-:Y:S01]  /*b180*/  IMAD.SHL.U32 R4, R4, 0x40, RZ ;  /* 0x0000004004047824 */ /* 0x000fe200078e00ff */
[----:B------:R-:W-:Y:S02]  /*b190*/  LOP3.LUT R86, R77, R86, R23, 0x96, !PT ;  /* 0x000000564d567212 */ /* 0x000fe400078e9617 */
[----:B------:R-:W-:Y:S02]  /*b1a0*/  LOP3.LUT R38, R69, R38, R16, 0x96, !PT ;  /* 0x0000002645267212 */ /* 0x000fe400078e9610 */
[----:B------:R-:W-:-:S02]  /*b1b0*/  LOP3.LUT R35, R0, R35, R21, 0x96, !PT ;  /* 0x0000002300237212 */ /* 0x000fc400078e9615 */
[----:B------:R-:W-:Y:S02]  /*b1c0*/  SHF.R.U32.HI R135, RZ, 0x6, R135 ;  /* 0x00000006ff877819 */ /* 0x000fe40000011687 */
[C---:B------:R-:W-:Y:S02]  /*b1d0*/  SHF.L.U64.HI R6, R78.reuse, 0x6, R77 ;  /* 0x000000064e067819 */ /* 0x040fe4000001024d */
[C---:B------:R-:W-:Y:S01]  /*b1e0*/  SHF.L.U64.HI R8, R103.reuse, 0x2, R8 ;  /* 0x0000000267087819 */ /* 0x040fe20000010208 */
[----:B------:R-:W-:Y:S01]  /*b1f0*/  IMAD.SHL.U32 R103, R103, 0x4, RZ ;  /* 0x0000000467677824 */ /* 0x000fe200078e00ff */
[C---:B------:R-:W-:Y:S02]  /*b200*/  LOP3.LUT R36, R78.reuse, R91, R36, 0x96, !PT ;  /* 0x0000005b4e247212 */ /* 0x040fe400078e9624 */
[C---:B------:R-:W-:Y:S02]  /*b210*/  LOP3.LUT R29, R78.reuse, R92, R29, 0x96, !PT ;  /* 0x0000005c4e1d7212 */ /* 0x040fe400078e961d */
[----:B------:R-:W-:-:S02]  /*b220*/  LOP3.LUT R26, R78, R55, R37, 0x96, !PT ;  /* 0x000000374e1a7212 */ /* 0x000fc400078e9625 */
[----:B------:R-:W-:Y:S02]  /*b230*/  SHF.R.U32.HI R119, RZ, 0x5, R119 ;  /* 0x00000005ff777819 */ /* 0x000fe40000011677 */
[C-C-:B------:R-:W-:Y:S02]  /*b240*/  SHF.L.U64.HI R49, R78.reuse, 0x5, R77.reuse ;  /* 0x000000054e317819 */ /* 0x140fe4000001024d */
[----:B------:R-:W-:Y:S02]  /*b250*/  SHF.L.U64.HI R23, R113, 0x5, R120 ;  /* 0x0000000571177819 */ /* 0x000fe40000010278 */
[--C-:B------:R-:W-:Y:S02]  /*b260*/  SHF.R.U32.HI R16, RZ, 0x1, R77.reuse ;  /* 0x00000001ff107819 */ /* 0x100fe4000001164d */
[C-C-:B------:R-:W-:Y:S02]  /*b270*/  SHF.R.U64 R21, R78.reuse, 0x3, R77.reuse ;  /* 0x000000034e157819 */ /* 0x140fe4000000124d */
[----:B------:R-:W-:-:S02]  /*b280*/  SHF.R.U64 R0, R78, 0x4, R77 ;  /* 0x000000044e007819 */ /* 0x000fc4000000124d */
[----:B------:R-:W-:Y:S02]  /*b290*/  SHF.R.U64 R78, R78, 0xb, R77 ;  /* 0x0000000b4e4e7819 */ /* 0x000fe4000000124d */
[----:B------:R-:W-:Y:S02]  /*b2a0*/  LOP3.LUT R41, R89, R82, R41, 0x96, !PT ;  /* 0x0000005259297212 */ /* 0x000fe400078e9629 */
[----:B------:R-:W-:Y:S02]  /*b2b0*/  LOP3.LUT R60, R60, R135, R6, 0x96, !PT ;  /* 0x000000873c3c7212 */ /* 0x000fe400078e9606 */
[----:B------:R-:W-:Y:S02]  /*b2c0*/  IADD3 R48, P4, PT, R48, R73, RZ ;  /* 0x0000004930307210 */ /* 0x000fe40007f9e0ff */
[----:B------:R-:W-:Y:S02]  /*b2d0*/  LOP3.LUT R49, R66, R119, R49, 0x96, !PT ;  /* 0x0000007742317212 */ /* 0x000fe400078e9631 */
[----:B------:R-:W-:-:S02]  /*b2e0*/  LOP3.LUT R23, R62, R23, R16, 0x96, !PT ;  /* 0x000000173e177212 */ /* 0x000fc400078e9610 */
[----:B------:R-:W-:Y:S02]  /*b2f0*/  LOP3.LUT R61, R61, R4, R0, 0x96, !PT ;  /* 0x000000043d3d7212 */ /* 0x000fe400078e9600 */
[----:B------:R-:W-:Y:S02]  /*b300*/  IADD3 R5, P0, PT, R5, R80, RZ ;  /* 0x0000005005057210 */ /* 0x000fe40007f1e0ff */
[----:B------:R-:W-:Y:S02]  /*b310*/  SHF.R.U32.HI R16, RZ, 0x3, R77 ;  /* 0x00000003ff107819 */ /* 0x000fe4000001164d */
[----:B------:R-:W-:Y:S02]  /*b320*/  LOP3.LUT R10, R10, R146, R21, 0x96, !PT ;  /* 0x000000920a0a7212 */ /* 0x000fe400078e9615 */
[--C-:B------:R-:W-:Y:S02]  /*b330*/  SHF.R.U32.HI R4, RZ, 0x4, R77.reuse ;  /* 0x00000004ff047819 */ /* 0x100fe4000001164d */
[----:B------:R-:W-:-:S02]  /*b340*/  SHF.R.U32.HI R0, RZ, 0xb, R77 ;  /* 0x0000000bff007819 */ /* 0x000fc4000001164d */
[----:B------:R-:W-:Y:S01]  /*b350*/  LOP3.LUT R56, R56, R103, R78, 0x96, !PT ;  /* 0x0000006738387212 */ /* 0x000fe200078e964e */
[----:B------:R-:W-:Y:S01]  /*b360*/  IMAD.X R41, R41, 0x1, R60, P4 ;  /* 0x0000000129297824 */ /* 0x000fe200020e063c */
[----:B------:R-:W-:Y:S01]  /*b370*/  LOP3.LUT R7, R77, R82, R28, 0x96, !PT ;  /* 0x000000524d077212 */ /* 0x000fe200078e961c */
[----:B------:R-:W-:Y:S01]  /*b380*/  IMAD.X R46, R46, 0x1, R49, P0 ;  /* 0x000000012e2e7824 */ /* 0x000fe200000e0631 */
[----:B------:R-:W-:Y:S02]  /*b390*/  SHF.L.U64.HI R28, R83, 0x5, R74 ;  /* 0x00000005531c7819 */ /* 0x000fe4000001024a */
[----:B------:R-:W-:Y:S02]  /*b3a0*/  SHF.R.U32.HI R37, RZ, 0x5, R77 ;  /* 0x00000005ff257819 */ /* 0x000fe4000001164d */
[C---:B------:R-:W-:Y:S02]  /*b3b0*/  LOP3.LUT R40, R89.reuse, R151, R40, 0x96, !PT ;  /* 0x0000009759287212 */ /* 0x040fe400078e9628 */
[----:B------:R-:W-:-:S02]  /*b3c0*/  LOP3.LUT R47, R89, R98, R47, 0x96, !PT ;  /* 0x00000062592f7212 */ /* 0x000fc400078e962f */
[----:B------:R-:W-:Y:S02]  /*b3d0*/  LOP3.LUT R32, R89, R79, R32, 0x96, !PT ;  /* 0x0000004f59207212 */ /* 0x000fe400078e9620 */
[----:B------:R-:W-:Y:S02]  /*b3e0*/  LOP3.LUT R63, R63, R145, R16, 0x96, !PT ;  /* 0x000000913f3f7212 */ /* 0x000fe400078e9610 */
[----:B------:R-:W-:Y:S02]  /*b3f0*/  LOP3.LUT R58, R58, R131, R4, 0x96, !PT ;  /* 0x000000833a3a7212 */ /* 0x000fe400078e9604 */
[----:B------:R-:W-:Y:S02]  /*b400*/  LOP3.LUT R53, R53, R8, R0, 0x96, !PT ;  /* 0x0000000835357212 */ /* 0x000fe400078e9600 */
[----:B------:R-:W-:Y:S02]  /*b410*/  IADD3 R45, P3, PT, R45, R10, RZ ;  /* 0x0000000a2d2d7210 */ /* 0x000fe40007f7e0ff */
[----:B------:R-:W-:-:S02]  /*b420*/  IADD3 R54, P4, PT, R54, R61, RZ ;  /* 0x0000003d36367210 */ /* 0x000fc40007f9e0ff */
[----:B------:R-:W-:Y:S02]  /*b430*/  IADD3 R57, P5, PT, R57, R56, RZ ;  /* 0x0000003839397210 */ /* 0x000fe40007fbe0ff */
[----:B------:R-:W-:Y:S02]  /*b440*/  LOP3.LUT R43, R89, R116, R43, 0x96, !PT ;  /* 0x00000074592b7212 */ /* 0x000fe400078e962b */
[----:B------:R-:W-:Y:S02]  /*b450*/  LOP3.LUT R28, R67, R28, R37, 0x96, !PT ;  /* 0x0000001c431c7212 */ /* 0x000fe400078e9625 */
[----:B------:R-:W-:Y:S02]  /*b460*/  IADD3 R59, P0, PT, R59, R38, RZ ;  /* 0x000000263b3b7210 */ /* 0x000fe40007f1e0ff */
[----:B------:R-:W-:Y:S02]  /*b470*/  IADD3 R50, P1, PT, R50, R35, RZ ;  /* 0x0000002332327210 */ /* 0x000fe40007f3e0ff */
[----:B------:R-:W-:Y:S01]  /*b480*/  IADD3 R51, P2, PT, R51, R24, RZ ;  /* 0x0000001833337210 */ /* 0x000fe20007f5e0ff */
[----:B------:R-:W-:Y:S01]  /*b490*/  IMAD.X R40, R40, 0x1, R63, P3 ;  /* 0x0000000128287824 */ /* 0x000fe200018e063f */
[----:B------:R-:W-:Y:S01]  /*b4a0*/  LOP3.LUT R33, R77, R116, R33, 0x96, !PT ;  /* 0x000000744d217212 */ /* 0x000fe200078e9621 */
[----:B------:R-:W-:Y:S01]  /*b4b0*/  IMAD.X R47, R47, 0x1, R58, P4 ;  /* 0x000000012f2f7824 */ /* 0x000fe200020e063a */
[----:B------:R-:W-:Y:S01]  /*b4c0*/  LOP3.LUT R18, R77, R151, R18, 0x96, !PT ;  /* 0x000000974d127212 */ /* 0x000fe200078e9612 */
[----:B------:R-:W-:Y:S01]  /*b4d0*/  IMAD.X R32, R32, 0x1, R53, P5 ;  /* 0x0000000120207824 */ /* 0x000fe200028e0635 */
[----:B------:R-:W-:-:S02]  /*b4e0*/  SHF.L.W.U32.HI R77, R41, 0xa, R48 ;  /* 0x0000000a294d7819 */ /* 0x000fc40000010e30 */
[----:B------:R-:W-:Y:S01]  /*b4f0*/  SHF.L.W.U32.HI R73, R46, 0xd, R5 ;  /* 0x0000000d2e497819 */ /* 0x000fe20000010e05 */
[----:B------:R-:W-:Y:S01]  /*b500*/  IMAD.X R42, R42, 0x1, R39, P0 ;  /* 0x000000012a2a7824 */ /* 0x000fe200000e0627 */
[----:B------:R-:W-:Y:S01]  /*b510*/  SHF.L.W.U32.HI R4, R48, 0xa, R41 ;  /* 0x0000000a30047819 */ /* 0x000fe20000010e29 */
[----:B------:R-:W-:Y:S01]  /*b520*/  IMAD.X R43, R43, 0x1, R28, P1 ;  /* 0x000000012b2b7824 */ /* 0x000fe200008e061c */
[----:B------:R-:W-:Y:S01]  /*b530*/  SHF.L.W.U32.HI R8, R5, 0xd, R46 ;  /* 0x0000000d05087819 */ /* 0x000fe20000010e2e */
[----:B------:R-:W-:Y:S01]  /*b540*/  IMAD.X R44, R44, 0x1, R23, P2 ;  /* 0x000000012c2c7824 */ /* 0x000fe200010e0617 */
[----:B------:R-:W-:Y:S02]  /*b550*/  IADD3 R76, P2, P3, R71, R76, R77 ;  /* 0x0000004c474c7210 */ /* 0x000fe40007b5e04d */
[----:B------:R-:W-:Y:S02]  /*b560*/  IADD3 R72, P0, P1, R72, R29, R73 ;  /* 0x0000001d48487210 */ /* 0x000fe4000791e049 */
[----:B------:R-:W-:-:S02]  /*b570*/  SHF.L.W.U32.HI R53, R40, 0x9, R45 ;  /* 0x0000000928357819 */ /* 0x000fc40000010e2d */
[----:B------:R-:W-:Y:S02]  /*b580*/  SHF.L.W.U32.HI R37, R47, 0xb, R54 ;  /* 0x0000000b2f257819 */ /* 0x000fe40000010e36 */
[----:B------:R-:W-:Y:S02]  /*b590*/  SHF.L.W.U32.HI R89, R32, 0xc, R57 ;  /* 0x0000000c20597819 */ /* 0x000fe40000010e39 */
[----:B------:R-:W-:Y:S02]  /*b5a0*/  IADD3.X R77, PT, PT, R34, R15, R4, P2, P3 ;  /* 0x0000000f224d7210 */ /* 0x000fe400017e6404 */
[----:B------:R-:W-:Y:S02]  /*b5b0*/  IADD3.X R73, PT, PT, R81, R18, R8, P0, P1 ;  /* 0x0000001251497210 */ /* 0x000fe400007e2408 */
[----:B------:R-:W-:Y:S02]  /*b5c0*/  SHF.L.W.U32.HI R0, R45, 0x9, R40 ;  /* 0x000000092d007819 */ /* 0x000fe40000010e28 */
[----:B------:R-:W-:-:S02]  /*b5d0*/  SHF.L.W.U32.HI R5, R54, 0xb, R47 ;  /* 0x0000000b36057819 */ /* 0x000fc40000010e2f */
[----:B------:R-:W-:Y:S02]  /*b5e0*/  SHF.L.W.U32.HI R6, R57, 0xc, R32 ;  /* 0x0000000c39067819 */ /* 0x000fe40000010e20 */
[----:B------:R-:W-:Y:S02]  /*b5f0*/  IADD3 R52, P4, P5, R52, R85, R53 ;  /* 0x0000005534347210 */ /* 0x000fe40007d9e035 */
[----:B------:R-:W-:Y:S02]  /*b600*/  IADD3 R36, P2, P3, R31, R36, R37 ;  /* 0x000000241f247210 */ /* 0x000fe40007b5e025 */
[----:B------:R-:W-:Y:S02]  /*b610*/  IADD3 R88, P1, P0, R88, R93, R89 ;  /* 0x0000005d58587210 */ /* 0x000fe4000783e059 */
[----:B------:R-:W-:Y:S02]  /*b620*/  SHF.L.W.U32.HI R16, R42, 0xe, R59 ;  /* 0x0000000e2a107819 */ /* 0x000fe40000010e3b */
[----:B------:R-:W-:-:S02]  /*b630*/  SHF.L.W.U32.HI R23, R43, 0xf, R50 ;  /* 0x0000000f2b177819 */ /* 0x000fc40000010e32 */
[----:B------:R-:W-:Y:S02]  /*b640*/  SHF.L.W.U32.HI R28, R44, 0x10, R51 ;  /* 0x000000102c1c7819 */ /* 0x000fe40000010e33 */
[----:B------:R-:W-:Y:S02]  /*b650*/  IADD3.X R53, PT, PT, R27, R84, R0, P4, P5 ;  /* 0x000000541b357210 */ /* 0x000fe400027ea400 */
        /* <DEDUP_REMOVED lines=8> */
[----:B------:R-:W-:Y:S02]  /*b6e0*/  IADD3.X R27, PT, PT, R14, R7, R10, P5, P4 ;  /* 0x000000070e1b7210 */ /* 0x000fe40002fe840a */
[----:B------:R-:W-:-:S02]  /*b6f0*/  IADD3.X R31, PT, PT, R20, R9, R21, P2, P3 ;  /* 0x00000009141f7210 */ /* 0x000fc400017e6415 */
[----:B------:R-:W-:Y:S01]  /*b700*/  IADD3.X R13, PT, PT, R68, R17, R24, P0, P1 ;  /* 0x00000011440d7210 */ /* 0x000fe200007e2418 */
[----:B------:R-:W-:Y:S04]  /*b710*/  STG.E.64 desc[UR28][R2.64+0x8], R76 ;  /* 0x0000084c02007986 */ /* 0x000fe8000c101b1c */
[----:B------:R-:W-:Y:S04]  /*b720*/  STG.E.64 desc[UR28][R2.64+0x20], R72 ;  /* 0x0000204802007986 */ /* 0x000fe8000c101b1c */
[----:B------:R-:W-:Y:S04]  /*b730*/  STG.E.64 desc[UR28][R2.64], R52 ;  /* 0x0000003402007986 */ /* 0x000fe8000c101b1c */
[----:B------:R-:W-:Y:S04]  /*b740*/  STG.E.64 desc[UR28][R2.64+0x10], R36 ;  /* 0x0000102402007986 */ /* 0x000fe8000c101b1c */
[----:B------:R-:W-:Y:S04]  /*b750*/  STG.E.64 desc[UR28][R2.64+0x18], R88 ;  /* 0x0000185802007986 */ /* 0x000fe8000c101b1c */
[----:B------:R-:W-:Y:S04]  /*b760*/  STG.E.64 desc[UR28][R2.64+0x28], R26 ;  /* 0x0000281a02007986 */ /* 0x000fe8000c101b1c */
[----:B------:R-:W-:Y:S04]  /*b770*/  STG.E.64 desc[UR28][R2.64+0x30], R30 ;  /* 0x0000301e02007986 */ /* 0x000fe8000c101b1c */
[----:B------:R-:W-:Y:S01]  /*b780*/  STG.E.64 desc[UR28][R2.64+0x38], R12 ;  /* 0x0000380c02007986 */ /* 0x000fe2000c101b1c */
[----:B------:R-:W-:Y:S05]  /*b790*/  EXIT ;  /* 0x000000000000794d */ /* 0x000fea0003800000 */
.L_x_1:
        /* <DEDUP_REMOVED lines=14> */
.L_x_3:


//--------------------- .nv.shared.reserved.0     --------------------------
	.section	.nv.shared.reserved.0,"aw",@nobits
	.weak		__nv_reservedSMEM_offset_0_alias
	.size		__nv_reservedSMEM_offset_0_alias, 0, 64
	.other		__nv_reservedSMEM_offset_0_alias,@"STO_CUDA_RESERVED_SHARED STV_DEFAULT"
__nv_reservedSMEM_offset_0_alias:
	.zero		0
	.zero		64


//--------------------- .nv.constant0._Z24quark_bmw512_gpu_hash_80ijPm --------------------------
	.section	.nv.constant0._Z24quark_bmw512_gpu_hash_80ijPm,"a",@progbits
	.sectionflags	@""
	.align	4
.nv.constant0._Z24quark_bmw512_gpu_hash_80ijPm:
	.zero		912


//--------------------- .nv.constant0._Z24quark_bmw512_gpu_hash_64ijPmPj --------------------------
	.section	.nv.constant0._Z24quark_bmw512_gpu_hash_64ijPmPj,"a",@progbits
	.sectionflags	@""
	.align	4
.nv.constant0._Z24quark_bmw512_gpu_hash_64ijPmPj:
	.zero		920


//--------------------- SYMBOLS --------------------------

	.type		.nv.reservedSmem.offset0,@object
	.size		.nv.reservedSmem.offset0,0x4
